def matmul_kernel(
    a_ptr,
    b_ptr,
    c_ptr,
    M,
    N,
    K,
    stride_am,
    stride_ak,
    stride_bk,
    stride_bn,
    stride_cm,
    stride_cn,
    BLOCK_M: tl.constexpr,
    BLOCK_N: tl.constexpr,
    BLOCK_K: tl.constexpr,
    GROUP_M: tl.constexpr,
):
    pid = tl.program_id(axis=0)
    num_pid_m = tl.cdiv(M, BLOCK_M)
    num_pid_n = tl.cdiv(N, BLOCK_N)
    num_pid_in_group = GROUP_M * num_pid_n
    group_id = pid // num_pid_in_group
    first_pid_m = group_id * GROUP_M
    group_size_m = min(num_pid_m - first_pid_m, GROUP_M)
    pid_m = first_pid_m + ((pid % num_pid_in_group) % group_size_m)
    pid_n = (pid % num_pid_in_group) // group_size_m

    offs_am = (pid_m * BLOCK_M + tl.arange(0, BLOCK_M)) % M
    offs_bn = (pid_n * BLOCK_N + tl.arange(0, BLOCK_N)) % N
    offs_k = tl.arange(0, BLOCK_K)
    a_ptrs = a_ptr + offs_am[:, None] * stride_am + offs_k[None, :] * stride_ak
    b_ptrs = b_ptr + offs_k[:, None] * stride_bk + offs_bn[None, :] * stride_bn

    acc = tl.zeros((BLOCK_M, BLOCK_N), dtype=tl.float32)
    for kk in range(0, tl.cdiv(K, BLOCK_K)):
        a = tl.load(a_ptrs, mask=offs_k[None, :] < K - kk * BLOCK_K, other=0.0)
        b = tl.load(b_ptrs, mask=offs_k[:, None] < K - kk * BLOCK_K, other=0.0)
        acc = tl.dot(a, b, acc)
        a_ptrs += BLOCK_K * stride_ak
        b_ptrs += BLOCK_K * stride_bk

    c = acc.to(c_ptr.dtype.element_ty)
    offs_cm = pid_m * BLOCK_M + tl.arange(0, BLOCK_M)
    offs_cn = pid_n * BLOCK_N + tl.arange(0, BLOCK_N)
    c_ptrs = c_ptr + offs_cm[:, None] * stride_cm + offs_cn[None, :] * stride_cn
    mask = (offs_cm[:, None] < M) & (offs_cn[None, :] < N)
    tl.store(c_ptrs, c, mask=mask)

# config = {"BLOCK_K": 64, "BLOCK_M": 128, "BLOCK_N": 128, "GROUP_M": 8, "arch": "sm_100", "dtype": "fp8e5m2", "num_ctas": 1, "num_stages": 3, "num_warps": 2}
# arch = sm_100


// ===== COMPILED SASS (sm_100a) =====

	.target	sm_100a

	.elftype	@"ET_EXEC"


//--------------------- .note.nv.tkinfo           --------------------------
	.section	.note.nv.tkinfo,"",@"SHT_NOTE"
	.sectionflags	@"SHF_NOTE_NV_TKINFO"
	.tkinfo
        /*0018*/ 	.word	0x00000081
        /*0030*/ 	.string	""
        /*0030*/ 	.string	"ptxas-blackwell"
        /*0030*/ 	.string	"Cuda compilation tools, release 12.9, V12.9.86"
        /*0030*/ 	.string	"Build cuda_12.9.r12.9/compiler.36037853_0"
        /*0030*/ 	.string	"-v  -suppress-debug-info  -lineinfo  -arch sm_100a "



//--------------------- .note.nv.cuver            --------------------------
	.section	.note.nv.cuver,"",@"SHT_NOTE"
	.sectionflags	@"SHF_NOTE_NV_CUVER"
        /*0018*/ 	.short	0x0001
        /*001a*/ 	.short	0x0064
        /*001c*/ 	.short	0x0001
        /*001e*/ 	.short	0x0000
        /*0020*/ 	.short	0x0001
        /*0022*/ 	.short	0x0000


//--------------------- .nv.info                  --------------------------
	.section	.nv.info,"",@"SHT_CUDA_INFO"
	.align	4


	//----- nvinfo : EIATTR_REGCOUNT
	.align		4
        /*0000*/ 	.byte	0x04, 0x2f
        /*0002*/ 	.short	(.L_1 - .L_0)
	.align		4
.L_0:
        /*0004*/ 	.word	index@(matmul_kernel)
        /*0008*/ 	.word	0x00000020


	//----- nvinfo : EIATTR_FRAME_SIZE
	.align		4
.L_1:
        /*000c*/ 	.byte	0x04, 0x11
        /*000e*/ 	.short	(.L_3 - .L_2)
	.align		4
.L_2:
        /*0010*/ 	.word	index@(matmul_kernel)
        /*0014*/ 	.word	0x00002320


	//----- nvinfo : EIATTR_MIN_STACK_SIZE
	.align		4
.L_3:
        /*0018*/ 	.byte	0x04, 0x12
        /*001a*/ 	.short	(.L_5 - .L_4)
	.align		4
.L_4:
        /*001c*/ 	.word	index@(matmul_kernel)
        /*0020*/ 	.word	0x00002320
.L_5:


//--------------------- .nv.info.matmul_kernel    --------------------------
	.section	.nv.info.matmul_kernel,"",@"SHT_CUDA_INFO"
	.sectionflags	@""
	.align	4


	//----- nvinfo : EIATTR_CUDA_API_VERSION
	.align		4
        /*0000*/ 	.byte	0x04, 0x37
        /*0002*/ 	.short	(.L_7 - .L_6)
.L_6:
        /*0004*/ 	.word	0x00000081


	//----- nvinfo : EIATTR_KPARAM_INFO
	.align		4
.L_7:
        /*0008*/ 	.byte	0x04, 0x17
        /*000a*/ 	.short	(.L_9 - .L_8)
.L_8:
        /*000c*/ 	.word	0x00000000
        /*0010*/ 	.short	0x000d
        /*0012*/ 	.short	0x0048
        /*0014*/ 	.byte	0x00, 0xf4, 0x21, 0x00


	//----- nvinfo : EIATTR_KPARAM_INFO
	.align		4
.L_9:
        /*0018*/ 	.byte	0x04, 0x17
        /*001a*/ 	.short	(.L_11 - .L_10)
.L_10:
        /*001c*/ 	.word	0x00000000
        /*0020*/ 	.short	0x000c
        /*0022*/ 	.short	0x0040
        /*0024*/ 	.byte	0x00, 0xf4, 0x21, 0x00


	//----- nvinfo : EIATTR_KPARAM_INFO
	.align		4
.L_11:
        /*0028*/ 	.byte	0x04, 0x17
        /*002a*/ 	.short	(.L_13 - .L_12)
.L_12:
        /*002c*/ 	.word	0x00000000
        /*0030*/ 	.short	0x000b
        /*0032*/ 	.short	0x0038
        /*0034*/ 	.byte	0x00, 0xf0, 0x11, 0x00


	//----- nvinfo : EIATTR_KPARAM_INFO
	.align		4
.L_13:
        /*0038*/ 	.byte	0x04, 0x17
        /*003a*/ 	.short	(.L_15 - .L_14)
.L_14:
        /*003c*/ 	.word	0x00000000
        /*0040*/ 	.short	0x000a
        /*0042*/ 	.short	0x0034
        /*0044*/ 	.byte	0x00, 0xf0, 0x11, 0x00


	//----- nvinfo : EIATTR_KPARAM_INFO
	.align		4
.L_15:
        /*0048*/ 	.byte	0x04, 0x17
        /*004a*/ 	.short	(.L_17 - .L_16)
.L_16:
        /*004c*/ 	.word	0x00000000
        /*0050*/ 	.short	0x0009
        /*0052*/ 	.short	0x0030
        /*0054*/ 	.byte	0x00, 0xf0, 0x11, 0x00


	//----- nvinfo : EIATTR_KPARAM_INFO
	.align		4
.L_17:
        /*0058*/ 	.byte	0x04, 0x17
        /*005a*/ 	.short	(.L_19 - .L_18)
.L_18:
        /*005c*/ 	.word	0x00000000
        /*0060*/ 	.short	0x0008
        /*0062*/ 	.short	0x002c
        /*0064*/ 	.byte	0x00, 0xf0, 0x11, 0x00


	//----- nvinfo : EIATTR_KPARAM_INFO
	.align		4
.L_19:
        /*0068*/ 	.byte	0x04, 0x17
        /*006a*/ 	.short	(.L_21 - .L_20)
.L_20:
        /*006c*/ 	.word	0x00000000
        /*0070*/ 	.short	0x0007
        /*0072*/ 	.short	0x0028
        /*0074*/ 	.byte	0x00, 0xf0, 0x11, 0x00


	//----- nvinfo : EIATTR_KPARAM_INFO
	.align		4
.L_21:
        /*0078*/ 	.byte	0x04, 0x17
        /*007a*/ 	.short	(.L_23 - .L_22)
.L_22:
        /*007c*/ 	.word	0x00000000
        /*0080*/ 	.short	0x0006
        /*0082*/ 	.short	0x0024
        /*0084*/ 	.byte	0x00, 0xf0, 0x11, 0x00


	//----- nvinfo : EIATTR_KPARAM_INFO
	.align		4
.L_23:
        /*0088*/ 	.byte	0x04, 0x17
        /*008a*/ 	.short	(.L_25 - .L_24)
.L_24:
        /*008c*/ 	.word	0x00000000
        /*0090*/ 	.short	0x0005
        /*0092*/ 	.short	0x0020
        /*0094*/ 	.byte	0x00, 0xf0, 0x11, 0x00


	//----- nvinfo : EIATTR_KPARAM_INFO
	.align		4
.L_25:
        /*0098*/ 	.byte	0x04, 0x17
        /*009a*/ 	.short	(.L_27 - .L_26)
.L_26:
        /*009c*/ 	.word	0x00000000
        /*00a0*/ 	.short	0x0004
        /*00a2*/ 	.short	0x001c
        /*00a4*/ 	.byte	0x00, 0xf0, 0x11, 0x00


	//----- nvinfo : EIATTR_KPARAM_INFO
	.align		4
.L_27:
        /*00a8*/ 	.byte	0x04, 0x17
        /*00aa*/ 	.short	(.L_29 - .L_28)
.L_28:
        /*00ac*/ 	.word	0x00000000
        /*00b0*/ 	.short	0x0003
        /*00b2*/ 	.short	0x0018
        /*00b4*/ 	.byte	0x00, 0xf0, 0x11, 0x00


	//----- nvinfo : EIATTR_KPARAM_INFO
	.align		4
.L_29:
        /*00b8*/ 	.byte	0x04, 0x17
        /*00ba*/ 	.short	(.L_31 - .L_30)
.L_30:
        /*00bc*/ 	.word	0x00000000
        /*00c0*/ 	.short	0x0002
        /*00c2*/ 	.short	0x0010
        /*00c4*/ 	.byte	0x00, 0xf4, 0x21, 0x00


	//----- nvinfo : EIATTR_KPARAM_INFO
	.align		4
.L_31:
        /*00c8*/ 	.byte	0x04, 0x17
        /*00ca*/ 	.short	(.L_33 - .L_32)
.L_32:
        /*00cc*/ 	.word	0x00000000
        /*00d0*/ 	.short	0x0001
        /*00d2*/ 	.short	0x0008
        /*00d4*/ 	.byte	0x00, 0xf4, 0x21, 0x00


	//----- nvinfo : EIATTR_KPARAM_INFO
	.align		4
.L_33:
        /*00d8*/ 	.byte	0x04, 0x17
        /*00da*/ 	.short	(.L_35 - .L_34)
.L_34:
        /*00dc*/ 	.word	0x00000000
        /*00e0*/ 	.short	0x0000
        /*00e2*/ 	.short	0x0000
        /*00e4*/ 	.byte	0x00, 0xf4, 0x21, 0x00


	//----- nvinfo : EIATTR_SPARSE_MMA_MASK
	.align		4
.L_35:
        /*00e8*/ 	.byte	0x03, 0x50
        /*00ea*/ 	.short	0x0000


	//----- nvinfo : EIATTR_MAXREG_COUNT
	.align		4
        /*00ec*/ 	.byte	0x03, 0x1b
        /*00ee*/ 	.short	0x00ff


	//----- nvinfo : EIATTR_NUM_BARRIERS
	.align		4
        /*00f0*/ 	.byte	0x02, 0x4c
        /*00f2*/ 	.byte	0x01
	.zero		1


	//----- nvinfo : EIATTR_ANNOTATIONS
	.align		4
        /*00f4*/ 	.byte	0x04, 0x55
        /*00f6*/ 	.short	(.L_37 - .L_36)


	//   ....[0]....
.L_36:
        /*00f8*/ 	.word	0x00000001
        /*00fc*/ 	.byte	0x10, 0x05, 0x00, 0x00, 0x01, 0x00, 0x00, 0x00, 0x40, 0x05, 0x00, 0x00, 0x01, 0x00, 0x00, 0x00
        /* <DEDUP_REMOVED lines=120> */
        /*088c*/ 	.byte	0x80, 0x1c, 0x00, 0x00


	//----- nvinfo : EIATTR_VRC_CTA_INIT_COUNT
	.align		4
.L_37:
        /*0890*/ 	.byte	0x02, 0x4a
	.zero		1
	.zero		1


	//----- nvinfo : EIATTR_EXIT_INSTR_OFFSETS
	.align		4
        /*0894*/ 	.byte	0x04, 0x1c
        /*0896*/ 	.short	(.L_39 - .L_38)


	//   ....[0]....
.L_38:
        /*0898*/ 	.word	0x00043090


	//   ....[1]....
        /*089c*/ 	.word	0x000430b0


	//----- nvinfo : EIATTR_REQNTID
	.align		4
.L_39:
        /*08a0*/ 	.byte	0x04, 0x10
        /*08a2*/ 	.short	(.L_41 - .L_40)
.L_40:
        /*08a4*/ 	.word	0x00000040
        /*08a8*/ 	.word	0x00000001
        /*08ac*/ 	.word	0x00000001


	//----- nvinfo : EIATTR_CBANK_PARAM_SIZE
	.align		4
.L_41:
        /*08b0*/ 	.byte	0x03, 0x19
        /*08b2*/ 	.short	0x0050


	//----- nvinfo : EIATTR_PARAM_CBANK
	.align		4
        /*08b4*/ 	.byte	0x04, 0x0a
        /*08b6*/ 	.short	(.L_43 - .L_42)
	.align		4
.L_42:
        /*08b8*/ 	.word	index@(.nv.constant0.matmul_kernel)
        /*08bc*/ 	.short	0x0380
        /*08be*/ 	.short	0x0050


	//----- nvinfo : EIATTR_SW_WAR
	.align		4
.L_43:
        /*08c0*/ 	.byte	0x04, 0x36
        /*08c2*/ 	.short	(.L_45 - .L_44)
.L_44:
        /*08c4*/ 	.word	0x00000008
.L_45:


//--------------------- .nv.compat                --------------------------
	.section	.nv.compat,"",@"SHT_CUDA_COMPAT_INFO"
	.align	4
        /*0000*/ 	.byte	0x02, 0x02, 0x02, 0x00, 0x02, 0x05, 0x05, 0x00, 0x02, 0x03, 0x00, 0x00, 0x02, 0x06, 0x01, 0x00


//--------------------- .nv.callgraph             --------------------------
	.section	.nv.callgraph,"",@"SHT_CUDA_CALLGRAPH"
	.align	4
	.sectionentsize	8
	.align		4
        /*0000*/ 	.word	0x00000000
	.align		4
        /*0004*/ 	.word	0xffffffff
	.align		4
        /*0008*/ 	.word	0x00000000
	.align		4
        /*000c*/ 	.word	0xfffffffe
	.align		4
        /*0010*/ 	.word	0x00000000
	.align		4
        /*0014*/ 	.word	0xfffffffd
	.align		4
        /*0018*/ 	.word	0x00000000
	.align		4
        /*001c*/ 	.word	0xfffffffc


//--------------------- .text.matmul_kernel       --------------------------
	.section	.text.matmul_kernel,"ax",@progbits
	.align	128
        .global         matmul_kernel
        .type           matmul_kernel,@function
        .size           matmul_kernel,(.L_x_4 - matmul_kernel)
        .other          matmul_kernel,@"STO_CUDA_ENTRY STV_DEFAULT"
matmul_kernel:
.text.matmul_kernel:
[----:B------:R-:W0:Y:S08]  /*0000*/  LDC R1, c[0x0][0x37c] ;  /* 0x0000df00ff017b82 */ /* 0x000e300000000800 */
[----:B------:R-:W1:Y:S01]  /*0010*/  LDC.64 R4, c[0x0][0x398] ;  /* 0x0000e600ff047b82 */ /* 0x000e620000000a00 */
[----:B0-----:R-:W-:Y:S01]  /*0020*/  VIADD R1, R1, 0xffffdce0 ;  /* 0xffffdce001017836 */ /* 0x001fe20000000000 */
[----:B------:R-:W0:Y:S01]  /*0030*/  S2R R14, SR_TID.X ;  /* 0x00000000000e7919 */ /* 0x000e220000002100 */
[----:B------:R-:W2:Y:S01]  /*0040*/  LDCU UR6, c[0x0][0x3a0] ;  /* 0x00007400ff0677ac */ /* 0x000ea20008000800 */
[----:B------:R-:W-:-:S04]  /*0050*/  UMOV UR5, 0x400 ;  /* 0x0000040000057882 */ /* 0x000fc80000000000 */
[----:B------:R-:W3:Y:S01]  /*0060*/  S2UR UR4, SR_CgaCtaId ;  /* 0x00000000000479c3 */ /* 0x000ee20000008800 */
[----:B------:R-:W4:Y:S01]  /*0070*/  LDCU.64 UR8, c[0x0][0x358] ;  /* 0x00006b00ff0877ac */ /* 0x000f220008000a00 */
[----:B--2---:R-:W-:Y:S01]  /*0080*/  UIADD3 UR6, UPT, UPT, UR6, 0x3f, URZ ;  /* 0x0000003f06067890 */ /* 0x004fe2000fffe0ff */
[----:B-1----:R-:W-:-:S03]  /*0090*/  VIADD R0, R5, 0x7f ;  /* 0x0000007f05007836 */ /* 0x002fc60000000000 */
[----:B------:R-:W-:Y:S02]  /*00a0*/  UISETP.GT.AND UP0, UPT, UR6, 0x3f, UPT ;  /* 0x0000003f0600788c */ /* 0x000fe4000bf04270 */
[----:B------:R-:W-:Y:S01]  /*00b0*/  SHF.R.S32.HI R3, RZ, 0x1f, R0 ;  /* 0x0000001fff037819 */ /* 0x000fe20000011400 */
[----:B---3--:R-:W-:-:S03]  /*00c0*/  ULEA UR5, UR4, UR5, 0x18 ;  /* 0x0000000504057291 */ /* 0x008fc6000f8ec0ff */
[----:B------:R-:W-:Y:S02]  /*00d0*/  LEA.HI R3, R3, R0, RZ, 0x7 ;  /* 0x0000000003037211 */ /* 0x000fe400078f38ff */
[----:B0-----:R-:W-:Y:S02]  /*00e0*/  LOP3.LUT R17, R14, 0x3f, RZ, 0xc0, !PT ;  /* 0x0000003f0e117812 */ /* 0x001fe400078ec0ff */
[----:B------:R-:W-:Y:S02]  /*00f0*/  SHF.R.S32.HI R0, RZ, 0x7, R3 ;  /* 0x00000007ff007819 */ /* 0x000fe40000011403 */
[----:B------:R-:W0:Y:S03]  /*0100*/  S2R R3, SR_CTAID.X ;  /* 0x0000000000037919 */ /* 0x000e260000002500 */
[----:B------:R-:W-:-:S05]  /*0110*/  IMAD.SHL.U32 R0, R0, 0x8, RZ ;  /* 0x0000000800007824 */ /* 0x000fca00078e00ff */
[-C--:B------:R-:W-:Y:S02]  /*0120*/  IABS R9, R0.reuse ;  /* 0x0000000000097213 */ /* 0x080fe40000000000 */
[----:B------:R-:W-:Y:S02]  /*0130*/  IABS R12, R0 ;  /* 0x00000000000c7213 */ /* 0x000fe40000000000 */
[----:B------:R-:W1:Y:S08]  /*0140*/  I2F.RP R2, R9 ;  /* 0x0000000900027306 */ /* 0x000e700000209400 */
[----:B-1----:R-:W1:Y:S01]  /*0150*/  MUFU.RCP R2, R2 ;  /* 0x0000000200027308 */ /* 0x002e620000001000 */
[----:B0-----:R-:W-:Y:S01]  /*0160*/  IABS R10, R3 ;  /* 0x00000003000a7213 */ /* 0x001fe20000000000 */
[----:B-1----:R-:W-:-:S02]  /*0170*/  VIADD R6, R2, 0xffffffe ;  /* 0x0ffffffe02067836 */ /* 0x002fc40000000000 */
[----:B------:R-:W-:-:S04]  /*0180*/  IMAD.MOV R2, RZ, RZ, -R12 ;  /* 0x000000ffff027224 */ /* 0x000fc800078e0a0c */
[----:B------:R0:W1:Y:S02]  /*0190*/  F2I.FTZ.U32.TRUNC.NTZ R7, R6 ;  /* 0x0000000600077305 */ /* 0x000064000021f000 */
[----:B0-----:R-:W-:Y:S02]  /*01a0*/  IMAD.MOV.U32 R6, RZ, RZ, RZ ;  /* 0x000000ffff067224 */ /* 0x001fe400078e00ff */
[----:B-1----:R-:W-:-:S04]  /*01b0*/  IMAD.MOV R8, RZ, RZ, -R7 ;  /* 0x000000ffff087224 */ /* 0x002fc800078e0a07 */
[----:B------:R-:W-:Y:S02]  /*01c0*/  IMAD R11, R8, R9, RZ ;  /* 0x00000009080b7224 */ /* 0x000fe400078e02ff */
[----:B------:R-:W-:Y:S02]  /*01d0*/  IMAD.MOV.U32 R8, RZ, RZ, R10 ;  /* 0x000000ffff087224 */ /* 0x000fe400078e000a */
[----:B------:R-:W-:-:S06]  /*01e0*/  IMAD.HI.U32 R7, R7, R11, R6 ;  /* 0x0000000b07077227 */ /* 0x000fcc00078e0006 */
[----:B------:R-:W-:-:S04]  /*01f0*/  IMAD.HI.U32 R7, R7, R8, RZ ;  /* 0x0000000807077227 */ /* 0x000fc800078e00ff */
[----:B------:R-:W-:-:S05]  /*0200*/  IMAD R2, R7, R2, R8 ;  /* 0x0000000207027224 */ /* 0x000fca00078e0208 */
[----:B------:R-:W-:-:S13]  /*0210*/  ISETP.GT.U32.AND P1, PT, R9, R2, PT ;  /* 0x000000020900720c */ /* 0x000fda0003f24070 */
[----:B------:R-:W-:Y:S02]  /*0220*/  @!P1 IMAD.IADD R2, R2, 0x1, -R9 ;  /* 0x0000000102029824 */ /* 0x000fe400078e0a09 */
[----:B------:R-:W-:Y:S01]  /*0230*/  @!P1 VIADD R7, R7, 0x1 ;  /* 0x0000000107079836 */ /* 0x000fe20000000000 */
[----:B------:R-:W-:Y:S02]  /*0240*/  ISETP.NE.AND P1, PT, R0, RZ, PT ;  /* 0x000000ff0000720c */ /* 0x000fe40003f25270 */
[----:B------:R-:W-:Y:S02]  /*0250*/  ISETP.GE.U32.AND P0, PT, R2, R9, PT ;  /* 0x000000090200720c */ /* 0x000fe40003f06070 */
[----:B------:R-:W-:-:S04]  /*0260*/  LOP3.LUT R2, R3, R0, RZ, 0x3c, !PT ;  /* 0x0000000003027212 */ /* 0x000fc800078e3cff */
[----:B------:R-:W-:Y:S01]  /*0270*/  ISETP.GE.AND P2, PT, R2, RZ, PT ;  /* 0x000000ff0200720c */ /* 0x000fe20003f46270 */
[----:B------:R-:W-:-:S06]  /*0280*/  VIADD R2, R4, 0x7f ;  /* 0x0000007f04027836 */ /* 0x000fcc0000000000 */
[----:B------:R-:W-:-:S04]  /*0290*/  @P0 VIADD R7, R7, 0x1 ;  /* 0x0000000107070836 */ /* 0x000fc80000000000 */
[----:B------:R-:W-:Y:S01]  /*02a0*/  IMAD.MOV.U32 R6, RZ, RZ, R7 ;  /* 0x000000ffff067224 */ /* 0x000fe200078e0007 */
[----:B------:R-:W-:-:S03]  /*02b0*/  SHF.R.S32.HI R7, RZ, 0x1f, R2 ;  /* 0x0000001fff077819 */ /* 0x000fc60000011402 */
[----:B------:R-:W-:Y:S01]  /*02c0*/  @!P2 IMAD.MOV R6, RZ, RZ, -R6 ;  /* 0x000000ffff06a224 */ /* 0x000fe200078e0a06 */
[----:B------:R-:W-:Y:S02]  /*02d0*/  @!P1 LOP3.LUT R6, RZ, R0, RZ, 0x33, !PT ;  /* 0x00000000ff069212 */ /* 0x000fe400078e33ff */
[----:B------:R-:W-:-:S03]  /*02e0*/  LEA.HI R7, R7, R2, RZ, 0x7 ;  /* 0x0000000207077211 */ /* 0x000fc600078f38ff */
[----:B------:R-:W-:Y:S02]  /*02f0*/  IMAD.SHL.U32 R2, R6, 0x8, RZ ;  /* 0x0000000806027824 */ /* 0x000fe400078e00ff */
[----:B------:R-:W-:-:S03]  /*0300*/  IMAD.MOV R6, RZ, RZ, -R6 ;  /* 0x000000ffff067224 */ /* 0x000fc600078e0a06 */
[----:B------:R-:W-:Y:S01]  /*0310*/  LEA.HI.SX32 R7, R7, -R2, 0x19 ;  /* 0x8000000207077211 */ /* 0x000fe200078fcaff */
[----:B------:R-:W-:Y:S02]  /*0320*/  IMAD R15, R0, R6, R3 ;  /* 0x00000006000f7224 */ /* 0x000fe400078e0203 */
[----:B------:R-:W-:Y:S01]  /*0330*/  IMAD.MOV.U32 R6, RZ, RZ, RZ ;  /* 0x000000ffff067224 */ /* 0x000fe200078e00ff */
[----:B------:R-:W-:Y:S02]  /*0340*/  VIMNMX R8, PT, PT, R7, 0x8, PT ;  /* 0x0000000807087848 */ /* 0x000fe40003fe0100 */
[----:B------:R-:W-:Y:S02]  /*0350*/  IABS R13, R15 ;  /* 0x0000000f000d7213 */ /* 0x000fe40000000000 */
[----:B------:R-:W-:-:S04]  /*0360*/  IABS R11, R8 ;  /* 0x00000008000b7213 */ /* 0x000fc80000000000 */
[----:B------:R-:W0:Y:S08]  /*0370*/  I2F.RP R9, R11 ;  /* 0x0000000b00097306 */ /* 0x000e300000209400 */
[----:B0-----:R-:W0:Y:S02]  /*0380*/  MUFU.RCP R9, R9 ;  /* 0x0000000900097308 */ /* 0x001e240000001000 */
[----:B0-----:R-:W-:-:S06]  /*0390*/  VIADD R7, R9, 0xffffffe ;  /* 0x0ffffffe09077836 */ /* 0x001fcc0000000000 */
[----:B------:R-:W0:Y:S02]  /*03a0*/  F2I.FTZ.U32.TRUNC.NTZ R7, R7 ;  /* 0x0000000700077305 */ /* 0x000e24000021f000 */
[----:B0-----:R-:W-:-:S04]  /*03b0*/  IMAD.MOV R10, RZ, RZ, -R7 ;  /* 0x000000ffff0a7224 */ /* 0x001fc800078e0a07 */
[----:B------:R-:W-:-:S04]  /*03c0*/  IMAD.MOV.U32 R0, RZ, RZ, R10 ;  /* 0x000000ffff007224 */ /* 0x000fc800078e000a */
[----:B------:R-:W-:Y:S01]  /*03d0*/  IMAD R3, R0, R11, RZ ;  /* 0x0000000b00037224 */ /* 0x000fe200078e02ff */
[----:B------:R-:W-:-:S03]  /*03e0*/  IABS R0, R8 ;  /* 0x0000000800007213 */ /* 0x000fc60000000000 */
[----:B------:R-:W-:-:S04]  /*03f0*/  IMAD.HI.U32 R6, R7, R3, R6 ;  /* 0x0000000307067227 */ /* 0x000fc800078e0006 */
[----:B------:R-:W-:Y:S02]  /*0400*/  IMAD.MOV R0, RZ, RZ, -R0 ;  /* 0x000000ffff007224 */ /* 0x000fe400078e0a00 */
        /* <DEDUP_REMOVED lines=8> */
[----:B------:R-:W-:-:S07]  /*0490*/  ISETP.GE.AND P2, PT, R0, RZ, PT ;  /* 0x000000ff0000720c */ /* 0x000fce0003f46270 */
[----:B------:R-:W-:-:S06]  /*04a0*/  @P0 VIADD R6, R6, 0x1 ;  /* 0x0000000106060836 */ /* 0x000fcc0000000000 */
[----:B------:R-:W-:Y:S01]  /*04b0*/  @!P2 IMAD.MOV R6, RZ, RZ, -R6 ;  /* 0x000000ffff06a224 */ /* 0x000fe200078e0a06 */
[----:B------:R-:W-:-:S05]  /*04c0*/  @!P1 LOP3.LUT R6, RZ, R8, RZ, 0x33, !PT ;  /* 0x00000008ff069212 */ /* 0x000fca00078e33ff */
[----:B------:R-:W-:Y:S02]  /*04d0*/  IMAD.MOV R3, RZ, RZ, -R6 ;  /* 0x000000ffff037224 */ /* 0x000fe400078e0a06 */
[----:B------:R-:W-:Y:S02]  /*04e0*/  IMAD.SHL.U32 R16, R6, 0x80, RZ ;  /* 0x0000008006107824 */ /* 0x000fe400078e00ff */
[----:B------:R-:W-:Y:S02]  /*04f0*/  IMAD R3, R8, R3, R15 ;  /* 0x0000000308037224 */ /* 0x000fe400078e020f */
[----:B------:R-:W-:Y:S01]  /*0500*/  VIADD R6, R16, 0x1 ;  /* 0x0000000110067836 */ /* 0x000fe20000000000 */
[----:B------:R-:W-:Y:S01]  /*0510*/  STL [R1+0x470], R16 ;  /* 0x0004701001007387 */ /* 0x000fe20000100800 */
[----:B------:R-:W-:Y:S02]  /*0520*/  IMAD.IADD R0, R2, 0x1, R3 ;  /* 0x0000000102007824 */ /* 0x000fe400078e0203 */
[C---:B------:R-:W-:Y:S01]  /*0530*/  VIADD R3, R16.reuse, 0x2 ;  /* 0x0000000210037836 */ /* 0x040fe20000000000 */
[----:B------:R0:W-:Y:S01]  /*0540*/  STL [R1+0x2ac], R6 ;  /* 0x0002ac0601007387 */ /* 0x0001e20000100800 */
[----:B------:R-:W-:-:S02]  /*0550*/  VIADD R2, R16, 0x3 ;  /* 0x0000000310027836 */ /* 0x000fc40000000000 */
[----:B------:R-:W-:Y:S01]  /*0560*/  VIADD R7, R16, 0x16 ;  /* 0x0000001610077836 */ /* 0x000fe20000000000 */
[----:B------:R1:W-:Y:S01]  /*0570*/  STL [R1+0x2a8], R3 ;  /* 0x0002a80301007387 */ /* 0x0003e20000100800 */
[----:B------:R-:W-:Y:S02]  /*0580*/  IMAD R0, R0, 0x80, R17 ;  /* 0x0000008000007824 */ /* 0x000fe400078e0211 */
[C---:B------:R-:W-:Y:S01]  /*0590*/  VIADD R29, R16.reuse, 0x70 ;  /* 0x00000070101d7836 */ /* 0x040fe20000000000 */
[----:B------:R2:W-:Y:S01]  /*05a0*/  STL [R1+0x2a4], R2 ;  /* 0x0002a40201007387 */ /* 0x0005e20000100800 */
[C---:B------:R-:W-:Y:S02]  /*05b0*/  VIADD R10, R16.reuse, 0x71 ;  /* 0x00000071100a7836 */ /* 0x040fe40000000000 */
[C---:B0-----:R-:W-:Y:S02]  /*05c0*/  VIADD R6, R16.reuse, 0x4 ;  /* 0x0000000410067836 */ /* 0x041fe40000000000 */
[----:B------:R-:W-:-:S02]  /*05d0*/  VIADD R9, R16, 0x72 ;  /* 0x0000007210097836 */ /* 0x000fc40000000000 */
[C---:B-1----:R-:W-:Y:S01]  /*05e0*/  VIADD R3, R16.reuse, 0x5 ;  /* 0x0000000510037836 */ /* 0x042fe20000000000 */
[----:B------:R0:W-:Y:S01]  /*05f0*/  STL [R1+0x2a0], R6 ;  /* 0x0002a00601007387 */ /* 0x0001e20000100800 */
[C---:B------:R-:W-:Y:S02]  /*0600*/  VIADD R18, R16.reuse, 0x74 ;  /* 0x0000007410127836 */ /* 0x040fe40000000000 */
[C---:B--2---:R-:W-:Y:S01]  /*0610*/  VIADD R2, R16.reuse, 0x6 ;  /* 0x0000000610027836 */ /* 0x044fe20000000000 */
[----:B------:R1:W-:Y:S01]  /*0620*/  STL [R1+0x29c], R3 ;  /* 0x00029c0301007387 */ /* 0x0003e20000100800 */
[C---:B------:R-:W-:Y:S02]  /*0630*/  VIADD R11, R16.reuse, 0x75 ;  /* 0x00000075100b7836 */ /* 0x040fe40000000000 */
[C---:B------:R-:W-:Y:S01]  /*0640*/  VIADD R8, R16.reuse, 0x77 ;  /* 0x0000007710087836 */ /* 0x040fe20000000000 */
[----:B------:R2:W-:Y:S01]  /*0650*/  STL [R1+0x298], R2 ;  /* 0x0002980201007387 */ /* 0x0005e20000100800 */
[----:B------:R-:W-:-:S02]  /*0660*/  VIADD R19, R16, 0x79 ;  /* 0x0000007910137836 */ /* 0x000fc40000000000 */
[C---:B0-----:R-:W-:Y:S02]  /*0670*/  VIADD R6, R16.reuse, 0x7 ;  /* 0x0000000710067836 */ /* 0x041fe40000000000 */
[C---:B------:R-:W-:Y:S02]  /*0680*/  VIADD R20, R16.reuse, 0x7a ;  /* 0x0000007a10147836 */ /* 0x040fe40000000000 */
[C---:B-1----:R-:W-:Y:S01]  /*0690*/  VIADD R3, R16.reuse, 0x8 ;  /* 0x0000000810037836 */ /* 0x042fe20000000000 */
[----:B------:R0:W-:Y:S01]  /*06a0*/  STL [R1+0x294], R6 ;  /* 0x0002940601007387 */ /* 0x0001e20000100800 */
[C---:B------:R-:W-:Y:S02]  /*06b0*/  VIADD R12, R16.reuse, 0x7b ;  /* 0x0000007b100c7836 */ /* 0x040fe40000000000 */
[C---:B--2---:R-:W-:Y:S01]  /*06c0*/  VIADD R2, R16.reuse, 0x9 ;  /* 0x0000000910027836 */ /* 0x044fe20000000000 */
[----:B------:R1:W-:Y:S01]  /*06d0*/  STL [R1+0x290], R3 ;  /* 0x0002900301007387 */ /* 0x0003e20000100800 */
[----:B------:R-:W-:-:S02]  /*06e0*/  VIADD R13, R16, 0x7c ;  /* 0x0000007c100d7836 */ /* 0x000fc40000000000 */
[C---:B------:R-:W-:Y:S01]  /*06f0*/  VIADD R21, R16.reuse, 0x7d ;  /* 0x0000007d10157836 */ /* 0x040fe20000000000 */
[----:B------:R2:W-:Y:S01]  /*0700*/  STL [R1+0x28c], R2 ;  /* 0x00028c0201007387 */ /* 0x0005e20000100800 */
[C---:B------:R-:W-:Y:S02]  /*0710*/  VIADD R22, R16.reuse, 0x7e ;  /* 0x0000007e10167836 */ /* 0x040fe40000000000 */
[C---:B0-----:R-:W-:Y:S02]  /*0720*/  VIADD R6, R16.reuse, 0xa ;  /* 0x0000000a10067836 */ /* 0x041fe40000000000 */
[C---:B------:R-:W-:Y:S02]  /*0730*/  VIADD R23, R16.reuse, 0x7f ;  /* 0x0000007f10177836 */ /* 0x040fe40000000000 */
[C---:B-1----:R-:W-:Y:S01]  /*0740*/  VIADD R3, R16.reuse, 0xb ;  /* 0x0000000b10037836 */ /* 0x042fe20000000000 */
[----:B------:R0:W-:Y:S01]  /*0750*/  STL [R1+0x288], R6 ;  /* 0x0002880601007387 */ /* 0x0001e20000100800 */
[----:B--2---:R-:W-:-:S03]  /*0760*/  VIADD R2, R16, 0xc ;  /* 0x0000000c10027836 */ /* 0x004fc60000000000 */
[----:B------:R1:W-:Y:S04]  /*0770*/  STL [R1+0x284], R3 ;  /* 0x0002840301007387 */ /* 0x0003e80000100800 */
[----:B------:R2:W-:Y:S01]  /*0780*/  STL [R1+0x280], R2 ;  /* 0x0002800201007387 */ /* 0x0005e20000100800 */
[C---:B0-----:R-:W-:Y:S02]  /*0790*/  VIADD R6, R16.reuse, 0xd ;  /* 0x0000000d10067836 */ /* 0x041fe40000000000 */
[----:B-1----:R-:W-:-:S03]  /*07a0*/  VIADD R3, R16, 0xe ;  /* 0x0000000e10037836 */ /* 0x002fc60000000000 */
        /* <DEDUP_REMOVED lines=189> */
[----:B------:R-:W-:Y:S01]  /*1380*/  STL [R1+0x8], R7 ;  /* 0x0000080701007387 */ /* 0x000fe20000100800 */
[C---:B0-----:R-:W-:Y:S02]  /*1390*/  VIADD R6, R16.reuse, 0x6e ;  /* 0x0000006e10067836 */ /* 0x041fe40000000000 */
[----:B-1----:R-:W-:-:S03]  /*13a0*/  VIADD R3, R16, 0x6f ;  /* 0x0000006f10037836 */ /* 0x002fc60000000000 */
[----:B------:R0:W-:Y:S04]  /*13b0*/  STL [R1+0x4], R6 ;  /* 0x0000040601007387 */ /* 0x0001e80000100800 */
[----:B------:R1:W-:Y:S01]  /*13c0*/  STL [R1], R3 ;  /* 0x0000000301007387 */ /* 0x0003e20000100800 */
[C---:B0-----:R-:W-:Y:S02]  /*13d0*/  VIADD R6, R16.reuse, 0x76 ;  /* 0x0000007610067836 */ /* 0x041fe40000000000 */
[----:B-1----:R-:W-:-:S05]  /*13e0*/  VIADD R3, R16, 0x73 ;  /* 0x0000007310037836 */ /* 0x002fca0000000000 */
[----:B------:R0:W-:Y:S04]  /*13f0*/  STL [R1+0x28], R3 ;  /* 0x0000280301007387 */ /* 0x0001e80000100800 */
[----:B------:R1:W-:Y:S01]  /*1400*/  STL [R1+0x624], R0 ;  /* 0x0006240001007387 */ /* 0x0003e20000100800 */
[----:B0-----:R-:W-:Y:S02]  /*1410*/  VIADD R3, R16, 0x78 ;  /* 0x0000007810037836 */ /* 0x001fe40000000000 */
[----:B-1----:R-:W-:-:S05]  /*1420*/  VIADD R0, R0, 0x40 ;  /* 0x0000004000007836 */ /* 0x002fca0000000000 */
[----:B------:R0:W-:Y:S01]  /*1430*/  STL [R1+0x64c], R0 ;  /* 0x00064c0001007387 */ /* 0x0001e20000100800 */
[----:B----4-:R-:W-:Y:S05]  /*1440*/  BRA.U UP0, `(.L_x_0) ;  /* 0x0000001100047547 */ /* 0x010fea000b800000 */
[----:B0-----:R-:W-:Y:S01]  /*1450*/  IMAD.SHL.U32 R0, R14, 0x10, RZ ;  /* 0x000000100e007824 */ /* 0x001fe200078e00ff */
[----:B------:R1:W-:Y:S01]  /*1460*/  STL [R1+0x20], RZ ;  /* 0x000020ff01007387 */ /* 0x0003e20000100800 */
[----:B------:R-:W-:Y:S02]  /*1470*/  CS2R R24, SRZ ;  /* 0x0000000000187805 */ /* 0x000fe4000001ff00 */
[----:B------:R-:W-:Y:S01]  /*1480*/  CS2R R26, SRZ ;  /* 0x00000000001a7805 */ /* 0x000fe2000001ff00 */
[----:B------:R1:W-:Y:S04]  /*1490*/  STL [R1+0x11d0], R0 ;  /* 0x0011d00001007387 */ /* 0x0003e80000100800 */
[----:B------:R1:W-:Y:S04]  /*14a0*/  STL [R1+0x24], RZ ;  /* 0x000024ff01007387 */ /* 0x0003e80000100800 */
        /* <DEDUP_REMOVED lines=246> */
[----:B------:R1:W-:Y:S04]  /*2410*/  STL [R1], RZ ;  /* 0x000000ff01007387 */ /* 0x0003e80000100800 */
[----:B------:R1:W-:Y:S04]  /*2420*/  STL [R1+0x4], RZ ;  /* 0x000004ff01007387 */ /* 0x0003e80000100800 */
[----:B------:R1:W-:Y:S04]  /*2430*/  STL [R1+0x8], RZ ;  /* 0x000008ff01007387 */ /* 0x0003e80000100800 */
[----:B------:R1:W-:Y:S01]  /*2440*/  STL [R1+0xc], RZ ;  /* 0x00000cff01007387 */ /* 0x0003e20000100800 */
[----:B------:R-:W-:Y:S05]  /*2450*/  BRA `(.L_x_1) ;  /* 0x0000030800e47947 */ /* 0x000fea0003800000 */
.L_x_0:
[----:B------:R-:W-:Y:S01]  /*2460*/  STL [R1+0x1310], R6 ;  /* 0x0013100601007387 */ /* 0x000fe20000100800 */
[----:B------:R-:W-:Y:S01]  /*2470*/  IABS R7, R4 ;  /* 0x0000000400077213 */ /* 0x000fe20000000000 */
[----:B------:R-:W-:Y:S01]  /*2480*/  IMAD.MOV.U32 R16, RZ, RZ, RZ ;  /* 0x000000ffff107224 */ /* 0x000fe200078e00ff */
[----:B------:R-:W-:Y:S01]  /*2490*/  ISETP.GE.AND P4, PT, R23, RZ, PT ;  /* 0x000000ff1700720c */ /* 0x000fe20003f86270 */
[----:B------:R-:W-:Y:S01]  /*24a0*/  STL [R1+0x130c], R11 ;  /* 0x00130c0b01007387 */ /* 0x000fe20000100800 */
[----:B------:R-:W-:Y:S01]  /*24b0*/  ISETP.GE.AND P5, PT, R22, RZ, PT ;  /* 0x000000ff1600720c */ /* 0x000fe20003fa6270 */
[----:B------:R-:W1:Y:S02]  /*24c0*/  LDCU UR4, c[0x0][0x3ac] ;  /* 0x00007580ff0477ac */ /* 0x000e640008000800 */
[----:B------:R2:W-:Y:S01]  /*24d0*/  STL [R1+0x1308], R18 ;  /* 0x0013081201007387 */ /* 0x0005e20000100800 */
[----:B------:R-:W3:Y:S01]  /*24e0*/  LDCU.128 UR12, c[0x0][0x380] ;  /* 0x00007000ff0c77ac */ /* 0x000ee20008000c00 */
[----:B------:R-:W4:Y:S02]  /*24f0*/  LDCU UR7, c[0x0][0x3a4] ;  /* 0x00007480ff0777ac */ /* 0x000f240008000800 */
[----:B--2---:R-:W2:Y:S01]  /*2500*/  LDL R18, [R1+0x624] ;  /* 0x0006240001127983 */ /* 0x004ea20000100800 */
[----:B------:R-:W5:Y:S03]  /*2510*/  LDCU UR10, c[0x0][0x3b0] ;  /* 0x00007600ff0a77ac */ /* 0x000f660008000800 */
[----:B------:R0:W-:Y:S04]  /*2520*/  STL [R1+0x1304], R9 ;  /* 0x0013040901007387 */ /* 0x0001e80000100800 */
[----:B0-----:R-:W3:Y:S04]  /*2530*/  LDL R9, [R1+0x64c] ;  /* 0x00064c0001097983 */ /* 0x001ee80000100800 */
[----:B------:R0:W-:Y:S04]  /*2540*/  STL [R1+0x1300], R10 ;  /* 0x0013000a01007387 */ /* 0x0001e80000100800 */
[----:B0-----:R-:W4:Y:S01]  /*2550*/  LDL R10, [R1+0x470] ;  /* 0x00047000010a7983 */ /* 0x001f220000100800 */
[----:B------:R-:W0:Y:S01]  /*2560*/  I2F.RP R0, R7 ;  /* 0x0000000700007306 */ /* 0x000e220000209400 */
[----:B------:R-:W-:-:S02]  /*2570*/  IABS R23, R23 ;  /* 0x0000001700177213 */ /* 0x000fc40000000000 */
[----:B------:R1:W-:Y:S01]  /*2580*/  STL [R1+0x12fc], R29 ;  /* 0x0012fc1d01007387 */ /* 0x0003e20000100800 */
[----:B------:R-:W-:Y:S02]  /*2590*/  IABS R22, R22 ;  /* 0x0000001600167213 */ /* 0x000fe40000000000 */
[----:B------:R-:W-:-:S03]  /*25a0*/  IMAD.MOV.U32 R6, RZ, RZ, R23 ;  /* 0x000000ffff067224 */ /* 0x000fc600078e0017 */
[----:B------:R-:W-:Y:S02]  /*25b0*/  IMAD.MOV.U32 R11, RZ, RZ, R22 ;  /* 0x000000ffff0b7224 */ /* 0x000fe400078e0016 */
[----:B-1----:R-:W-:Y:S01]  /*25c0*/  IMAD.MOV.U32 R29, RZ, RZ, R2 ;  /* 0x000000ffff1d7224 */ /* 0x002fe200078e0002 */
[----:B------:R-:W-:Y:S01]  /*25d0*/  IABS R2, R5 ;  /* 0x0000000500027213 */ /* 0x000fe20000000000 */
[----:B0-----:R-:W0:Y:S08]  /*25e0*/  MUFU.RCP R0, R0 ;  /* 0x0000000000007308 */ /* 0x001e300000001000 */
[----:B------:R-:W1:Y:S01]  /*25f0*/  I2F.RP R14, R2 ;  /* 0x00000002000e7306 */ /* 0x000e620000209400 */
[----:B0-----:R-:W-:-:S07]  /*2600*/  VIADD R0, R0, 0xffffffe ;  /* 0x0ffffffe00007836 */ /* 0x001fce0000000000 */
[----:B------:R-:W0:Y:S08]  /*2610*/  F2I.FTZ.U32.TRUNC.NTZ R15, R0 ;  /* 0x00000000000f7305 */ /* 0x000e30000021f000 */
[----:B-1----:R-:W1:Y:S01]  /*2620*/  MUFU.RCP R14, R14 ;  /* 0x0000000e000e7308 */ /* 0x002e620000001000 */
[----:B0-----:R-:W-:-:S04]  /*2630*/  IMAD.MOV R25, RZ, RZ, -R15 ;  /* 0x000000ffff197224 */ /* 0x001fc800078e0a0f */
[----:B------:R-:W-:Y:S02]  /*2640*/  IMAD R25, R25, R7, RZ ;  /* 0x0000000719197224 */ /* 0x000fe400078e02ff */
[----:B-1----:R-:W-:-:S04]  /*2650*/  VIADD R14, R14, 0xffffffe ;  /* 0x0ffffffe0e0e7836 */ /* 0x002fc80000000000 */
[----:B------:R0:W1:Y:S02]  /*2660*/  F2I.FTZ.U32.TRUNC.NTZ R17, R14 ;  /* 0x0000000e00117305 */ /* 0x000064000021f000 */
[----:B0-----:R-:W-:-:S04]  /*2670*/  IMAD.MOV.U32 R14, RZ, RZ, RZ ;  /* 0x000000ffff0e7224 */ /* 0x001fc800078e00ff */
[----:B------:R-:W-:-:S04]  /*2680*/  IMAD.HI.U32 R25, R15, R25, R14 ;  /* 0x000000190f197227 */ /* 0x000fc800078e000e */
[----:B-1----:R-:W-:-:S04]  /*2690*/  IMAD.MOV R0, RZ, RZ, -R17 ;  /* 0x000000ffff007224 */ /* 0x002fc800078e0a11 */
[----:B------:R-:W-:-:S04]  /*26a0*/  IMAD R0, R0, R2, RZ ;  /* 0x0000000200007224 */ /* 0x000fc800078e02ff */
[----:B------:R-:W-:-:S06]  /*26b0*/  IMAD.HI.U32 R0, R17, R0, R16 ;  /* 0x0000000011007227 */ /* 0x000fcc00078e0010 */
[----:B------:R-:W-:-:S04]  /*26c0*/  IMAD.HI.U32 R22, R0, R11, RZ ;  /* 0x0000000b00167227 */ /* 0x000fc800078e00ff */
[----:B------:R-:W-:-:S04]  /*26d0*/  IMAD.MOV R22, RZ, RZ, -R22 ;  /* 0x000000ffff167224 */ /* 0x000fc800078e0a16 */
[----:B------:R-:W-:Y:S01]  /*26e0*/  IMAD R22, R2, R22, R11 ;  /* 0x0000001602167224 */ /* 0x000fe200078e020b */
[----:B--2---:R-:W-:-:S05]  /*26f0*/  IABS R17, R18 ;  /* 0x0000001200117213 */ /* 0x004fca0000000000 */
[----:B------:R-:W-:-:S04]  /*2700*/  IMAD.HI.U32 R15, R25, R17, RZ ;  /* 0x00000011190f7227 */ /* 0x000fc800078e00ff */
[----:B------:R-:W-:-:S04]  /*2710*/  IMAD.MOV R15, RZ, RZ, -R15 ;  /* 0x000000ffff0f7224 */ /* 0x000fc800078e0a0f */
[C---:B------:R-:W-:Y:S01]  /*2720*/  IMAD R15, R7.reuse, R15, R17 ;  /* 0x0000000f070f7224 */ /* 0x040fe200078e0211 */
[----:B---3--:R-:W-:Y:S02]  /*2730*/  IABS R16, R9 ;  /* 0x0000000900107213 */ /* 0x008fe40000000000 */
[----:B------:R-:W-:Y:S02]  /*2740*/  IABS R17, R21 ;  /* 0x0000001500117213 */ /* 0x000fe40000000000 */
[----:B------:R-:W-:Y:S01]  /*2750*/  ISETP.GT.U32.AND P0, PT, R7, R15, PT ;  /* 0x0000000f0700720c */ /* 0x000fe20003f04070 */
[----:B------:R-:W-:-:S04]  /*2760*/  IMAD.HI.U32 R25, R25, R16, RZ ;  /* 0x0000001019197227 */ /* 0x000fc800078e00ff */
[----:B------:R-:W-:Y:S02]  /*2770*/  IMAD.MOV R25, RZ, RZ, -R25 ;  /* 0x000000ffff197224 */ /* 0x000fe400078e0a19 */
[----:B------:R-:W-:Y:S02]  /*2780*/  IMAD.MOV.U32 R23, RZ, RZ, R17 ;  /* 0x000000ffff177224 */ /* 0x000fe400078e0011 */
[C---:B------:R-:W-:Y:S01]  /*2790*/  IMAD R16, R7.reuse, R25, R16 ;  /* 0x0000001907107224 */ /* 0x040fe200078e0210 */
[----:B----4-:R-:W-:Y:S01]  /*27a0*/  IABS R24, R10 ;  /* 0x0000000a00187213 */ /* 0x010fe20000000000 */
[C---:B------:R-:W-:Y:S01]  /*27b0*/  IMAD.HI.U32 R17, R0.reuse, R6, RZ ;  /* 0x0000000600117227 */ /* 0x040fe200078e00ff */
[----:B------:R-:W-:Y:S02]  /*27c0*/  IABS R25, R12 ;  /* 0x0000000c00197213 */ /* 0x000fe40000000000 */
[----:B------:R-:W-:Y:S01]  /*27d0*/  ISETP.GT.U32.AND P1, PT, R7, R16, PT ;  /* 0x000000100700720c */ /* 0x000fe20003f24070 */
[----:B------:R-:W-:-:S04]  /*27e0*/  IMAD.HI.U32 R14, R0, R24, RZ ;  /* 0x00000018000e7227 */ /* 0x000fc800078e00ff */
[----:B------:R-:W-:Y:S02]  /*27f0*/  IMAD.MOV R14, RZ, RZ, -R14 ;  /* 0x000000ffff0e7224 */ /* 0x000fe400078e0a0e */
[----:B------:R-:W-:Y:S02]  /*2800*/  @!P0 IMAD.IADD R15, R15, 0x1, -R7 ;  /* 0x000000010f0f8824 */ /* 0x000fe400078e0a07 */
[----:B------:R-:W-:Y:S01]  /*2810*/  IMAD R14, R2, R14, R24 ;  /* 0x0000000e020e7224 */ /* 0x000fe200078e0218 */
[----:B------:R-:W-:Y:S01]  /*2820*/  ISETP.GE.AND P3, PT, R9, RZ, PT ;  /* 0x000000ff0900720c */ /* 0x000fe20003f66270 */
[----:B------:R-:W-:Y:S01]  /*2830*/  IMAD.MOV R17, RZ, RZ, -R17 ;  /* 0x000000ffff117224 */ /* 0x000fe200078e0a11 */
[----:B------:R-:W-:Y:S01]  /*2840*/  ISETP.GT.U32.AND P0, PT, R7, R15, PT ;  /* 0x0000000f0700720c */ /* 0x000fe20003f04070 */
[----:B------:R-:W-:Y:S01]  /*2850*/  @!P1 IMAD.IADD R16, R16, 0x1, -R7 ;  /* 0x0000000110109824 */ /* 0x000fe200078e0a07 */
[----:B------:R-:W-:Y:S01]  /*2860*/  ISETP.GT.U32.AND P2, PT, R2, R14, PT ;  /* 0x0000000e0200720c */ /* 0x000fe20003f44070 */
[----:B------:R-:W-:Y:S01]  /*2870*/  IMAD.HI.U32 R28, R0, R25, RZ ;  /* 0x00000019001c7227 */ /* 0x000fe200078e00ff */
[----:B------:R-:W-:-:S02]  /*2880*/  IABS R24, R13 ;  /* 0x0000000d00187213 */ /* 0x000fc40000000000 */
[----:B------:R-:W-:Y:S01]  /*2890*/  ISETP.GT.U32.AND P1, PT, R7, R16, PT ;  /* 0x000000100700720c */ /* 0x000fe20003f24070 */
[----:B------:R-:W-:Y:S02]  /*28a0*/  IMAD R17, R2, R17, R6 ;  /* 0x0000001102117224 */ /* 0x000fe400078e0206 */
[C---:B------:R-:W-:Y:S01]  /*28b0*/  IMAD.HI.U32 R27, R0.reuse, R24, RZ ;  /* 0x00000018001b7227 */ /* 0x040fe200078e00ff */
[----:B------:R-:W2:Y:S03]  /*28c0*/  LDL.LU R6, [R1+0x1310] ;  /* 0x0013100001067983 */ /* 0x000ea60000300800 */
[----:B------:R-:W-:Y:S01]  /*28d0*/  IMAD.HI.U32 R26, R0, R23, RZ ;  /* 0x00000017001a7227 */ /* 0x000fe200078e00ff */
[----:B------:R-:W3:Y:S05]  /*28e0*/  LDL.LU R11, [R1+0x130c] ;  /* 0x00130c00010b7983 */ /* 0x000eea0000300800 */
[--C-:B------:R-:W-:Y:S01]  /*28f0*/  @!P1 IMAD.IADD R16, R16, 0x1, -R7.reuse ;  /* 0x0000000110109824 */ /* 0x100fe200078e0a07 */
[----:B------:R-:W-:Y:S01]  /*2900*/  ISETP.GE.AND P1, PT, R18, RZ, PT ;  /* 0x000000ff1200720c */ /* 0x000fe20003f26270 */
[----:B------:R-:W-:Y:S01]  /*2910*/  IMAD.MOV R28, RZ, RZ, -R28 ;  /* 0x000000ffff1c7224 */ /* 0x000fe200078e0a1c */
[----:B------:R-:W4:Y:S01]  /*2920*/  LDL.LU R18, [R1+0x1308] ;  /* 0x0013080001127983 */ /* 0x000f220000300800 */
[----:B------:R-:W-:-:S02]  /*2930*/  @!P0 IMAD.IADD R15, R15, 0x1, -R7 ;  /* 0x000000010f0f8824 */ /* 0x000fc400078e0a07 */
[----:B------:R-:W-:Y:S01]  /*2940*/  @!P2 IMAD.IADD R14, R14, 0x1, -R2 ;  /* 0x000000010e0ea824 */ /* 0x000fe200078e0a02 */
[----:B------:R-:W-:Y:S01]  /*2950*/  ISETP.GT.U32.AND P2, PT, R2, R17, PT ;  /* 0x000000110200720c */ /* 0x000fe20003f44070 */
[----:B------:R-:W-:Y:S01]  /*2960*/  IMAD.MOV R27, RZ, RZ, -R27 ;  /* 0x000000ffff1b7224 */ /* 0x000fe200078e0a1b */
[----:B------:R-:W-:Y:S01]  /*2970*/  ISETP.NE.AND P0, PT, R4, RZ, PT ;  /* 0x000000ff0400720c */ /* 0x000fe20003f05270 */
[C---:B------:R-:W-:Y:S01]  /*2980*/  IMAD R25, R2.reuse, R28, R25 ;  /* 0x0000001c02197224 */ /* 0x040fe200078e0219 */
[----:B------:R-:W-:Y:S01]  /*2990*/  LOP3.LUT R28, RZ, R4, RZ, 0x33, !PT ;  /* 0x00000004ff1c7212 */ /* 0x000fe200078e33ff */
[----:B------:R-:W-:Y:S01]  /*29a0*/  @!P3 IMAD.MOV R16, RZ, RZ, -R16 ;  /* 0x000000ffff10b224 */ /* 0x000fe200078e0a10 */
[----:B------:R-:W2:Y:S01]  /*29b0*/  LDL.LU R9, [R1+0x1304] ;  /* 0x0013040001097983 */ /* 0x000ea20000300800 */
[----:B------:R-:W-:Y:S01]  /*29c0*/  @!P1 IMAD.MOV R15, RZ, RZ, -R15 ;  /* 0x000000ffff0f9224 */ /* 0x000fe200078e0a0f */
[C---:B------:R-:W-:Y:S01]  /*29d0*/  ISETP.GT.U32.AND P6, PT, R2.reuse, R14, PT ;  /* 0x0000000e0200720c */ /* 0x040fe20003fc4070 */
[C---:B------:R-:W-:Y:S01]  /*29e0*/  IMAD R24, R2.reuse, R27, R24 ;  /* 0x0000001b02187224 */ /* 0x040fe200078e0218 */
[----:B------:R-:W-:Y:S01]  /*29f0*/  ISETP.GT.U32.AND P1, PT, R2, R22, PT ;  /* 0x000000160200720c */ /* 0x000fe20003f24070 */
[----:B------:R-:W-:Y:S01]  /*2a00*/  IMAD.MOV R26, RZ, RZ, -R26 ;  /* 0x000000ffff1a7224 */ /* 0x000fe200078e0a1a */
[----:B------:R-:W-:-:S02]  /*2a10*/  SEL R15, R28, R15, !P0 ;  /* 0x0000000f1c0f7207 */ /* 0x000fc40004000000 */
[----:B------:R-:W-:Y:S01]  /*2a20*/  SEL R28, R28, R16, !P0 ;  /* 0x000000101c1c7207 */ /* 0x000fe20004000000 */
[C---:B------:R-:W-:Y:S01]  /*2a30*/  IMAD R23, R2.reuse, R26, R23 ;  /* 0x0000001a02177224 */ /* 0x040fe200078e0217 */
[C---:B------:R-:W-:Y:S01]  /*2a40*/  ISETP.GT.U32.AND P0, PT, R2.reuse, R24, PT ;  /* 0x000000180200720c */ /* 0x040fe20003f04070 */
[--C-:B------:R-:W-:Y:S01]  /*2a50*/  @!P2 IMAD.IADD R17, R17, 0x1, -R2.reuse ;  /* 0x000000011111a824 */ /* 0x100fe200078e0a02 */
[----:B------:R-:W-:Y:S02]  /*2a60*/  IABS R26, R19 ;  /* 0x00000013001a7213 */ /* 0x000fe40000000000 */
[----:B------:R-:W-:Y:S01]  /*2a70*/  ISETP.GT.U32.AND P2, PT, R2, R25, PT ;  /* 0x000000190200720c */ /* 0x000fe20003f44070 */
[----:B------:R-:W-:Y:S02]  /*2a80*/  @!P6 IMAD.IADD R14, R14, 0x1, -R2 ;  /* 0x000000010e0ee824 */ /* 0x000fe400078e0a02 */
[----:B------:R-:W-:Y:S01]  /*2a90*/  IMAD.MOV.U32 R4, RZ, RZ, R26 ;  /* 0x000000ffff047224 */ /* 0x000fe200078e001a */
[----:B------:R-:W-:Y:S01]  /*2aa0*/  ISETP.GT.U32.AND P6, PT, R2, R17, PT ;  /* 0x000000110200720c */ /* 0x000fe20003fc4070 */
[----:B------:R-:W-:Y:S01]  /*2ab0*/  @!P1 IMAD.IADD R22, R22, 0x1, -R2 ;  /* 0x0000000116169824 */ /* 0x000fe200078e0a02 */
[----:B------:R-:W-:Y:S01]  /*2ac0*/  ISETP.GE.AND P1, PT, R10, RZ, PT ;  /* 0x000000ff0a00720c */ /* 0x000fe20003f26270 */
[----:B------:R-:W-:-:S04]  /*2ad0*/  IMAD.HI.U32 R27, R0, R4, RZ ;  /* 0x00000004001b7227 */ /* 0x000fc800078e00ff */
[--C-:B------:R-:W-:Y:S02]  /*2ae0*/  @!P0 IMAD.IADD R24, R24, 0x1, -R2.reuse ;  /* 0x0000000118188824 */ /* 0x100fe400078e0a02 */
[----:B------:R-:W-:Y:S01]  /*2af0*/  IMAD.MOV R27, RZ, RZ, -R27 ;  /* 0x000000ffff1b7224 */ /* 0x000fe200078e0a1b */
[----:B------:R0:W-:Y:S01]  /*2b00*/  STL [R1+0x2b4], R15 ;  /* 0x0002b40f01007387 */ /* 0x0001e20000100800 */
[----:B------:R-:W-:Y:S01]  /*2b10*/  @!P2 IMAD.IADD R25, R25, 0x1, -R2 ;  /* 0x000000011919a824 */ /* 0x000fe200078e0a02 */
[C---:B------:R-:W-:Y:S01]  /*2b20*/  ISETP.GT.U32.AND P2, PT, R2.reuse, R24, PT ;  /* 0x000000180200720c */ /* 0x040fe20003f44070 */
[----:B------:R-:W-:Y:S02]  /*2b30*/  IMAD R4, R2, R27, R4 ;  /* 0x0000001b02047224 */ /* 0x000fe400078e0204 */
[----:B------:R-:W-:Y:S02]  /*2b40*/  IMAD.MOV.U32 R27, RZ, RZ, R29 ;  /* 0x000000ffff1b7224 */ /* 0x000fe400078e001d */
[----:B------:R-:W-:Y:S01]  /*2b50*/  IMAD.MOV.U32 R29, RZ, RZ, R14 ;  /* 0x000000ffff1d7224 */ /* 0x000fe200078e000e */
[----:B0-----:R-:W2:Y:S01]  /*2b60*/  LDL.LU R15, [R1+0x24c] ;  /* 0x00024c00010f7983 */ /* 0x001ea20000300800 */
[----:B------:R-:W-:-:S03]  /*2b70*/  @!P6 IMAD.IADD R17, R17, 0x1, -R2 ;  /* 0x000000011111e824 */ /* 0x000fc600078e0a02 */
[----:B------:R-:W3:Y:S01]  /*2b80*/  LDL.LU R16, [R1+0x254] ;  /* 0x0002540001107983 */ /* 0x000ee20000300800 */
[----:B------:R-:W-:-:S03]  /*2b90*/  @!P1 IMAD.MOV R29, RZ, RZ, -R29 ;  /* 0x000000ffff1d9224 */ /* 0x000fc600078e0a1d */
[----:B------:R0:W-:Y:S01]  /*2ba0*/  STL [R1+0x2b0], R28 ;  /* 0x0002b01c01007387 */ /* 0x0001e20000100800 */
[----:B------:R-:W-:-:S03]  /*2bb0*/  @!P4 IMAD.MOV R17, RZ, RZ, -R17 ;  /* 0x000000ffff11c224 */ /* 0x000fc600078e0a11 */
[----:B0-----:R-:W4:Y:S04]  /*2bc0*/  LDL.LU R28, [R1+0x250] ;  /* 0x00025000011c7983 */ /* 0x001f280000300800 */
[----:B------:R-:W4:Y:S04]  /*2bd0*/  LDL.LU R10, [R1+0x1300] ;  /* 0x00130000010a7983 */ /* 0x000f280000300800 */
[----:B------:R-:W4:Y:S01]  /*2be0*/  LDL.LU R14, [R1+0x220] ;  /* 0x00022000010e7983 */ /* 0x000f220000300800 */
[----:B------:R-:W-:Y:S01]  /*2bf0*/  @!P2 IMAD.IADD R24, R24, 0x1, -R2 ;  /* 0x000000011818a824 */ /* 0x000fe200078e0a02 */
[----:B------:R-:W-:-:S02]  /*2c00*/  ISETP.GE.AND P2, PT, R12, RZ, PT ;  /* 0x000000ff0c00720c */ /* 0x000fc40003f46270 */
[----:B------:R0:W-:Y:S04]  /*2c10*/  STL [R1+0x2c], R29 ;  /* 0x00002c1d01007387 */ /* 0x0001e80000100800 */
[----:B0-----:R-:W5:Y:S04]  /*2c20*/  LDL.LU R29, [R1+0x12fc] ;  /* 0x0012fc00011d7983 */ /* 0x001f680000300800 */
[----:B------:R4:W-:Y:S04]  /*2c30*/  STL [R1+0x1f4], R17 ;  /* 0x0001f41101007387 */ /* 0x0009e80000100800 */
[----:B------:R-:W5:Y:S01]  /*2c40*/  LDL.LU R12, [R1+0x4] ;  /* 0x00000400010c7983 */ /* 0x000f620000300800 */
[----:B------:R-:W-:-:S02]  /*2c50*/  ISETP.GT.U32.AND P3, PT, R2, R23, PT ;  /* 0x000000170200720c */ /* 0x000fc40003f64070 */
[----:B------:R-:W-:Y:S02]  /*2c60*/  IABS R7, R20 ;  /* 0x0000001400077213 */ /* 0x000fe40000000000 */
[----:B------:R-:W-:-:S03]  /*2c70*/  ISETP.GT.U32.AND P0, PT, R2, R22, PT ;  /* 0x000000160200720c */ /* 0x000fc60003f04070 */
[----:B------:R-:W-:-:S06]  /*2c80*/  IMAD.HI.U32 R26, R0, R7, RZ ;  /* 0x00000007001a7227 */ /* 0x000fcc00078e00ff */
[----:B------:R-:W-:Y:S02]  /*2c90*/  @!P3 IMAD.IADD R23, R23, 0x1, -R2 ;  /* 0x000000011717b824 */ /* 0x000fe400078e0a02 */
[----:B------:R-:W-:Y:S01]  /*2ca0*/  IMAD.MOV R26, RZ, RZ, -R26 ;  /* 0x000000ffff1a7224 */ /* 0x000fe200078e0a1a */
[C---:B------:R-:W-:Y:S02]  /*2cb0*/  ISETP.GT.U32.AND P1, PT, R2.reuse, R25, PT ;  /* 0x000000190200720c */ /* 0x040fe40003f24070 */
[C---:B------:R-:W-:Y:S01]  /*2cc0*/  ISETP.GT.U32.AND P6, PT, R2.reuse, R23, PT ;  /* 0x000000170200720c */ /* 0x040fe20003fc4070 */
[----:B------:R-:W-:Y:S01]  /*2cd0*/  IMAD R7, R2, R26, R7 ;  /* 0x0000001a02077224 */ /* 0x000fe200078e0207 */
[----:B------:R-:W-:Y:S01]  /*2ce0*/  ISETP.GE.AND P3, PT, R21, RZ, PT ;  /* 0x000000ff1500720c */ /* 0x000fe20003f66270 */
[----:B------:R-:W-:Y:S01]  /*2cf0*/  @!P0 IMAD.IADD R22, R22, 0x1, -R2 ;  /* 0x0000000116168824 */ /* 0x000fe200078e0a02 */
[----:B------:R-:W-:Y:S02]  /*2d00*/  ISETP.GE.AND P0, PT, R13, RZ, PT ;  /* 0x000000ff0d00720c */ /* 0x000fe40003f06270 */
[----:B------:R-:W-:-:S05]  /*2d10*/  ISETP.GT.U32.AND P4, PT, R2, R7, PT ;  /* 0x000000070200720c */ /* 0x000fca0003f84070 */
[--C-:B------:R-:W-:Y:S02]  /*2d20*/  @!P1 IMAD.IADD R25, R25, 0x1, -R2.reuse ;  /* 0x0000000119199824 */ /* 0x100fe400078e0a02 */
[----:B------:R-:W-:Y:S01]  /*2d30*/  @!P6 IMAD.IADD R23, R23, 0x1, -R2 ;  /* 0x000000011717e824 */ /* 0x000fe200078e0a02 */
[----:B------:R-:W-:Y:S01]  /*2d40*/  ISETP.GE.AND P1, PT, R20, RZ, PT ;  /* 0x000000ff1400720c */ /* 0x000fe20003f26270 */
[----:B------:R-:W-:-:S05]  /*2d50*/  @!P5 IMAD.MOV R22, RZ, RZ, -R22 ;  /* 0x000000ffff16d224 */ /* 0x000fca00078e0a16 */
[----:B------:R-:W-:Y:S01]  /*2d60*/  STL [R1+0x1ec], R22 ;  /* 0x0001ec1601007387 */ /* 0x000fe20000100800 */
[----:B------:R-:W-:Y:S01]  /*2d70*/  @!P4 IMAD.IADD R7, R7, 0x1, -R2 ;  /* 0x000000010707c824 */ /* 0x000fe200078e0a02 */
[----:B------:R-:W-:Y:S02]  /*2d80*/  ISETP.GE.AND P4, PT, R19, RZ, PT ;  /* 0x000000ff1300720c */ /* 0x000fe40003f86270 */
[----:B------:R-:W-:Y:S01]  /*2d90*/  ISETP.GT.U32.AND P6, PT, R2, R4, PT ;  /* 0x000000040200720c */ /* 0x000fe20003fc4070 */
[----:B--2---:R-:W-:Y:S01]  /*2da0*/  IMAD.MOV.U32 R26, RZ, RZ, R15 ;  /* 0x000000ffff1a7224 */ /* 0x004fe200078e000f */
[----:B------:R-:W-:Y:S01]  /*2db0*/  IABS R15, R3 ;  /* 0x00000003000f7213 */ /* 0x000fe20000000000 */
[----:B---3--:R-:W-:Y:S01]  /*2dc0*/  IMAD.MOV.U32 R21, RZ, RZ, R16 ;  /* 0x000000ffff157224 */ /* 0x008fe200078e0010 */
[----:B------:R-:W-:-:S03]  /*2dd0*/  IABS R16, R8 ;  /* 0x0000000800107213 */ /* 0x000fc60000000000 */
[----:B------:R-:W-:-:S04]  /*2de0*/  IMAD.HI.U32 R13, R0, R15, RZ ;  /* 0x0000000f000d7227 */ /* 0x000fc800078e00ff */
[----:B------:R-:W-:-:S04]  /*2df0*/  IMAD.MOV R13, RZ, RZ, -R13 ;  /* 0x000000ffff0d7224 */ /* 0x000fc800078e0a0d */
[----:B------:R-:W-:Y:S02]  /*2e00*/  IMAD R13, R2, R13, R15 ;  /* 0x0000000d020d7224 */ /* 0x000fe400078e020f */
[----:B----4-:R-:W-:Y:S02]  /*2e10*/  IMAD.MOV.U32 R17, RZ, RZ, R14 ;  /* 0x000000ffff117224 */ /* 0x010fe400078e000e */
[----:B------:R-:W-:-:S04]  /*2e20*/  IMAD.HI.U32 R14, R0, R16, RZ ;  /* 0x00000010000e7227 */ /* 0x000fc800078e00ff */
[----:B------:R-:W-:Y:S02]  /*2e30*/  IMAD.MOV R14, RZ, RZ, -R14 ;  /* 0x000000ffff0e7224 */ /* 0x000fe400078e0a0e */
[----:B------:R-:W-:Y:S02]  /*2e40*/  IMAD.MOV.U32 R15, RZ, RZ, R25 ;  /* 0x000000ffff0f7224 */ /* 0x000fe400078e0019 */
[----:B------:R-:W-:Y:S02]  /*2e50*/  IMAD R14, R2, R14, R16 ;  /* 0x0000000e020e7224 */ /* 0x000fe400078e0210 */
[----:B------:R-:W-:Y:S02]  /*2e60*/  IMAD.MOV.U32 R16, RZ, RZ, R24 ;  /* 0x000000ffff107224 */ /* 0x000fe400078e0018 */
[----:B------:R-:W-:Y:S02]  /*2e70*/  @!P2 IMAD.MOV R15, RZ, RZ, -R15 ;  /* 0x000000ffff0fa224 */ /* 0x000fe400078e0a0f */
[----:B------:R-:W-:-:S02]  /*2e80*/  @!P0 IMAD.MOV R16, RZ, RZ, -R16 ;  /* 0x000000ffff108224 */ /* 0x000fc400078e0a10 */
[----:B-----5:R-:W-:Y:S02]  /*2e90*/  IMAD.MOV.U32 R20, RZ, RZ, R12 ;  /* 0x000000ffff147224 */ /* 0x020fe400078e000c */
[----:B------:R-:W-:-:S04]  /*2ea0*/  IMAD.MOV.U32 R12, RZ, RZ, R23 ;  /* 0x000000ffff0c7224 */ /* 0x000fc800078e0017 */
[----:B------:R-:W-:-:S05]  /*2eb0*/  @!P3 IMAD.MOV R12, RZ, RZ, -R12 ;  /* 0x000000ffff0cb224 */ /* 0x000fca00078e0a0c */
[----:B------:R-:W-:Y:S04]  /*2ec0*/  STL [R1+0x1e8], R12 ;  /* 0x0001e80c01007387 */ /* 0x000fe80000100800 */
[----:B------:R0:W-:Y:S04]  /*2ed0*/  STL [R1+0x1e4], R16 ;  /* 0x0001e41001007387 */ /* 0x0001e80000100800 */
[----:B------:R-:W-:Y:S04]  /*2ee0*/  STL [R1+0x1e0], R15 ;  /* 0x0001e00f01007387 */ /* 0x000fe80000100800 */
[----:B------:R-:W2:Y:S01]  /*2ef0*/  LDL.LU R19, [R1+0x28] ;  /* 0x0000280001137983 */ /* 0x000ea20000300800 */
[----:B------:R-:W-:Y:S01]  /*2f00*/  ISETP.GT.U32.AND P5, PT, R2, R13, PT ;  /* 0x0000000d0200720c */ /* 0x000fe20003fa4070 */
[----:B------:R-:W-:Y:S01]  /*2f10*/  @!P6 IMAD.IADD R4, R4, 0x1, -R2 ;  /* 0x000000010404e824 */ /* 0x000fe200078e0a02 */
[----:B------:R-:W-:-:S11]  /*2f20*/  ISETP.GT.U32.AND P6, PT, R2, R7, PT ;  /* 0x000000070200720c */ /* 0x000fd60003fc4070 */
[--C-:B------:R-:W-:Y:S01]  /*2f30*/  @!P5 IMAD.IADD R13, R13, 0x1, -R2.reuse ;  /* 0x000000010d0dd824 */ /* 0x100fe200078e0a02 */
[----:B------:R-:W-:Y:S01]  /*2f40*/  ISETP.GT.U32.AND P3, PT, R2, R4, PT ;  /* 0x000000040200720c */ /* 0x000fe20003f64070 */
[----:B------:R-:W-:-:S03]  /*2f50*/  @!P6 IMAD.IADD R7, R7, 0x1, -R2 ;  /* 0x000000010707e824 */ /* 0x000fc600078e0a02 */
[----:B------:R-:W-:Y:S01]  /*2f60*/  ISETP.GT.U32.AND P5, PT, R2, R13, PT ;  /* 0x0000000d0200720c */ /* 0x000fe20003fa4070 */
[----:B0-----:R-:W-:Y:S01]  /*2f70*/  IMAD.MOV.U32 R16, RZ, RZ, R7 ;  /* 0x000000ffff107224 */ /* 0x001fe200078e0007 */
[----:B------:R-:W-:-:S03]  /*2f80*/  ISETP.GE.AND P0, PT, R3, RZ, PT ;  /* 0x000000ff0300720c */ /* 0x000fc60003f06270 */
[----:B------:R-:W-:-:S04]  /*2f90*/  @!P1 IMAD.MOV R16, RZ, RZ, -R16 ;  /* 0x000000ffff109224 */ /* 0x000fc800078e0a10 */
[--C-:B------:R-:W-:Y:S01]  /*2fa0*/  @!P3 IMAD.IADD R4, R4, 0x1, -R2.reuse ;  /* 0x000000010404b824 */ /* 0x100fe200078e0a02 */
[----:B------:R0:W-:Y:S03]  /*2fb0*/  STL [R1+0x1d8], R16 ;  /* 0x0001d81001007387 */ /* 0x0001e60000100800 */
[----:B------:R-:W-:Y:S02]  /*2fc0*/  @!P5 IMAD.IADD R13, R13, 0x1, -R2 ;  /* 0x000000010d0dd824 */ /* 0x000fe400078e0a02 */
[----:B------:R-:W-:Y:S02]  /*2fd0*/  @!P4 IMAD.MOV R4, RZ, RZ, -R4 ;  /* 0x000000ffff04c224 */ /* 0x000fe400078e0a04 */
[----:B0-----:R-:W-:-:S04]  /*2fe0*/  IMAD.MOV.U32 R16, RZ, RZ, R13 ;  /* 0x000000ffff107224 */ /* 0x001fc800078e000d */
[----:B------:R-:W-:Y:S01]  /*2ff0*/  @!P0 IMAD.MOV R16, RZ, RZ, -R16 ;  /* 0x000000ffff108224 */ /* 0x000fe200078e0a10 */
[----:B------:R-:W-:Y:S04]  /*3000*/  STL [R1+0x1d4], R4 ;  /* 0x0001d40401007387 */ /* 0x000fe80000100800 */
[----:B------:R0:W-:Y:S04]  /*3010*/  STL [R1+0x1d0], R16 ;  /* 0x0001d01001007387 */ /* 0x0001e80000100800 */
[----:B------:R-:W3:Y:S01]  /*3020*/  LDL.LU R23, [R1] ;  /* 0x0000000001177983 */ /* 0x000ee20000300800 */
[----:B------:R-:W-:-:S02]  /*3030*/  ISETP.GT.U32.AND P2, PT, R2, R14, PT ;  /* 0x0000000e0200720c */ /* 0x000fc40003f44070 */
[----:B------:R-:W-:Y:S02]  /*3040*/  IABS R3, R11 ;  /* 0x0000000b00037213 */ /* 0x000fe40000000000 */
[----:B------:R-:W-:Y:S02]  /*3050*/  IABS R12, R6 ;  /* 0x00000006000c7213 */ /* 0x000fe40000000000 */
[----:B------:R-:W-:Y:S01]  /*3060*/  ISETP.GE.AND P3, PT, R6, RZ, PT ;  /* 0x000000ff0600720c */ /* 0x000fe20003f66270 */
[----:B------:R-:W-:-:S04]  /*3070*/  IMAD.HI.U32 R6, R0, R3, RZ ;  /* 0x0000000300067227 */ /* 0x000fc800078e00ff */
[----:B------:R-:W-:Y:S02]  /*3080*/  IMAD.MOV R6, RZ, RZ, -R6 ;  /* 0x000000ffff067224 */ /* 0x000fe400078e0a06 */
[----:B------:R-:W-:Y:S02]  /*3090*/  @!P2 IMAD.IADD R14, R14, 0x1, -R2 ;  /* 0x000000010e0ea824 */ /* 0x000fe400078e0a02 */
[----:B------:R-:W-:-:S03]  /*30a0*/  IMAD R3, R2, R6, R3 ;  /* 0x0000000602037224 */ /* 0x000fc600078e0203 */
[----:B------:R-:W-:Y:S01]  /*30b0*/  ISETP.GT.U32.AND P1, PT, R2, R14, PT ;  /* 0x0000000e0200720c */ /* 0x000fe20003f24070 */
[----:B------:R-:W-:Y:S01]  /*30c0*/  IMAD.HI.U32 R15, R0, R12, RZ ;  /* 0x0000000c000f7227 */ /* 0x000fe200078e00ff */
[----:B------:R-:W-:-:S03]  /*30d0*/  ISETP.GT.U32.AND P0, PT, R2, R3, PT ;  /* 0x000000030200720c */ /* 0x000fc60003f04070 */
[----:B------:R-:W-:Y:S01]  /*30e0*/  IMAD.MOV R15, RZ, RZ, -R15 ;  /* 0x000000ffff0f7224 */ /* 0x000fe200078e0a0f */
[----:B------:R-:W-:-:S03]  /*30f0*/  ISETP.GE.AND P6, PT, R8, RZ, PT ;  /* 0x000000ff0800720c */ /* 0x000fc60003fc6270 */
[----:B------:R-:W-:Y:S01]  /*3100*/  IMAD R12, R2, R15, R12 ;  /* 0x0000000f020c7224 */ /* 0x000fe200078e020c */
[----:B------:R-:W-:-:S03]  /*3110*/  IABS R8, R18 ;  /* 0x0000001200087213 */ /* 0x000fc60000000000 */
[--C-:B------:R-:W-:Y:S01]  /*3120*/  @!P1 IMAD.IADD R14, R14, 0x1, -R2.reuse ;  /* 0x000000010e0e9824 */ /* 0x100fe200078e0a02 */
[----:B------:R-:W-:Y:S01]  /*3130*/  ISETP.GT.U32.AND P5, PT, R2, R12, PT ;  /* 0x0000000c0200720c */ /* 0x000fe20003fa4070 */
[----:B------:R-:W-:Y:S02]  /*3140*/  @!P0 IMAD.IADD R3, R3, 0x1, -R2 ;  /* 0x0000000103038824 */ /* 0x000fe400078e0a02 */
[----:B------:R-:W-:-:S03]  /*3150*/  IMAD.HI.U32 R7, R0, R8, RZ ;  /* 0x0000000800077227 */ /* 0x000fc600078e00ff */
[----:B------:R-:W-:Y:S01]  /*3160*/  ISETP.GT.U32.AND P0, PT, R2, R3, PT ;  /* 0x000000030200720c */ /* 0x000fe20003f04070 */
[----:B------:R-:W-:Y:S01]  /*3170*/  IMAD.MOV R7, RZ, RZ, -R7 ;  /* 0x000000ffff077224 */ /* 0x000fe200078e0a07 */
[----:B------:R-:W-:Y:S02]  /*3180*/  ISETP.GE.AND P4, PT, R18, RZ, PT ;  /* 0x000000ff1200720c */ /* 0x000fe40003f86270 */
[----:B------:R-:W4:Y:S01]  /*3190*/  LDL.LU R18, [R1+0x8] ;  /* 0x0000080001127983 */ /* 0x000f220000300800 */
[----:B------:R-:W-:-:S03]  /*31a0*/  IMAD R8, R2, R7, R8 ;  /* 0x0000000702087224 */ /* 0x000fc600078e0208 */
[----:B------:R-:W5:Y:S01]  /*31b0*/  LDL.LU R24, [R1+0xc] ;  /* 0x00000c0001187983 */ /* 0x000f620000300800 */
[----:B------:R-:W-:-:S04]  /*31c0*/  @!P5 IMAD.IADD R12, R12, 0x1, -R2 ;  /* 0x000000010c0cd824 */ /* 0x000fc800078e0a02 */
[----:B------:R-:W-:Y:S01]  /*31d0*/  @!P0 IMAD.IADD R3, R3, 0x1, -R2 ;  /* 0x0000000103038824 */ /* 0x000fe200078e0a02 */
[----:B------:R-:W-:Y:S02]  /*31e0*/  ISETP.GT.U32.AND P5, PT, R2, R12, PT ;  /* 0x0000000c0200720c */ /* 0x000fe40003fa4070 */
[----:B------:R-:W-:-:S05]  /*31f0*/  IABS R6, R29 ;  /* 0x0000001d00067213 */ /* 0x000fca0000000000 */
[----:B0-----:R-:W-:-:S06]  /*3200*/  IMAD.HI.U32 R16, R0, R6, RZ ;  /* 0x0000000600107227 */ /* 0x001fcc00078e00ff */
[----:B------:R-:W-:-:S04]  /*3210*/  @!P5 IMAD.IADD R12, R12, 0x1, -R2 ;  /* 0x000000010c0cd824 */ /* 0x000fc800078e0a02 */
[----:B------:R-:W-:Y:S02]  /*3220*/  IMAD.MOV.U32 R25, RZ, RZ, R12 ;  /* 0x000000ffff197224 */ /* 0x000fe400078e000c */
[----:B------:R-:W-:Y:S02]  /*3230*/  IMAD.MOV R16, RZ, RZ, -R16 ;  /* 0x000000ffff107224 */ /* 0x000fe400078e0a10 */
[----:B------:R-:W-:Y:S01]  /*3240*/  @!P3 IMAD.MOV R25, RZ, RZ, -R25 ;  /* 0x000000ffff19b224 */ /* 0x000fe200078e0a19 */
[----:B------:R-:W-:Y:S01]  /*3250*/  ISETP.GE.AND P2, PT, R11, RZ, PT ;  /* 0x000000ff0b00720c */ /* 0x000fe20003f46270 */
[----:B------:R-:W-:Y:S01]  /*3260*/  IMAD R16, R2, R16, R6 ;  /* 0x0000001002107224 */ /* 0x000fe200078e0206 */
[----:B------:R-:W-:-:S05]  /*3270*/  IABS R7, R9 ;  /* 0x0000000900077213 */ /* 0x000fca0000000000 */
[----:B------:R-:W-:-:S04]  /*3280*/  IMAD.HI.U32 R11, R0, R7, RZ ;  /* 0x00000007000b7227 */ /* 0x000fc800078e00ff */
[----:B------:R-:W-:Y:S02]  /*3290*/  IMAD.MOV R11, RZ, RZ, -R11 ;  /* 0x000000ffff0b7224 */ /* 0x000fe400078e0a0b */
[----:B------:R-:W-:Y:S02]  /*32a0*/  @!P2 IMAD.MOV R3, RZ, RZ, -R3 ;  /* 0x000000ffff03a224 */ /* 0x000fe400078e0a03 */
[----:B------:R-:W-:Y:S01]  /*32b0*/  IMAD R7, R2, R11, R7 ;  /* 0x0000000b02077224 */ /* 0x000fe200078e0207 */
[----:B------:R-:W-:Y:S02]  /*32c0*/  IABS R11, R20 ;  /* 0x00000014000b7213 */ /* 0x000fe40000000000 */
[----:B--2---:R-:W-:Y:S02]  /*32d0*/  ISETP.GE.AND P1, PT, R19, RZ, PT ;  /* 0x000000ff1300720c */ /* 0x004fe40003f26270 */
[----:B------:R-:W-:Y:S01]  /*32e0*/  IABS R13, R19 ;  /* 0x00000013000d7213 */ /* 0x000fe20000000000 */
[----:B------:R-:W-:-:S04]  /*32f0*/  IMAD.MOV.U32 R19, RZ, RZ, R14 ;  /* 0x000000ffff137224 */ /* 0x000fc800078e000e */
[----:B------:R-:W-:-:S04]  /*3300*/  IMAD.HI.U32 R15, R0, R13, RZ ;  /* 0x0000000d000f7227 */ /* 0x000fc800078e00ff */
[----:B------:R-:W-:Y:S02]  /*3310*/  @!P6 IMAD.MOV R19, RZ, RZ, -R19 ;  /* 0x000000ffff13e224 */ /* 0x000fe400078e0a13 */
[----:B------:R-:W-:-:S03]  /*3320*/  IMAD.MOV R15, RZ, RZ, -R15 ;  /* 0x000000ffff0f7224 */ /* 0x000fc600078e0a0f */
[----:B------:R0:W-:Y:S01]  /*3330*/  STL [R1+0x1cc], R19 ;  /* 0x0001cc1301007387 */ /* 0x0001e20000100800 */
[----:B------:R-:W-:-:S03]  /*3340*/  IMAD R13, R2, R15, R13 ;  /* 0x0000000f020d7224 */ /* 0x000fc600078e020d */
[----:B------:R-:W2:Y:S01]  /*3350*/  LDL.LU R22, [R1+0x10] ;  /* 0x0000100001167983 */ /* 0x000ea20000300800 */
[C---:B------:R-:W-:Y:S02]  /*3360*/  ISETP.GT.U32.AND P6, PT, R2.reuse, R8, PT ;  /* 0x000000080200720c */ /* 0x040fe40003fc4070 */
[----:B------:R-:W-:Y:S01]  /*3370*/  ISETP.GT.U32.AND P0, PT, R2, R13, PT ;  /* 0x0000000d0200720c */ /* 0x000fe20003f04070 */
[----:B0-----:R-:W2:Y:S10]  /*3380*/  LDL.LU R19, [R1+0x14] ;  /* 0x0000140001137983 */ /* 0x001eb40000300800 */
[----:B------:R-:W-:-:S02]  /*3390*/  @!P6 IMAD.IADD R8, R8, 0x1, -R2 ;  /* 0x000000010808e824 */ /* 0x000fc400078e0a02 */
[----:B------:R-:W-:-:S03]  /*33a0*/  @!P0 IMAD.IADD R13, R13, 0x1, -R2 ;  /* 0x000000010d0d8824 */ /* 0x000fc600078e0a02 */
[C---:B------:R-:W-:Y:S02]  /*33b0*/  ISETP.GT.U32.AND P0, PT, R2.reuse, R8, PT ;  /* 0x000000080200720c */ /* 0x040fe40003f04070 */
[----:B------:R-:W-:-:S11]  /*33c0*/  ISETP.GT.U32.AND P3, PT, R2, R13, PT ;  /* 0x0000000d0200720c */ /* 0x000fd60003f64070 */
[--C-:B------:R-:W-:Y:S01]  /*33d0*/  @!P0 IMAD.IADD R8, R8, 0x1, -R2.reuse ;  /* 0x0000000108088824 */ /* 0x100fe200078e0a02 */
[----:B------:R-:W-:Y:S01]  /*33e0*/  ISETP.GT.U32.AND P0, PT, R2, R16, PT ;  /* 0x000000100200720c */ /* 0x000fe20003f04070 */
[----:B------:R-:W-:Y:S02]  /*33f0*/  @!P3 IMAD.IADD R13, R13, 0x1, -R2 ;  /* 0x000000010d0db824 */ /* 0x000fe400078e0a02 */
[----:B------:R-:W-:Y:S02]  /*3400*/  @!P4 IMAD.MOV R8, RZ, RZ, -R8 ;  /* 0x000000ffff08c224 */ /* 0x000fe400078e0a08 */
[----:B------:R-:W-:Y:S01]  /*3410*/  @!P1 IMAD.MOV R13, RZ, RZ, -R13 ;  /* 0x000000ffff0d9224 */ /* 0x000fe200078e0a0d */
[----:B------:R0:W-:Y:S04]  /*3420*/  STL [R1+0x1c0], R25 ;  /* 0x0001c01901007387 */ /* 0x0001e80000100800 */
[----:B------:R1:W-:Y:S03]  /*3430*/  STL [R1+0x1bc], R3 ;  /* 0x0001bc0301007387 */ /* 0x0003e60000100800 */
[----:B------:R-:W-:Y:S01]  /*3440*/  @!P0 IMAD.IADD R16, R16, 0x1, -R2 ;  /* 0x0000000110108824 */ /* 0x000fe200078e0a02 */
[----:B------:R-:W-:Y:S01]  /*3450*/  ISETP.GE.AND P0, PT, R29, RZ, PT ;  /* 0x000000ff1d00720c */ /* 0x000fe20003f06270 */
[----:B------:R-:W-:Y:S01]  /*3460*/  STL [R1+0x1b8], R8 ;  /* 0x0001b80801007387 */ /* 0x000fe20000100800 */
[----:B------:R-:W-:-:S03]  /*3470*/  IMAD.MOV.U32 R29, RZ, RZ, R20 ;  /* 0x000000ffff1d7224 */ /* 0x000fc600078e0014 */
[----:B------:R1:W-:Y:S04]  /*3480*/  STL [R1+0x1b4], R13 ;  /* 0x0001b40d01007387 */ /* 0x0003e80000100800 */
[----:B------:R-:W2:Y:S01]  /*3490*/  LDL.LU R20, [R1+0x18] ;  /* 0x0000180001147983 */ /* 0x000ea20000300800 */
[----:B------:R-:W-:Y:S02]  /*34a0*/  IABS R4, R10 ;  /* 0x0000000a00047213 */ /* 0x000fe40000000000 */
[----:B---3--:R-:W-:Y:S01]  /*34b0*/  IABS R6, R23 ;  /* 0x0000001700067213 */ /* 0x008fe20000000000 */
[----:B0-----:R-:W3:Y:S02]  /*34c0*/  LDL.LU R25, [R1+0x1c] ;  /* 0x00001c0001197983 */ /* 0x001ee40000300800 */
[----:B------:R-:W-:Y:S01]  /*34d0*/  IMAD.HI.U32 R14, R0, R4, RZ ;  /* 0x00000004000e7227 */ /* 0x000fe200078e00ff */
[----:B------:R-:W-:-:S03]  /*34e0*/  ISETP.GT.U32.AND P6, PT, R2, R7, PT ;  /* 0x000000070200720c */ /* 0x000fc60003fc4070 */
[----:B------:R-:W-:Y:S02]  /*34f0*/  IMAD.MOV R14, RZ, RZ, -R14 ;  /* 0x000000ffff0e7224 */ /* 0x000fe400078e0a0e */
[----:B------:R-:W-:-:S04]  /*3500*/  IMAD.HI.U32 R15, R0, R6, RZ ;  /* 0x00000006000f7227 */ /* 0x000fc800078e00ff */
[----:B------:R-:W-:Y:S02]  /*3510*/  IMAD R4, R2, R14, R4 ;  /* 0x0000000e02047224 */ /* 0x000fe400078e0204 */
[----:B------:R-:W-:-:S03]  /*3520*/  IMAD.MOV R15, RZ, RZ, -R15 ;  /* 0x000000ffff0f7224 */ /* 0x000fc600078e0a0f */
[C---:B------:R-:W-:Y:S01]  /*3530*/  ISETP.GT.U32.AND P2, PT, R2.reuse, R4, PT ;  /* 0x000000040200720c */ /* 0x040fe20003f44070 */
[----:B------:R-:W-:Y:S02]  /*3540*/  IMAD R6, R2, R15, R6 ;  /* 0x0000000f02067224 */ /* 0x000fe400078e0206 */
[----:B------:R-:W-:-:S03]  /*3550*/  @!P6 IMAD.IADD R7, R7, 0x1, -R2 ;  /* 0x000000010707e824 */ /* 0x000fc600078e0a02 */
[C---:B------:R-:W-:Y:S02]  /*3560*/  ISETP.GT.U32.AND P3, PT, R2.reuse, R6, PT ;  /* 0x000000060200720c */ /* 0x040fe40003f64070 */
[----:B------:R-:W-:Y:S02]  /*3570*/  ISETP.GT.U32.AND P6, PT, R2, R7, PT ;  /* 0x000000070200720c */ /* 0x000fe40003fc4070 */
[----:B------:R-:W-:-:S03]  /*3580*/  ISETP.GE.AND P5, PT, R9, RZ, PT ;  /* 0x000000ff0900720c */ /* 0x000fc60003fa6270 */
[----:B------:R-:W-:-:S06]  /*3590*/  @!P2 IMAD.IADD R4, R4, 0x1, -R2 ;  /* 0x000000010404a824 */ /* 0x000fcc00078e0a02 */
[--C-:B------:R-:W-:Y:S01]  /*35a0*/  @!P3 IMAD.IADD R6, R6, 0x1, -R2.reuse ;  /* 0x000000010606b824 */ /* 0x100fe200078e0a02 */
[----:B------:R-:W-:Y:S01]  /*35b0*/  ISETP.GT.U32.AND P3, PT, R2, R4, PT ;  /* 0x000000040200720c */ /* 0x000fe20003f64070 */
[----:B------:R-:W-:-:S04]  /*35c0*/  @!P6 IMAD.IADD R7, R7, 0x1, -R2 ;  /* 0x000000010707e824 */ /* 0x000fc800078e0a02 */
[----:B------:R-:W-:-:S05]  /*35d0*/  @!P5 IMAD.MOV R7, RZ, RZ, -R7 ;  /* 0x000000ffff07d224 */ /* 0x000fca00078e0a07 */
[----:B------:R0:W-:Y:S03]  /*35e0*/  STL [R1+0x1b0], R7 ;  /* 0x0001b00701007387 */ /* 0x0001e60000100800 */
[----:B------:R-:W-:Y:S01]  /*35f0*/  @!P3 IMAD.IADD R4, R4, 0x1, -R2 ;  /* 0x000000010404b824 */ /* 0x000fe200078e0a02 */
[----:B------:R-:W-:Y:S02]  /*3600*/  ISETP.GE.AND P3, PT, R23, RZ, PT ;  /* 0x000000ff1700720c */ /* 0x000fe40003f66270 */
[----:B------:R-:W3:Y:S01]  /*3610*/  LDL.LU R23, [R1+0x20] ;  /* 0x0000200001177983 */ /* 0x000ee20000300800 */
[----:B------:R-:W-:-:S04]  /*3620*/  IMAD.HI.U32 R12, R0, R11, RZ ;  /* 0x0000000b000c7227 */ /* 0x000fc800078e00ff */
[----:B------:R-:W-:-:S04]  /*3630*/  IMAD.MOV R12, RZ, RZ, -R12 ;  /* 0x000000ffff0c7224 */ /* 0x000fc800078e0a0c */
[----:B------:R-:W-:-:S05]  /*3640*/  IMAD R11, R2, R12, R11 ;  /* 0x0000000c020b7224 */ /* 0x000fca00078e020b */
[C---:B------:R-:W-:Y:S02]  /*3650*/  ISETP.GT.U32.AND P6, PT, R2.reuse, R11, PT ;  /* 0x0000000b0200720c */ /* 0x040fe40003fc4070 */
[----:B------:R-:W-:Y:S02]  /*3660*/  ISETP.GT.U32.AND P4, PT, R2, R6, PT ;  /* 0x000000060200720c */ /* 0x000fe40003f84070 */
[----:B----4-:R-:W-:Y:S02]  /*3670*/  IABS R14, R18 ;  /* 0x00000012000e7213 */ /* 0x010fe40000000000 */
[----:B------:R-:W-:-:S07]  /*3680*/  ISETP.GE.AND P2, PT, R10, RZ, PT ;  /* 0x000000ff0a00720c */ /* 0x000fce0003f46270 */
[----:B------:R-:W-:Y:S01]  /*3690*/  @!P6 IMAD.IADD R11, R11, 0x1, -R2 ;  /* 0x000000010b0be824 */ /* 0x000fe200078e0a02 */
[----:B------:R-:W-:-:S04]  /*36a0*/  ISETP.GT.U32.AND P6, PT, R2, R16, PT ;  /* 0x000000100200720c */ /* 0x000fc80003fc4070 */
[----:B------:R-:W-:Y:S02]  /*36b0*/  ISETP.GT.U32.AND P1, PT, R2, R11, PT ;  /* 0x0000000b0200720c */ /* 0x000fe40003f24070 */
[----:B-----5:R-:W-:Y:S01]  /*36c0*/  IABS R9, R24 ;  /* 0x0000001800097213 */ /* 0x020fe20000000000 */
[----:B-1----:R-:W-:-:S04]  /*36d0*/  IMAD.HI.U32 R3, R0, R14, RZ ;  /* 0x0000000e00037227 */ /* 0x002fc800078e00ff */
[----:B------:R-:W-:Y:S01]  /*36e0*/  @!P4 IMAD.IADD R6, R6, 0x1, -R2 ;  /* 0x000000010606c824 */ /* 0x000fe200078e0a02 */
[----:B------:R-:W-:Y:S01]  /*36f0*/  ISETP.GE.AND P4, PT, R29, RZ, PT ;  /* 0x000000ff1d00720c */ /* 0x000fe20003f86270 */
[----:B------:R-:W-:-:S04]  /*3700*/  IMAD.HI.U32 R15, R0, R9, RZ ;  /* 0x00000009000f7227 */ /* 0x000fc800078e00ff */
[----:B------:R-:W-:Y:S02]  /*3710*/  IMAD.MOV R3, RZ, RZ, -R3 ;  /* 0x000000ffff037224 */ /* 0x000fe400078e0a03 */
[--C-:B------:R-:W-:Y:S02]  /*3720*/  @!P6 IMAD.IADD R16, R16, 0x1, -R2.reuse ;  /* 0x000000011010e824 */ /* 0x100fe400078e0a02 */
[----:B------:R-:W-:Y:S02]  /*3730*/  IMAD.MOV R15, RZ, RZ, -R15 ;  /* 0x000000ffff0f7224 */ /* 0x000fe400078e0a0f */
[----:B------:R-:W-:Y:S02]  /*3740*/  @!P1 IMAD.IADD R11, R11, 0x1, -R2 ;  /* 0x000000010b0b9824 */ /* 0x000fe400078e0a02 */
[----:B------:R-:W-:Y:S02]  /*3750*/  IMAD R3, R2, R3, R14 ;  /* 0x0000000302037224 */ /* 0x000fe400078e020e */
[----:B------:R-:W-:-:S02]  /*3760*/  IMAD.MOV.U32 R13, RZ, RZ, R16 ;  /* 0x000000ffff0d7224 */ /* 0x000fc400078e0010 */
[C---:B------:R-:W-:Y:S02]  /*3770*/  IMAD R9, R2.reuse, R15, R9 ;  /* 0x0000000f02097224 */ /* 0x040fe400078e0209 */
[----:B------:R-:W-:Y:S01]  /*3780*/  @!P2 IMAD.MOV R4, RZ, RZ, -R4 ;  /* 0x000000ffff04a224 */ /* 0x000fe200078e0a04 */
[C---:B------:R-:W-:Y:S01]  /*3790*/  ISETP.GT.U32.AND P5, PT, R2.reuse, R3, PT ;  /* 0x000000030200720c */ /* 0x040fe20003fa4070 */
[----:B------:R-:W-:Y:S02]  /*37a0*/  @!P0 IMAD.MOV R13, RZ, RZ, -R13 ;  /* 0x000000ffff0d8224 */ /* 0x000fe400078e0a0d */
[----:B------:R-:W-:Y:S01]  /*37b0*/  @!P3 IMAD.MOV R6, RZ, RZ, -R6 ;  /* 0x000000ffff06b224 */ /* 0x000fe200078e0a06 */
[----:B------:R-:W-:Y:S01]  /*37c0*/  ISETP.GT.U32.AND P6, PT, R2, R9, PT ;  /* 0x000000090200720c */ /* 0x000fe20003fc4070 */
[----:B------:R1:W-:Y:S04]  /*37d0*/  STL [R1+0x1a8], R4 ;  /* 0x0001a80401007387 */ /* 0x0003e80000100800 */
[----:B------:R-:W-:Y:S04]  /*37e0*/  STL [R1+0x1a4], R13 ;  /* 0x0001a40d01007387 */ /* 0x000fe80000100800 */
[----:B------:R-:W-:Y:S01]  /*37f0*/  STL [R1+0x1a0], R6 ;  /* 0x0001a00601007387 */ /* 0x000fe20000100800 */
[----:B------:R-:W-:-:S03]  /*3800*/  @!P5 IMAD.IADD R3, R3, 0x1, -R2 ;  /* 0x000000010303d824 */ /* 0x000fc600078e0a02 */
[----:B------:R-:W-:Y:S02]  /*3810*/  @!P6 IMAD.IADD R9, R9, 0x1, -R2 ;  /* 0x000000010909e824 */ /* 0x000fe400078e0a02 */
[----:B------:R-:W-:-:S03]  /*3820*/  ISETP.GT.U32.AND P6, PT, R2, R3, PT ;  /* 0x000000030200720c */ /* 0x000fc60003fc4070 */
[----:B------:R-:W-:Y:S02]  /*3830*/  ISETP.GT.U32.AND P0, PT, R2, R9, PT ;  /* 0x000000090200720c */ /* 0x000fe40003f04070 */
[----:B------:R-:W-:-:S08]  /*3840*/  ISETP.GE.AND P5, PT, R24, RZ, PT ;  /* 0x000000ff1800720c */ /* 0x000fd00003fa6270 */
[----:B------:R-:W-:-:S03]  /*3850*/  @!P6 IMAD.IADD R3, R3, 0x1, -R2 ;  /* 0x000000010303e824 */ /* 0x000fc600078e0a02 */
[----:B------:R-:W-:Y:S01]  /*3860*/  @!P0 IMAD.IADD R9, R9, 0x1, -R2 ;  /* 0x0000000109098824 */ /* 0x000fe200078e0a02 */
[----:B--2---:R-:W-:-:S05]  /*3870*/  IABS R10, R22 ;  /* 0x00000016000a7213 */ /* 0x004fca0000000000 */
[----:B0-----:R-:W-:-:S04]  /*3880*/  IMAD.HI.U32 R7, R0, R10, RZ ;  /* 0x0000000a00077227 */ /* 0x001fc800078e00ff */
[----:B------:R-:W-:-:S04]  /*3890*/  IMAD.MOV R7, RZ, RZ, -R7 ;  /* 0x000000ffff077224 */ /* 0x000fc800078e0a07 */
[----:B------:R-:W-:Y:S02]  /*38a0*/  IMAD R7, R2, R7, R10 ;  /* 0x0000000702077224 */ /* 0x000fe400078e020a */
[----:B------:R-:W-:-:S04]  /*38b0*/  IMAD.MOV.U32 R10, RZ, RZ, R11 ;  /* 0x000000ffff0a7224 */ /* 0x000fc800078e000b */
[----:B------:R-:W-:Y:S01]  /*38c0*/  @!P4 IMAD.MOV R10, RZ, RZ, -R10 ;  /* 0x000000ffff0ac224 */ /* 0x000fe200078e0a0a */
[----:B------:R-:W-:-:S04]  /*38d0*/  ISETP.GE.AND P3, PT, R22, RZ, PT ;  /* 0x000000ff1600720c */ /* 0x000fc80003f66270 */
[----:B------:R-:W-:Y:S04]  /*38e0*/  STL [R1+0x19c], R10 ;  /* 0x00019c0a01007387 */ /* 0x000fe80000100800 */
[----:B------:R-:W2:Y:S01]  /*38f0*/  LDL.LU R22, [R1+0x5c] ;  /* 0x00005c0001167983 */ /* 0x000ea20000300800 */
[----:B------:R-:W-:Y:S02]  /*3900*/  IABS R12, R19 ;  /* 0x00000013000c7213 */ /* 0x000fe40000000000 */
[----:B------:R-:W-:Y:S02]  /*3910*/  ISETP.GE.AND P6, PT, R19, RZ, PT ;  /* 0x000000ff1300720c */ /* 0x000fe40003fc6270 */
[----:B------:R-:W4:Y:S04]  /*3920*/  LDL.LU R19, [R1+0x30] ;  /* 0x0000300001137983 */ /* 0x000f280000300800 */
[----:B------:R-:W5:Y:S01]  /*3930*/  LDL.LU R24, [R1+0x34] ;  /* 0x0000340001187983 */ /* 0x000f620000300800 */
[----:B-1----:R-:W-:-:S02]  /*3940*/  IABS R4, R20 ;  /* 0x0000001400047213 */ /* 0x002fc40000000000 */
[----:B------:R-:W-:Y:S02]  /*3950*/  ISETP.GE.AND P0, PT, R20, RZ, PT ;  /* 0x000000ff1400720c */ /* 0x000fe40003f06270 */
[----:B------:R-:W4:Y:S01]  /*3960*/  LDL.LU R20, [R1+0x38] ;  /* 0x0000380001147983 */ /* 0x000f220000300800 */
[----:B------:R-:W-:Y:S01]  /*3970*/  ISETP.GT.U32.AND P2, PT, R2, R7, PT ;  /* 0x000000070200720c */ /* 0x000fe20003f44070 */
[----:B------:R-:W-:Y:S01]  /*3980*/  IMAD.HI.U32 R8, R0, R12, RZ ;  /* 0x0000000c00087227 */ /* 0x000fe200078e00ff */
[----:B------:R-:W-:-:S03]  /*3990*/  ISETP.GE.AND P1, PT, R18, RZ, PT ;  /* 0x000000ff1200720c */ /* 0x000fc60003f26270 */
[----:B------:R-:W-:-:S08]  /*39a0*/  IMAD.MOV R8, RZ, RZ, -R8 ;  /* 0x000000ffff087224 */ /* 0x000fd000078e0a08 */
[----:B------:R-:W-:-:S05]  /*39b0*/  @!P2 IMAD.IADD R7, R7, 0x1, -R2 ;  /* 0x000000010707a824 */ /* 0x000fca00078e0a02 */
[C---:B------:R-:W-:Y:S01]  /*39c0*/  ISETP.GT.U32.AND P2, PT, R2.reuse, R7, PT ;  /* 0x000000070200720c */ /* 0x040fe20003f44070 */
[----:B------:R-:W-:Y:S02]  /*39d0*/  IMAD R8, R2, R8, R12 ;  /* 0x0000000802087224 */ /* 0x000fe400078e020c */
[----:B------:R-:W-:-:S04]  /*39e0*/  IMAD.MOV.U32 R12, RZ, RZ, R3 ;  /* 0x000000ffff0c7224 */ /* 0x000fc800078e0003 */
[----:B------:R-:W-:-:S06]  /*39f0*/  @!P1 IMAD.MOV R12, RZ, RZ, -R12 ;  /* 0x000000ffff0c9224 */ /* 0x000fcc00078e0a0c */
[----:B------:R-:W-:Y:S01]  /*3a00*/  @!P2 IMAD.IADD R7, R7, 0x1, -R2 ;  /* 0x000000010707a824 */ /* 0x000fe200078e0a02 */
[----:B------:R0:W-:Y:S01]  /*3a10*/  STL [R1+0x124], R12 ;  /* 0x0001240c01007387 */ /* 0x0001e20000100800 */
[----:B------:R-:W-:Y:S02]  /*3a20*/  @!P5 IMAD.MOV R9, RZ, RZ, -R9 ;  /* 0x000000ffff09d224 */ /* 0x000fe400078e0a09 */
[----:B0-----:R-:W-:-:S04]  /*3a30*/  IMAD.MOV.U32 R12, RZ, RZ, R7 ;  /* 0x000000ffff0c7224 */ /* 0x001fc800078e0007 */
[----:B------:R-:W-:Y:S01]  /*3a40*/  @!P3 IMAD.MOV R12, RZ, RZ, -R12 ;  /* 0x000000ffff0cb224 */ /* 0x000fe200078e0a0c */
[----:B------:R-:W-:Y:S04]  /*3a50*/  STL [R1+0x128], R9 ;  /* 0x0001280901007387 */ /* 0x000fe80000100800 */
[----:B------:R2:W-:Y:S01]  /*3a60*/  STL [R1+0x12c], R12 ;  /* 0x00012c0c01007387 */ /* 0x0005e20000100800 */
[----:B---3--:R-:W-:Y:S02]  /*3a70*/  IABS R10, R23 ;  /* 0x00000017000a7213 */ /* 0x008fe40000000000 */
[----:B------:R-:W-:Y:S02]  /*3a80*/  ISETP.GE.AND P5, PT, R23, RZ, PT ;  /* 0x000000ff1700720c */ /* 0x000fe40003fa6270 */
[----:B------:R-:W3:Y:S01]  /*3a90*/  LDL.LU R23, [R1+0x3c] ;  /* 0x00003c0001177983 */ /* 0x000ee20000300800 */
[----:B------:R-:W-:-:S02]  /*3aa0*/  ISETP.GT.U32.AND P4, PT, R2, R8, PT ;  /* 0x000000080200720c */ /* 0x000fc40003f84070 */
[----:B------:R-:W-:Y:S01]  /*3ab0*/  IABS R6, R25 ;  /* 0x0000001900067213 */ /* 0x000fe20000000000 */
[----:B------:R-:W3:Y:S04]  /*3ac0*/  LDL.LU R29, [R1+0x40] ;  /* 0x00004000011d7983 */ /* 0x000ee80000300800 */
[----:B------:R-:W-:Y:S01]  /*3ad0*/  IMAD.HI.U32 R3, R0, R6, RZ ;  /* 0x0000000600037227 */ /* 0x000fe200078e00ff */
[----:B------:R-:W3:Y:S03]  /*3ae0*/  LDL.LU R18, [R1+0x44] ;  /* 0x0000440001127983 */ /* 0x000ee60000300800 */
[----:B------:R-:W-:Y:S02]  /*3af0*/  IMAD.MOV R3, RZ, RZ, -R3 ;  /* 0x000000ffff037224 */ /* 0x000fe400078e0a03 */
[----:B------:R-:W-:-:S02]  /*3b00*/  @!P4 IMAD.IADD R8, R8, 0x1, -R2 ;  /* 0x000000010808c824 */ /* 0x000fc400078e0a02 */
[----:B------:R-:W-:-:S03]  /*3b10*/  IMAD R6, R2, R3, R6 ;  /* 0x0000000302067224 */ /* 0x000fc600078e0206 */
[----:B------:R-:W-:Y:S01]  /*3b20*/  ISETP.GT.U32.AND P1, PT, R2, R8, PT ;  /* 0x000000080200720c */ /* 0x000fe20003f24070 */
[----:B------:R-:W-:Y:S01]  /*3b30*/  IMAD.HI.U32 R11, R0, R4, RZ ;  /* 0x00000004000b7227 */ /* 0x000fe200078e00ff */
[----:B------:R-:W-:-:S03]  /*3b40*/  ISETP.GT.U32.AND P3, PT, R2, R6, PT ;  /* 0x000000060200720c */ /* 0x000fc60003f64070 */
[----:B------:R-:W-:-:S04]  /*3b50*/  IMAD.MOV R11, RZ, RZ, -R11 ;  /* 0x000000ffff0b7224 */ /* 0x000fc800078e0a0b */
[----:B------:R-:W-:-:S04]  /*3b60*/  IMAD R4, R2, R11, R4 ;  /* 0x0000000b02047224 */ /* 0x000fc800078e0204 */
[--C-:B------:R-:W-:Y:S01]  /*3b70*/  @!P1 IMAD.IADD R8, R8, 0x1, -R2.reuse ;  /* 0x0000000108089824 */ /* 0x100fe200078e0a02 */
[----:B------:R-:W-:Y:S01]  /*3b80*/  ISETP.GT.U32.AND P2, PT, R2, R4, PT ;  /* 0x000000040200720c */ /* 0x000fe20003f44070 */
[----:B------:R-:W-:Y:S02]  /*3b90*/  @!P3 IMAD.IADD R6, R6, 0x1, -R2 ;  /* 0x000000010606b824 */ /* 0x000fe400078e0a02 */
[----:B------:R-:W-:Y:S02]  /*3ba0*/  IMAD.MOV.U32 R15, RZ, RZ, R8 ;  /* 0x000000ffff0f7224 */ /* 0x000fe400078e0008 */
[----:B------:R-:W-:Y:S01]  /*3bb0*/  IMAD.HI.U32 R11, R0, R10, RZ ;  /* 0x0000000a000b7227 */ /* 0x000fe200078e00ff */
[----:B------:R-:W-:-:S03]  /*3bc0*/  ISETP.GT.U32.AND P3, PT, R2, R6, PT ;  /* 0x000000060200720c */ /* 0x000fc60003f64070 */
[----:B------:R-:W-:Y:S02]  /*3bd0*/  @!P6 IMAD.MOV R15, RZ, RZ, -R15 ;  /* 0x000000ffff0fe224 */ /* 0x000fe400078e0a0f */
[----:B------:R-:W-:Y:S01]  /*3be0*/  IMAD.MOV R11, RZ, RZ, -R11 ;  /* 0x000000ffff0b7224 */ /* 0x000fe200078e0a0b */
[----:B------:R-:W-:Y:S02]  /*3bf0*/  ISETP.GE.AND P4, PT, R25, RZ, PT ;  /* 0x000000ff1900720c */ /* 0x000fe40003f86270 */
[----:B------:R-:W3:Y:S01]  /*3c00*/  LDL.LU R25, [R1+0x48] ;  /* 0x0000480001197983 */ /* 0x000ee20000300800 */
[----:B------:R-:W-:-:S03]  /*3c10*/  IMAD R10, R2, R11, R10 ;  /* 0x0000000b020a7224 */ /* 0x000fc600078e020a */
[----:B------:R0:W-:Y:S01]  /*3c20*/  STL [R1+0x130], R15 ;  /* 0x0001300f01007387 */ /* 0x0001e20000100800 */
[--C-:B------:R-:W-:Y:S01]  /*3c30*/  @!P2 IMAD.IADD R4, R4, 0x1, -R2.reuse ;  /* 0x000000010404a824 */ /* 0x100fe200078e0a02 */
[----:B------:R-:W-:Y:S01]  /*3c40*/  ISETP.GT.U32.AND P6, PT, R2, R10, PT ;  /* 0x0000000a0200720c */ /* 0x000fe20003fc4070 */
[----:B------:R-:W-:-:S03]  /*3c50*/  @!P3 IMAD.IADD R6, R6, 0x1, -R2 ;  /* 0x000000010606b824 */ /* 0x000fc600078e0a02 */
[----:B------:R-:W-:-:S09]  /*3c60*/  ISETP.GT.U32.AND P2, PT, R2, R4, PT ;  /* 0x000000040200720c */ /* 0x000fd20003f44070 */
[----:B------:R-:W-:-:S04]  /*3c70*/  @!P6 IMAD.IADD R10, R10, 0x1, -R2 ;  /* 0x000000010a0ae824 */ /* 0x000fc800078e0a02 */
[----:B------:R-:W-:-:S04]  /*3c80*/  @!P2 IMAD.IADD R4, R4, 0x1, -R2 ;  /* 0x000000010404a824 */ /* 0x000fc800078e0a02 */
[----:B------:R-:W-:-:S04]  /*3c90*/  IMAD.MOV.U32 R16, RZ, RZ, R4 ;  /* 0x000000ffff107224 */ /* 0x000fc800078e0004 */
[----:B------:R-:W-:Y:S02]  /*3ca0*/  @!P0 IMAD.MOV R16, RZ, RZ, -R16 ;  /* 0x000000ffff108224 */ /* 0x000fe400078e0a10 */
[----:B------:R-:W-:Y:S01]  /*3cb0*/  @!P4 IMAD.MOV R6, RZ, RZ, -R6 ;  /* 0x000000ffff06c224 */ /* 0x000fe200078e0a06 */
[----:B--2---:R-:W-:-:S05]  /*3cc0*/  IABS R12, R22 ;  /* 0x00000016000c7213 */ /* 0x004fca0000000000 */
[----:B------:R-:W-:Y:S01]  /*3cd0*/  IMAD.HI.U32 R13, R0, R12, RZ ;  /* 0x0000000c000d7227 */ /* 0x000fe200078e00ff */
[----:B------:R-:W-:Y:S02]  /*3ce0*/  ISETP.GE.AND P1, PT, R22, RZ, PT ;  /* 0x000000ff1600720c */ /* 0x000fe40003f26270 */
[----:B------:R-:W2:Y:S01]  /*3cf0*/  LDL.LU R22, [R1+0x4c] ;  /* 0x00004c0001167983 */ /* 0x000ea20000300800 */
[----:B------:R-:W-:-:S04]  /*3d00*/  IMAD.MOV R13, RZ, RZ, -R13 ;  /* 0x000000ffff0d7224 */ /* 0x000fc800078e0a0d */
[----:B------:R-:W-:-:S05]  /*3d10*/  IMAD R12, R2, R13, R12 ;  /* 0x0000000d020c7224 */ /* 0x000fca00078e020c */
[----:B------:R-:W-:Y:S02]  /*3d20*/  ISETP.GT.U32.AND P3, PT, R2, R12, PT ;  /* 0x0000000c0200720c */ /* 0x000fe40003f64070 */
[----:B----4-:R-:W-:-:S11]  /*3d30*/  IABS R7, R20 ;  /* 0x0000001400077213 */ /* 0x010fd60000000000 */
[----:B------:R-:W-:Y:S01]  /*3d40*/  @!P3 IMAD.IADD R12, R12, 0x1, -R2 ;  /* 0x000000010c0cb824 */ /* 0x000fe200078e0a02 */
[----:B------:R-:W-:Y:S01]  /*3d50*/  ISETP.GT.U32.AND P3, PT, R2, R10, PT ;  /* 0x0000000a0200720c */ /* 0x000fe20003f64070 */
[----:B------:R-:W-:-:S03]  /*3d60*/  IMAD.HI.U32 R14, R0, R7, RZ ;  /* 0x00000007000e7227 */ /* 0x000fc600078e00ff */
[----:B------:R-:W-:Y:S01]  /*3d70*/  ISETP.GT.U32.AND P0, PT, R2, R12, PT ;  /* 0x0000000c0200720c */ /* 0x000fe20003f04070 */
[----:B------:R-:W-:-:S04]  /*3d80*/  IMAD.MOV R14, RZ, RZ, -R14 ;  /* 0x000000ffff0e7224 */ /* 0x000fc800078e0a0e */
[----:B------:R-:W-:-:S04]  /*3d90*/  IMAD R14, R2, R14, R7 ;  /* 0x0000000e020e7224 */ /* 0x000fc800078e0207 */
[----:B------:R-:W-:Y:S01]  /*3da0*/  @!P3 IMAD.IADD R10, R10, 0x1, -R2 ;  /* 0x000000010a0ab824 */ /* 0x000fe200078e0a02 */
[----:B------:R-:W-:-:S03]  /*3db0*/  ISETP.GT.U32.AND P3, PT, R2, R14, PT ;  /* 0x0000000e0200720c */ /* 0x000fc60003f64070 */
[----:B------:R-:W-:Y:S01]  /*3dc0*/  @!P0 IMAD.IADD R12, R12, 0x1, -R2 ;  /* 0x000000010c0c8824 */ /* 0x000fe200078e0a02 */
[----:B------:R-:W-:Y:S01]  /*3dd0*/  IABS R9, R19 ;  /* 0x0000001300097213 */ /* 0x000fe20000000000 */
[----:B------:R-:W-:Y:S01]  /*3de0*/  @!P5 IMAD.MOV R10, RZ, RZ, -R10 ;  /* 0x000000ffff0ad224 */ /* 0x000fe200078e0a0a */
[----:B------:R-:W-:Y:S01]  /*3df0*/  ISETP.GE.AND P2, PT, R19, RZ, PT ;  /* 0x000000ff1300720c */ /* 0x000fe20003f46270 */
[----:B------:R-:W-:Y:S01]  /*3e00*/  @!P1 IMAD.MOV R12, RZ, RZ, -R12 ;  /* 0x000000ffff0c9224 */ /* 0x000fe200078e0a0c */
[----:B------:R-:W4:Y:S04]  /*3e10*/  LDL.LU R19, [R1+0x50] ;  /* 0x0000500001137983 */ /* 0x000f280000300800 */
[----:B------:R-:W-:Y:S01]  /*3e20*/  STL [R1+0x134], R16 ;  /* 0x0001341001007387 */ /* 0x000fe20000100800 */
[----:B------:R-:W-:-:S03]  /*3e30*/  @!P3 IMAD.IADD R14, R14, 0x1, -R2 ;  /* 0x000000010e0eb824 */ /* 0x000fc600078e0a02 */
[----:B------:R1:W-:Y:S01]  /*3e40*/  STL [R1+0x138], R6 ;  /* 0x0001380601007387 */ /* 0x0003e20000100800 */
[----:B------:R-:W-:-:S03]  /*3e50*/  ISETP.GE.AND P3, PT, R20, RZ, PT ;  /* 0x000000ff1400720c */ /* 0x000fc60003f66270 */
[----:B------:R-:W-:Y:S04]  /*3e60*/  STL [R1+0x13c], R10 ;  /* 0x00013c0a01007387 */ /* 0x000fe80000100800 */
[----:B------:R0:W-:Y:S04]  /*3e70*/  STL [R1+0x140], R12 ;  /* 0x0001400c01007387 */ /* 0x0001e80000100800 */
[----:B------:R-:W4:Y:S01]  /*3e80*/  LDL.LU R20, [R1+0x54] ;  /* 0x0000540001147983 */ /* 0x000f220000300800 */
[----:B------:R-:W-:Y:S01]  /*3e90*/  IMAD.HI.U32 R11, R0, R9, RZ ;  /* 0x00000009000b7227 */ /* 0x000fe200078e00ff */
[----:B-----5:R-:W-:-:S03]  /*3ea0*/  IABS R3, R24 ;  /* 0x0000001800037213 */ /* 0x020fc60000000000 */
[----:B------:R-:W-:Y:S02]  /*3eb0*/  IMAD.MOV R11, RZ, RZ, -R11 ;  /* 0x000000ffff0b7224 */ /* 0x000fe400078e0a0b */
[----:B------:R-:W-:-:S04]  /*3ec0*/  IMAD.HI.U32 R8, R0, R3, RZ ;  /* 0x0000000300087227 */ /* 0x000fc800078e00ff */
[----:B------:R-:W-:Y:S01]  /*3ed0*/  IMAD R9, R2, R11, R9 ;  /* 0x0000000b02097224 */ /* 0x000fe200078e0209 */
[----:B---3--:R-:W-:Y:S01]  /*3ee0*/  IABS R7, R23 ;  /* 0x0000001700077213 */ /* 0x008fe20000000000 */
[----:B------:R-:W-:-:S03]  /*3ef0*/  IMAD.MOV R8, RZ, RZ, -R8 ;  /* 0x000000ffff087224 */ /* 0x000fc600078e0a08 */
[----:B------:R-:W-:Y:S01]  /*3f00*/  ISETP.GT.U32.AND P6, PT, R2, R9, PT ;  /* 0x000000090200720c */ /* 0x000fe20003fc4070 */
[----:B0-----:R-:W-:-:S04]  /*3f10*/  IMAD.HI.U32 R15, R0, R7, RZ ;  /* 0x00000007000f7227 */ /* 0x001fc800078e00ff */
[----:B------:R-:W-:Y:S02]  /*3f20*/  IMAD R3, R2, R8, R3 ;  /* 0x0000000802037224 */ /* 0x000fe400078e0203 */
[----:B------:R-:W-:-:S03]  /*3f30*/  IMAD.MOV R15, RZ, RZ, -R15 ;  /* 0x000000ffff0f7224 */ /* 0x000fc600078e0a0f */
[C---:B------:R-:W-:Y:S01]  /*3f40*/  ISETP.GT.U32.AND P4, PT, R2.reuse, R3, PT ;  /* 0x000000030200720c */ /* 0x040fe20003f84070 */
[----:B------:R-:W-:Y:S02]  /*3f50*/  IMAD R7, R2, R15, R7 ;  /* 0x0000000f02077224 */ /* 0x000fe400078e0207 */
[----:B------:R-:W-:-:S03]  /*3f60*/  @!P6 IMAD.IADD R9, R9, 0x1, -R2 ;  /* 0x000000010909e824 */ /* 0x000fc600078e0a02 */
[C---:B------:R-:W-:Y:S02]  /*3f70*/  ISETP.GT.U32.AND P0, PT, R2.reuse, R7, PT ;  /* 0x000000070200720c */ /* 0x040fe40003f04070 */
[----:B------:R-:W-:-:S05]  /*3f80*/  ISETP.GT.U32.AND P6, PT, R2, R9, PT ;  /* 0x000000090200720c */ /* 0x000fca0003fc4070 */
[----:B------:R-:W-:-:S06]  /*3f90*/  @!P4 IMAD.IADD R3, R3, 0x1, -R2 ;  /* 0x000000010303c824 */ /* 0x000fcc00078e0a02 */
[--C-:B------:R-:W-:Y:S01]  /*3fa0*/  @!P0 IMAD.IADD R7, R7, 0x1, -R2.reuse ;  /* 0x0000000107078824 */ /* 0x100fe200078e0a02 */
[----:B------:R-:W-:Y:S01]  /*3fb0*/  ISETP.GT.U32.AND P0, PT, R2, R3, PT ;  /* 0x000000030200720c */ /* 0x000fe20003f04070 */
[----:B------:R-:W-:Y:S01]  /*3fc0*/  @!P6 IMAD.IADD R9, R9, 0x1, -R2 ;  /* 0x000000010909e824 */ /* 0x000fe200078e0a02 */
[----:B------:R-:W-:Y:S02]  /*3fd0*/  ISETP.GE.AND P4, PT, R24, RZ, PT ;  /* 0x000000ff1800720c */ /* 0x000fe40003f86270 */
[----:B------:R-:W3:Y:S01]  /*3fe0*/  LDL.LU R24, [R1+0x58] ;  /* 0x0000580001187983 */ /* 0x000ee20000300800 */
[----:B------:R-:W-:Y:S01]  /*3ff0*/  @!P2 IMAD.MOV R9, RZ, RZ, -R9 ;  /* 0x000000ffff09a224 */ /* 0x000fe200078e0a09 */
[----:B------:R-:W-:-:S04]  /*4000*/  IABS R11, R29 ;  /* 0x0000001d000b7213 */ /* 0x000fc80000000000 */
[----:B------:R0:W-:Y:S03]  /*4010*/  STL [R1+0x148], R9 ;  /* 0x0001480901007387 */ /* 0x0001e60000100800 */
[----:B------:R-:W-:Y:S01]  /*4020*/  @!P0 IMAD.IADD R3, R3, 0x1, -R2 ;  /* 0x0000000103038824 */ /* 0x000fe200078e0a02 */
[----:B------:R-:W-:Y:S02]  /*4030*/  ISETP.GE.AND P0, PT, R23, RZ, PT ;  /* 0x000000ff1700720c */ /* 0x000fe40003f06270 */
[----:B------:R-:W5:Y:S01]  /*4040*/  LDL.LU R23, [R1+0x60] ;  /* 0x0000600001177983 */ /* 0x000f620000300800 */
[----:B------:R-:W-:-:S04]  /*4050*/  IMAD.HI.U32 R4, R0, R11, RZ ;  /* 0x0000000b00047227 */ /* 0x000fc800078e00ff */
[----:B------:R-:W-:-:S04]  /*4060*/  IMAD.MOV R4, RZ, RZ, -R4 ;  /* 0x000000ffff047224 */ /* 0x000fc800078e0a04 */
[----:B------:R-:W-:-:S05]  /*4070*/  IMAD R4, R2, R4, R11 ;  /* 0x0000000402047224 */ /* 0x000fca00078e020b */
[C---:B------:R-:W-:Y:S02]  /*4080*/  ISETP.GT.U32.AND P6, PT, R2.reuse, R4, PT ;  /* 0x000000040200720c */ /* 0x040fe40003fc4070 */
[----:B------:R-:W-:Y:S02]  /*4090*/  ISETP.GT.U32.AND P5, PT, R2, R7, PT ;  /* 0x000000070200720c */ /* 0x000fe40003fa4070 */
[----:B------:R-:W-:-:S09]  /*40a0*/  IABS R13, R18 ;  /* 0x00000012000d7213 */ /* 0x000fd20000000000 */
[----:B------:R-:W-:Y:S01]  /*40b0*/  @!P6 IMAD.IADD R4, R4, 0x1, -R2 ;  /* 0x000000010404e824 */ /* 0x000fe200078e0a02 */
[----:B------:R-:W-:-:S04]  /*40c0*/  ISETP.GT.U32.AND P6, PT, R2, R14, PT ;  /* 0x0000000e0200720c */ /* 0x000fc80003fc4070 */
[----:B------:R-:W-:Y:S02]  /*40d0*/  ISETP.GT.U32.AND P1, PT, R2, R4, PT ;  /* 0x000000040200720c */ /* 0x000fe40003f24070 */
[----:B------:R-:W-:Y:S01]  /*40e0*/  IABS R8, R25 ;  /* 0x0000001900087213 */ /* 0x000fe20000000000 */
        /* <DEDUP_REMOVED lines=17> */
[----:B------:R0:W-:Y:S04]  /*4200*/  STL [R1+0x158], R12 ;  /* 0x0001580c01007387 */ /* 0x0001e80000100800 */
        /* <DEDUP_REMOVED lines=17> */
[----:B----4-:R-:W-:Y:S02]  /*4320*/  IABS R13, R19 ;  /* 0x00000013000d7213 */ /* 0x010fe40000000000 */
[----:B------:R-:W-:Y:S02]  /*4330*/  ISETP.GE.AND P6, PT, R19, RZ, PT ;  /* 0x000000ff1300720c */ /* 0x000fe40003fc6270 */
[----:B------:R-:W4:Y:S04]  /*4340*/  LDL.LU R19, [R1+0x64] ;  /* 0x0000640001137983 */ /* 0x000f280000300800 */
[----:B------:R-:W4:Y:S01]  /*4350*/  LDL.LU R25, [R1+0x68] ;  /* 0x0000680001197983 */ /* 0x000f220000300800 */
[----:B-1----:R-:W-:-:S02]  /*4360*/  IABS R3, R20 ;  /* 0x0000001400037213 */ /* 0x002fc40000000000 */
[----:B------:R-:W-:Y:S02]  /*4370*/  ISETP.GE.AND P3, PT, R20, RZ, PT ;  /* 0x000000ff1400720c */ /* 0x000fe40003f66270 */
[----:B------:R-:W4:Y:S01]  /*4380*/  LDL.LU R20, [R1+0x6c] ;  /* 0x00006c0001147983 */ /* 0x000f220000300800 */
[----:B------:R-:W-:Y:S02]  /*4390*/  ISETP.GT.U32.AND P4, PT, R2, R9, PT ;  /* 0x000000090200720c */ /* 0x000fe40003f84070 */
[----:B------:R-:W-:-:S11]  /*43a0*/  ISETP.GE.AND P1, PT, R18, RZ, PT ;  /* 0x000000ff1200720c */ /* 0x000fd60003f26270 */
[----:B------:R-:W-:-:S05]  /*43b0*/  @!P4 IMAD.IADD R9, R9, 0x1, -R2 ;  /* 0x000000010909c824 */ /* 0x000fca00078e0a02 */
[----:B------:R-:W-:Y:S01]  /*43c0*/  ISETP.GT.U32.AND P4, PT, R2, R9, PT ;  /* 0x000000090200720c */ /* 0x000fe20003f84070 */
[----:B------:R-:W-:-:S04]  /*43d0*/  IMAD.MOV.U32 R12, RZ, RZ, R6 ;  /* 0x000000ffff0c7224 */ /* 0x000fc800078e0006 */
[----:B------:R-:W-:-:S05]  /*43e0*/  @!P1 IMAD.MOV R12, RZ, RZ, -R12 ;  /* 0x000000ffff0c9224 */ /* 0x000fca00078e0a0c */
[----:B------:R0:W-:Y:S03]  /*43f0*/  STL [R1+0x168], R12 ;  /* 0x0001680c01007387 */ /* 0x0001e60000100800 */
[----:B------:R-:W-:Y:S02]  /*4400*/  @!P4 IMAD.IADD R9, R9, 0x1, -R2 ;  /* 0x000000010909c824 */ /* 0x000fe400078e0a02 */
[----:B------:R-:W-:Y:S02]  /*4410*/  @!P2 IMAD.MOV R8, RZ, RZ, -R8 ;  /* 0x000000ffff08a224 */ /* 0x000fe400078e0a08 */
[----:B0-----:R-:W-:-:S04]  /*4420*/  IMAD.MOV.U32 R12, RZ, RZ, R9 ;  /* 0x000000ffff0c7224 */ /* 0x001fc800078e0009 */
[----:B------:R-:W-:Y:S01]  /*4430*/  @!P0 IMAD.MOV R12, RZ, RZ, -R12 ;  /* 0x000000ffff0c8224 */ /* 0x000fe200078e0a0c */
[----:B------:R-:W-:Y:S04]  /*4440*/  STL [R1+0x178], R8 ;  /* 0x0001780801007387 */ /* 0x000fe80000100800 */
[----:B------:R2:W-:Y:S01]  /*4450*/  STL [R1+0x180], R12 ;  /* 0x0001800c01007387 */ /* 0x0005e20000100800 */
[----:B-----5:R-:W-:Y:S02]  /*4460*/  IABS R7, R23 ;  /* 0x0000001700077213 */ /* 0x020fe40000000000 */
[----:B------:R-:W-:Y:S02]  /*4470*/  ISETP.GE.AND P2, PT, R23, RZ, PT ;  /* 0x000000ff1700720c */ /* 0x000fe40003f46270 */
[----:B------:R-:W5:Y:S01]  /*4480*/  LDL.LU R23, [R1+0x70] ;  /* 0x0000700001177983 */ /* 0x000f620000300800 */
[----:B------:R-:W-:-:S03]  /*4490*/  IMAD.HI.U32 R10, R0, R13, RZ ;  /* 0x0000000d000a7227 */ /* 0x000fc600078e00ff */
[----:B------:R-:W5:Y:S01]  /*44a0*/  LDL.LU R29, [R1+0x74] ;  /* 0x00007400011d7983 */ /* 0x000f620000300800 */
[----:B------:R-:W-:Y:S01]  /*44b0*/  IMAD.MOV R10, RZ, RZ, -R10 ;  /* 0x000000ffff0a7224 */ /* 0x000fe200078e0a0a */
[----:B---3--:R-:W-:Y:S01]  /*44c0*/  IABS R4, R24 ;  /* 0x0000001800047213 */ /* 0x008fe20000000000 */
[----:B------:R-:W-:Y:S01]  /*44d0*/  IMAD.HI.U32 R11, R0, R3, RZ ;  /* 0x00000003000b7227 */ /* 0x000fe200078e00ff */
[----:B------:R-:W3:Y:S03]  /*44e0*/  LDL.LU R18, [R1+0x78] ;  /* 0x0000780001127983 */ /* 0x000ee60000300800 */
[----:B------:R-:W-:Y:S02]  /*44f0*/  IMAD R10, R2, R10, R13 ;  /* 0x0000000a020a7224 */ /* 0x000fe400078e020d */
[----:B------:R-:W-:-:S03]  /*4500*/  IMAD.HI.U32 R6, R0, R4, RZ ;  /* 0x0000000400067227 */ /* 0x000fc600078e00ff */
[----:B------:R-:W-:Y:S01]  /*4510*/  ISETP.GT.U32.AND P5, PT, R2, R10, PT ;  /* 0x0000000a0200720c */ /* 0x000fe20003fa4070 */
[----:B------:R-:W-:-:S04]  /*4520*/  IMAD.MOV R6, RZ, RZ, -R6 ;  /* 0x000000ffff067224 */ /* 0x000fc800078e0a06 */
[----:B------:R-:W-:Y:S02]  /*4530*/  IMAD R4, R2, R6, R4 ;  /* 0x0000000602047224 */ /* 0x000fe400078e0204 */
[----:B------:R-:W-:-:S03]  /*4540*/  IMAD.MOV R11, RZ, RZ, -R11 ;  /* 0x000000ffff0b7224 */ /* 0x000fc600078e0a0b */
[----:B------:R-:W-:-:S03]  /*4550*/  ISETP.GT.U32.AND P0, PT, R2, R4, PT ;  /* 0x000000040200720c */ /* 0x000fc60003f04070 */
[----:B------:R-:W-:Y:S01]  /*4560*/  @!P5 IMAD.IADD R10, R10, 0x1, -R2 ;  /* 0x000000010a0ad824 */ /* 0x000fe200078e0a02 */
[----:B------:R-:W-:Y:S01]  /*4570*/  ISETP.GE.AND P5, PT, R24, RZ, PT ;  /* 0x000000ff1800720c */ /* 0x000fe20003fa6270 */
[C---:B------:R-:W-:Y:S01]  /*4580*/  IMAD R3, R2.reuse, R11, R3 ;  /* 0x0000000b02037224 */ /* 0x040fe200078e0203 */
[----:B------:R-:W3:Y:S02]  /*4590*/  LDL.LU R24, [R1+0x7c] ;  /* 0x00007c0001187983 */ /* 0x000ee40000300800 */
[C---:B------:R-:W-:Y:S02]  /*45a0*/  ISETP.GT.U32.AND P1, PT, R2.reuse, R10, PT ;  /* 0x0000000a0200720c */ /* 0x040fe40003f24070 */
[----:B------:R-:W-:Y:S01]  /*45b0*/  ISETP.GT.U32.AND P4, PT, R2, R3, PT ;  /* 0x000000030200720c */ /* 0x000fe20003f84070 */
[----:B------:R-:W-:-:S04]  /*45c0*/  IMAD.HI.U32 R11, R0, R7, RZ ;  /* 0x00000007000b7227 */ /* 0x000fc800078e00ff */
[----:B------:R-:W-:Y:S02]  /*45d0*/  @!P0 IMAD.IADD R4, R4, 0x1, -R2 ;  /* 0x0000000104048824 */ /* 0x000fe400078e0a02 */
[----:B------:R-:W-:-:S03]  /*45e0*/  IMAD.MOV R11, RZ, RZ, -R11 ;  /* 0x000000ffff0b7224 */ /* 0x000fc600078e0a0b */
[----:B------:R-:W-:Y:S01]  /*45f0*/  ISETP.GT.U32.AND P0, PT, R2, R4, PT ;  /* 0x000000040200720c */ /* 0x000fe20003f04070 */
[----:B------:R-:W-:Y:S02]  /*4600*/  @!P1 IMAD.IADD R10, R10, 0x1, -R2 ;  /* 0x000000010a0a9824 */ /* 0x000fe400078e0a02 */
[C---:B------:R-:W-:Y:S02]  /*4610*/  IMAD R7, R2.reuse, R11, R7 ;  /* 0x0000000b02077224 */ /* 0x040fe400078e0207 */
[----:B------:R-:W-:Y:S02]  /*4620*/  IMAD.MOV.U32 R15, RZ, RZ, R10 ;  /* 0x000000ffff0f7224 */ /* 0x000fe400078e000a */
[----:B------:R-:W-:Y:S02]  /*4630*/  @!P4 IMAD.IADD R3, R3, 0x1, -R2 ;  /* 0x000000010303c824 */ /* 0x000fe400078e0a02 */
[----:B------:R-:W-:Y:S01]  /*4640*/  @!P6 IMAD.MOV R15, RZ, RZ, -R15 ;  /* 0x000000ffff0fe224 */ /* 0x000fe200078e0a0f */
[----:B------:R-:W-:-:S02]  /*4650*/  ISETP.GT.U32.AND P6, PT, R2, R7, PT ;  /* 0x000000070200720c */ /* 0x000fc40003fc4070 */
[----:B------:R-:W-:Y:S01]  /*4660*/  ISETP.GT.U32.AND P4, PT, R2, R3, PT ;  /* 0x000000030200720c */ /* 0x000fe20003f84070 */
[--C-:B------:R-:W-:Y:S01]  /*4670*/  @!P0 IMAD.IADD R4, R4, 0x1, -R2.reuse ;  /* 0x0000000104048824 */ /* 0x100fe200078e0a02 */
[----:B------:R0:W-:Y:S09]  /*4680*/  STL [R1+0x188], R15 ;  /* 0x0001880f01007387 */ /* 0x0001f20000100800 */
[----:B------:R-:W-:-:S02]  /*4690*/  @!P6 IMAD.IADD R7, R7, 0x1, -R2 ;  /* 0x000000010707e824 */ /* 0x000fc400078e0a02 */
[----:B------:R-:W-:-:S04]  /*46a0*/  @!P4 IMAD.IADD R3, R3, 0x1, -R2 ;  /* 0x000000010303c824 */ /* 0x000fc800078e0a02 */
[----:B------:R-:W-:-:S04]  /*46b0*/  IMAD.MOV.U32 R16, RZ, RZ, R3 ;  /* 0x000000ffff107224 */ /* 0x000fc800078e0003 */
[----:B------:R-:W-:Y:S02]  /*46c0*/  @!P3 IMAD.MOV R16, RZ, RZ, -R16 ;  /* 0x000000ffff10b224 */ /* 0x000fe400078e0a10 */
[----:B------:R-:W-:Y:S01]  /*46d0*/  @!P5 IMAD.MOV R4, RZ, RZ, -R4 ;  /* 0x000000ffff04d224 */ /* 0x000fe200078e0a04 */
[----:B--2---:R-:W-:-:S05]  /*46e0*/  IABS R12, R22 ;  /* 0x00000016000c7213 */ /* 0x004fca0000000000 */
[----:B------:R-:W-:-:S04]  /*46f0*/  IMAD.HI.U32 R13, R0, R12, RZ ;  /* 0x0000000c000d7227 */ /* 0x000fc800078e00ff */
[----:B------:R-:W-:-:S04]  /*4700*/  IMAD.MOV R13, RZ, RZ, -R13 ;  /* 0x000000ffff0d7224 */ /* 0x000fc800078e0a0d */
[----:B------:R-:W-:-:S05]  /*4710*/  IMAD R12, R2, R13, R12 ;  /* 0x0000000d020c7224 */ /* 0x000fca00078e020c */
[----:B------:R-:W-:Y:S02]  /*4720*/  ISETP.GT.U32.AND P0, PT, R2, R12, PT ;  /* 0x0000000c0200720c */ /* 0x000fe40003f04070 */
[----:B------:R-:W-:Y:S02]  /*4730*/  ISETP.GE.AND P1, PT, R22, RZ, PT ;  /* 0x000000ff1600720c */ /* 0x000fe40003f26270 */
[----:B------:R-:W2:Y:S01]  /*4740*/  LDL.LU R22, [R1+0x80] ;  /* 0x0000800001167983 */ /* 0x000ea20000300800 */
[----:B----4-:R-:W-:-:S08]  /*4750*/  IABS R9, R19 ;  /* 0x0000001300097213 */ /* 0x010fd00000000000 */
[----:B------:R-:W-:Y:S01]  /*4760*/  @!P0 IMAD.IADD R12, R12, 0x1, -R2 ;  /* 0x000000010c0c8824 */ /* 0x000fe200078e0a02 */
[----:B------:R-:W-:Y:S02]  /*4770*/  ISETP.GT.U32.AND P0, PT, R2, R7, PT ;  /* 0x000000070200720c */ /* 0x000fe40003f04070 */
[----:B------:R-:W-:Y:S02]  /*4780*/  ISETP.GE.AND P4, PT, R19, RZ, PT ;  /* 0x000000ff1300720c */ /* 0x000fe40003f86270 */
[----:B------:R-:W-:Y:S01]  /*4790*/  IABS R8, R20 ;  /* 0x0000001400087213 */ /* 0x000fe20000000000 */
[----:B------:R-:W4:Y:S04]  /*47a0*/  LDL.LU R19, [R1+0x84] ;  /* 0x0000840001137983 */ /* 0x000f280000300800 */
[----:B------:R-:W-:Y:S01]  /*47b0*/  IMAD.HI.U32 R14, R0, R8, RZ ;  /* 0x00000008000e7227 */ /* 0x000fe200078e00ff */
[----:B------:R-:W-:-:S03]  /*47c0*/  ISETP.GT.U32.AND P3, PT, R2, R12, PT ;  /* 0x0000000c0200720c */ /* 0x000fc60003f64070 */
[----:B------:R-:W-:-:S04]  /*47d0*/  IMAD.MOV R14, RZ, RZ, -R14 ;  /* 0x000000ffff0e7224 */ /* 0x000fc800078e0a0e */
[----:B------:R-:W-:Y:S02]  /*47e0*/  IMAD R14, R2, R14, R8 ;  /* 0x0000000e020e7224 */ /* 0x000fe400078e0208 */
[----:B------:R-:W-:-:S03]  /*47f0*/  @!P0 IMAD.IADD R7, R7, 0x1, -R2 ;  /* 0x0000000107078824 */ /* 0x000fc600078e0a02 */
[----:B------:R-:W-:Y:S01]  /*4800*/  ISETP.GT.U32.AND P0, PT, R2, R14, PT ;  /* 0x0000000e0200720c */ /* 0x000fe20003f04070 */
[----:B------:R-:W-:Y:S02]  /*4810*/  @!P3 IMAD.IADD R12, R12, 0x1, -R2 ;  /* 0x000000010c0cb824 */ /* 0x000fe400078e0a02 */
[----:B------:R-:W-:Y:S02]  /*4820*/  @!P2 IMAD.MOV R7, RZ, RZ, -R7 ;  /* 0x000000ffff07a224 */ /* 0x000fe400078e0a07 */
[----:B------:R-:W-:Y:S01]  /*4830*/  @!P1 IMAD.MOV R12, RZ, RZ, -R12 ;  /* 0x000000ffff0c9224 */ /* 0x000fe200078e0a0c */
[----:B------:R-:W-:Y:S04]  /*4840*/  STL [R1+0x18c], R16 ;  /* 0x00018c1001007387 */ /* 0x000fe80000100800 */
[----:B------:R-:W-:Y:S03]  /*4850*/  STL [R1+0x190], R4 ;  /* 0x0001900401007387 */ /* 0x000fe60000100800 */
[----:B------:R-:W-:Y:S01]  /*4860*/  @!P0 IMAD.IADD R14, R14, 0x1, -R2 ;  /* 0x000000010e0e8824 */ /* 0x000fe200078e0a02 */
[----:B------:R1:W-:Y:S01]  /*4870*/  STL [R1+0x198], R7 ;  /* 0x0001980701007387 */ /* 0x0003e20000100800 */
[----:B------:R-:W-:-:S03]  /*4880*/  ISETP.GE.AND P0, PT, R20, RZ, PT ;  /* 0x000000ff1400720c */ /* 0x000fc60003f06270 */
[----:B------:R0:W-:Y:S04]  /*4890*/  STL [R1+0x194], R12 ;  /* 0x0001940c01007387 */ /* 0x0001e80000100800 */
[----:B------:R-:W4:Y:S01]  /*48a0*/  LDL.LU R20, [R1+0x88] ;  /* 0x0000880001147983 */ /* 0x000f220000300800 */
[----:B------:R-:W-:Y:S01]  /*48b0*/  IMAD.HI.U32 R11, R0, R9, RZ ;  /* 0x00000009000b7227 */ /* 0x000fe200078e00ff */
[----:B------:R-:W-:-:S03]  /*48c0*/  IABS R6, R25 ;  /* 0x0000001900067213 */ /* 0x000fc60000000000 */
[----:B------:R-:W-:-:S04]  /*48d0*/  IMAD.MOV R11, RZ, RZ, -R11 ;  /* 0x000000ffff0b7224 */ /* 0x000fc800078e0a0b */
[----:B------:R-:W-:Y:S02]  /*48e0*/  IMAD R9, R2, R11, R9 ;  /* 0x0000000b02097224 */ /* 0x000fe400078e0209 */
[----:B------:R-:W-:-:S03]  /*48f0*/  IMAD.HI.U32 R10, R0, R6, RZ ;  /* 0x00000006000a7227 */ /* 0x000fc600078e00ff */
[----:B------:R-:W-:Y:S01]  /*4900*/  ISETP.GT.U32.AND P6, PT, R2, R9, PT ;  /* 0x000000090200720c */ /* 0x000fe20003fc4070 */
[----:B------:R-:W-:Y:S01]  /*4910*/  IMAD.MOV R10, RZ, RZ, -R10 ;  /* 0x000000ffff0a7224 */ /* 0x000fe200078e0a0a */
[----:B-----5:R-:W-:-:S03]  /*4920*/  IABS R8, R23 ;  /* 0x0000001700087213 */ /* 0x020fc60000000000 */
[----:B------:R-:W-:Y:S02]  /*4930*/  IMAD R6, R2, R10, R6 ;  /* 0x0000000a02067224 */ /* 0x000fe400078e0206 */
[----:B0-----:R-:W-:-:S04]  /*4940*/  IMAD.HI.U32 R15, R0, R8, RZ ;  /* 0x00000008000f7227 */ /* 0x001fc800078e00ff */
[----:B------:R-:W-:Y:S01]  /*4950*/  IMAD.MOV R15, RZ, RZ, -R15 ;  /* 0x000000ffff0f7224 */ /* 0x000fe200078e0a0f */
[C---:B------:R-:W-:Y:S01]  /*4960*/  ISETP.GT.U32.AND P5, PT, R2.reuse, R6, PT ;  /* 0x000000060200720c */ /* 0x040fe20003fa4070 */
[----:B------:R-:W-:Y:S02]  /*4970*/  @!P6 IMAD.IADD R9, R9, 0x1, -R2 ;  /* 0x000000010909e824 */ /* 0x000fe400078e0a02 */
[----:B------:R-:W-:-:S03]  /*4980*/  IMAD R8, R2, R15, R8 ;  /* 0x0000000f02087224 */ /* 0x000fc600078e0208 */
[C---:B------:R-:W-:Y:S02]  /*4990*/  ISETP.GT.U32.AND P6, PT, R2.reuse, R9, PT ;  /* 0x000000090200720c */ /* 0x040fe40003fc4070 */
[----:B------:R-:W-:Y:S02]  /*49a0*/  ISETP.GT.U32.AND P3, PT, R2, R8, PT ;  /* 0x000000080200720c */ /* 0x000fe40003f64070 */
[----:B------:R-:W-:-:S03]  /*49b0*/  IABS R11, R29 ;  /* 0x0000001d000b7213 */ /* 0x000fc60000000000 */
[----:B------:R-:W-:Y:S02]  /*49c0*/  @!P5 IMAD.IADD R6, R6, 0x1, -R2 ;  /* 0x000000010606d824 */ /* 0x000fe400078e0a02 */
[----:B------:R-:W-:-:S04]  /*49d0*/  IMAD.HI.U32 R3, R0, R11, RZ ;  /* 0x0000000b00037227 */ /* 0x000fc800078e00ff */
[--C-:B------:R-:W-:Y:S02]  /*49e0*/  @!P6 IMAD.IADD R9, R9, 0x1, -R2.reuse ;  /* 0x000000010909e824 */ /* 0x100fe400078e0a02 */
[----:B------:R-:W-:Y:S01]  /*49f0*/  @!P3 IMAD.IADD R8, R8, 0x1, -R2 ;  /* 0x000000010808b824 */ /* 0x000fe200078e0a02 */
[C---:B------:R-:W-:Y:S01]  /*4a00*/  ISETP.GT.U32.AND P3, PT, R2.reuse, R6, PT ;  /* 0x000000060200720c */ /* 0x040fe20003f64070 */
[----:B------:R-:W-:Y:S02]  /*4a10*/  IMAD.MOV R3, RZ, RZ, -R3 ;  /* 0x000000ffff037224 */ /* 0x000fe400078e0a03 */
[----:B-1----:R-:W-:Y:S02]  /*4a20*/  IMAD.MOV.U32 R7, RZ, RZ, R9 ;  /* 0x000000ffff077224 */ /* 0x002fe400078e0009 */
[----:B------:R-:W-:Y:S02]  /*4a30*/  IMAD R3, R2, R3, R11 ;  /* 0x0000000302037224 */ /* 0x000fe400078e020b */
[----:B------:R-:W-:Y:S01]  /*4a40*/  @!P4 IMAD.MOV R7, RZ, RZ, -R7 ;  /* 0x000000ffff07c224 */ /* 0x000fe200078e0a07 */
[----:B------:R-:W-:-:S02]  /*4a50*/  ISETP.GE.AND P5, PT, R25, RZ, PT ;  /* 0x000000ff1900720c */ /* 0x000fc40003fa6270 */
[----:B------:R-:W5:Y:S01]  /*4a60*/  LDL.LU R25, [R1+0x8c] ;  /* 0x00008c0001197983 */ /* 0x000f620000300800 */
[----:B------:R-:W-:Y:S02]  /*4a70*/  ISETP.GT.U32.AND P6, PT, R2, R3, PT ;  /* 0x000000030200720c */ /* 0x000fe40003fc4070 */
[----:B------:R-:W-:Y:S01]  /*4a80*/  @!P3 IMAD.IADD R6, R6, 0x1, -R2 ;  /* 0x000000010606b824 */ /* 0x000fe200078e0a02 */
[----:B------:R-:W-:Y:S01]  /*4a90*/  STL [R1+0x184], R7 ;  /* 0x0001840701007387 */ /* 0x000fe20000100800 */
[----:B------:R-:W-:-:S03]  /*4aa0*/  ISETP.GE.AND P3, PT, R23, RZ, PT ;  /* 0x000000ff1700720c */ /* 0x000fc60003f66270 */
[----:B------:R-:W5:Y:S01]  /*4ab0*/  LDL.LU R23, [R1+0x94] ;  /* 0x0000940001177983 */ /* 0x000f620000300800 */
[----:B---3--:R-:W-:Y:S02]  /*4ac0*/  IABS R13, R18 ;  /* 0x00000012000d7213 */ /* 0x008fe40000000000 */
[----:B------:R-:W-:-:S03]  /*4ad0*/  IABS R10, R24 ;  /* 0x00000018000a7213 */ /* 0x000fc60000000000 */
[----:B------:R-:W-:-:S04]  /*4ae0*/  IMAD.HI.U32 R4, R0, R13, RZ ;  /* 0x0000000d00047227 */ /* 0x000fc800078e00ff */
[----:B------:R-:W-:Y:S01]  /*4af0*/  @!P6 IMAD.IADD R3, R3, 0x1, -R2 ;  /* 0x000000010303e824 */ /* 0x000fe200078e0a02 */
[----:B------:R-:W-:Y:S01]  /*4b00*/  ISETP.GT.U32.AND P6, PT, R2, R14, PT ;  /* 0x0000000e0200720c */ /* 0x000fe20003fc4070 */
[----:B------:R-:W-:Y:S01]  /*4b10*/  IMAD.HI.U32 R15, R0, R10, RZ ;  /* 0x0000000a000f7227 */ /* 0x000fe200078e00ff */
[----:B------:R-:W-:-:S03]  /*4b20*/  ISETP.GT.U32.AND P2, PT, R2, R8, PT ;  /* 0x000000080200720c */ /* 0x000fc60003f44070 */
[----:B------:R-:W-:Y:S02]  /*4b30*/  IMAD.MOV R4, RZ, RZ, -R4 ;  /* 0x000000ffff047224 */ /* 0x000fe400078e0a04 */
[----:B------:R-:W-:Y:S02]  /*4b40*/  IMAD.MOV R15, RZ, RZ, -R15 ;  /* 0x000000ffff0f7224 */ /* 0x000fe400078e0a0f */
[C---:B------:R-:W-:Y:S02]  /*4b50*/  IMAD R4, R2.reuse, R4, R13 ;  /* 0x0000000402047224 */ /* 0x040fe400078e020d */
[----:B------:R-:W-:-:S03]  /*4b60*/  IMAD R10, R2, R15, R10 ;  /* 0x0000000f020a7224 */ /* 0x000fc600078e020a */
[----:B------:R-:W-:Y:S01]  /*4b70*/  ISETP.GT.U32.AND P4, PT, R2, R4, PT ;  /* 0x000000040200720c */ /* 0x000fe20003f84070 */
[--C-:B------:R-:W-:Y:S01]  /*4b80*/  @!P6 IMAD.IADD R14, R14, 0x1, -R2.reuse ;  /* 0x000000010e0ee824 */ /* 0x100fe200078e0a02 */
[C---:B------:R-:W-:Y:S02]  /*4b90*/  ISETP.GT.U32.AND P1, PT, R2.reuse, R3, PT ;  /* 0x000000030200720c */ /* 0x040fe40003f24070 */
[----:B------:R-:W-:Y:S01]  /*4ba0*/  ISETP.GT.U32.AND P6, PT, R2, R10, PT ;  /* 0x0000000a0200720c */ /* 0x000fe20003fc4070 */
[----:B------:R-:W-:Y:S01]  /*4bb0*/  @!P2 IMAD.IADD R8, R8, 0x1, -R2 ;  /* 0x000000010808a824 */ /* 0x000fe200078e0a02 */
[----:B------:R-:W-:Y:S01]  /*4bc0*/  ISETP.GE.AND P2, PT, R29, RZ, PT ;  /* 0x000000ff1d00720c */ /* 0x000fe20003f46270 */
[----:B------:R-:W-:-:S06]  /*4bd0*/  IMAD.MOV.U32 R12, RZ, RZ, R14 ;  /* 0x000000ffff0c7224 */ /* 0x000fcc00078e000e */
[--C-:B------:R-:W-:Y:S02]  /*4be0*/  @!P4 IMAD.IADD R4, R4, 0x1, -R2.reuse ;  /* 0x000000010404c824 */ /* 0x100fe400078e0a02 */
[--C-:B------:R-:W-:Y:S02]  /*4bf0*/  @!P1 IMAD.IADD R3, R3, 0x1, -R2.reuse ;  /* 0x0000000103039824 */ /* 0x100fe400078e0a02 */
[----:B------:R-:W-:Y:S01]  /*4c00*/  @!P6 IMAD.IADD R10, R10, 0x1, -R2 ;  /* 0x000000010a0ae824 */ /* 0x000fe200078e0a02 */
[----:B------:R-:W-:Y:S01]  /*4c10*/  ISETP.GT.U32.AND P6, PT, R2, R4, PT ;  /* 0x000000040200720c */ /* 0x000fe20003fc4070 */
[----:B------:R-:W-:Y:S02]  /*4c20*/  @!P5 IMAD.MOV R6, RZ, RZ, -R6 ;  /* 0x000000ffff06d224 */ /* 0x000fe400078e0a06 */
[----:B------:R-:W-:Y:S02]  /*4c30*/  @!P0 IMAD.MOV R12, RZ, RZ, -R12 ;  /* 0x000000ffff0c8224 */ /* 0x000fe400078e0a0c */
[----:B------:R-:W-:-:S02]  /*4c40*/  @!P3 IMAD.MOV R8, RZ, RZ, -R8 ;  /* 0x000000ffff08b224 */ /* 0x000fc400078e0a08 */
[----:B------:R-:W-:Y:S01]  /*4c50*/  @!P2 IMAD.MOV R3, RZ, RZ, -R3 ;  /* 0x000000ffff03a224 */ /* 0x000fe200078e0a03 */
[----:B------:R0:W-:Y:S04]  /*4c60*/  STL [R1+0x17c], R6 ;  /* 0x00017c0601007387 */ /* 0x0001e80000100800 */
[----:B------:R1:W-:Y:S04]  /*4c70*/  STL [R1+0x174], R12 ;  /* 0x0001740c01007387 */ /* 0x0003e80000100800 */
[----:B------:R-:W-:Y:S04]  /*4c80*/  STL [R1+0x170], R8 ;  /* 0x0001700801007387 */ /* 0x000fe80000100800 */
[----:B------:R-:W-:Y:S01]  /*4c90*/  STL [R1+0x16c], R3 ;  /* 0x00016c0301007387 */ /* 0x000fe20000100800 */
[----:B------:R-:W-:Y:S01]  /*4ca0*/  @!P6 IMAD.IADD R4, R4, 0x1, -R2 ;  /* 0x000000010404e824 */ /* 0x000fe200078e0a02 */
[----:B------:R-:W-:-:S02]  /*4cb0*/  ISETP.GT.U32.AND P5, PT, R2, R10, PT ;  /* 0x0000000a0200720c */ /* 0x000fc40003fa4070 */
[----:B------:R-:W-:-:S11]  /*4cc0*/  ISETP.GE.AND P4, PT, R24, RZ, PT ;  /* 0x000000ff1800720c */ /* 0x000fd60003f86270 */
[----:B------:R-:W-:Y:S01]  /*4cd0*/  @!P5 IMAD.IADD R10, R10, 0x1, -R2 ;  /* 0x000000010a0ad824 */ /* 0x000fe200078e0a02 */
[----:B--2---:R-:W-:Y:S02]  /*4ce0*/  IABS R11, R22 ;  /* 0x00000016000b7213 */ /* 0x004fe40000000000 */
[----:B------:R-:W-:Y:S02]  /*4cf0*/  ISETP.GE.AND P3, PT, R22, RZ, PT ;  /* 0x000000ff1600720c */ /* 0x000fe40003f66270 */
[----:B------:R-:W2:Y:S01]  /*4d00*/  LDL.LU R22, [R1+0xb0] ;  /* 0x0000b00001167983 */ /* 0x000ea20000300800 */
[----:B----4-:R-:W-:Y:S02]  /*4d10*/  IABS R13, R19 ;  /* 0x00000013000d7213 */ /* 0x010fe40000000000 */
[----:B------:R-:W-:Y:S02]  /*4d20*/  ISETP.GE.AND P6, PT, R19, RZ, PT ;  /* 0x000000ff1300720c */ /* 0x000fe40003fc6270 */
[----:B------:R-:W3:Y:S04]  /*4d30*/  LDL.LU R19, [R1+0x98] ;  /* 0x0000980001137983 */ /* 0x000ee80000300800 */
[----:B------:R-:W4:Y:S01]  /*4d40*/  LDL.LU R24, [R1+0x9c] ;  /* 0x00009c0001187983 */ /* 0x000f220000300800 */
[----:B0-----:R-:W-:-:S02]  /*4d50*/  IABS R6, R20 ;  /* 0x0000001400067213 */ /* 0x001fc40000000000 */
[----:B------:R-:W-:Y:S02]  /*4d60*/  ISETP.GE.AND P5, PT, R20, RZ, PT ;  /* 0x000000ff1400720c */ /* 0x000fe40003fa6270 */
[----:B------:R-:W4:Y:S01]  /*4d70*/  LDL.LU R20, [R1+0xa0] ;  /* 0x0000a00001147983 */ /* 0x000f220000300800 */
[----:B------:R-:W-:-:S04]  /*4d80*/  IMAD.HI.U32 R7, R0, R11, RZ ;  /* 0x0000000b00077227 */ /* 0x000fc800078e00ff */
[----:B------:R-:W-:-:S04]  /*4d90*/  IMAD.MOV R7, RZ, RZ, -R7 ;  /* 0x000000ffff077224 */ /* 0x000fc800078e0a07 */
[----:B------:R-:W-:-:S05]  /*4da0*/  IMAD R7, R2, R7, R11 ;  /* 0x0000000702077224 */ /* 0x000fca00078e020b */
[----:B------:R-:W-:Y:S02]  /*4db0*/  ISETP.GT.U32.AND P0, PT, R2, R7, PT ;  /* 0x000000070200720c */ /* 0x000fe40003f04070 */
[----:B------:R-:W-:-:S11]  /*4dc0*/  ISETP.GE.AND P1, PT, R18, RZ, PT ;  /* 0x000000ff1200720c */ /* 0x000fd60003f26270 */
[----:B------:R-:W-:-:S05]  /*4dd0*/  @!P0 IMAD.IADD R7, R7, 0x1, -R2 ;  /* 0x0000000107078824 */ /* 0x000fca00078e0a02 */
[----:B------:R-:W-:Y:S01]  /*4de0*/  ISETP.GT.U32.AND P0, PT, R2, R7, PT ;  /* 0x000000070200720c */ /* 0x000fe20003f04070 */
[----:B-1----:R-:W-:-:S04]  /*4df0*/  IMAD.MOV.U32 R12, RZ, RZ, R4 ;  /* 0x000000ffff0c7224 */ /* 0x002fc800078e0004 */
[----:B------:R-:W-:-:S05]  /*4e00*/  @!P1 IMAD.MOV R12, RZ, RZ, -R12 ;  /* 0x000000ffff0c9224 */ /* 0x000fca00078e0a0c */
[----:B------:R0:W-:Y:S03]  /*4e10*/  STL [R1+0x15c], R12 ;  /* 0x00015c0c01007387 */ /* 0x0001e60000100800 */
[----:B------:R-:W-:Y:S02]  /*4e20*/  @!P0 IMAD.IADD R7, R7, 0x1, -R2 ;  /* 0x0000000107078824 */ /* 0x000fe400078e0a02 */
[----:B------:R-:W-:Y:S02]  /*4e30*/  @!P4 IMAD.MOV R10, RZ, RZ, -R10 ;  /* 0x000000ffff0ac224 */ /* 0x000fe400078e0a0a */
[----:B0-----:R-:W-:-:S04]  /*4e40*/  IMAD.MOV.U32 R12, RZ, RZ, R7 ;  /* 0x000000ffff0c7224 */ /* 0x001fc800078e0007 */
[----:B------:R-:W-:Y:S01]  /*4e50*/  @!P3 IMAD.MOV R12, RZ, RZ, -R12 ;  /* 0x000000ffff0cb224 */ /* 0x000fe200078e0a0c */
[----:B------:R-:W-:Y:S01]  /*4e60*/  STL [R1+0x154], R10 ;  /* 0x0001540a01007387 */ /* 0x000fe20000100800 */
[----:B------:R-:W-:-:S03]  /*4e70*/  IMAD.HI.U32 R9, R0, R13, RZ ;  /* 0x0000000d00097227 */ /* 0x000fc600078e00ff */
[----:B------:R2:W-:Y:S01]  /*4e80*/  STL [R1+0x150], R12 ;  /* 0x0001500c01007387 */ /* 0x0005e20000100800 */
[----:B------:R-:W-:Y:S01]  /*4e90*/  IMAD.MOV R9, RZ, RZ, -R9 ;  /* 0x000000ffff097224 */ /* 0x000fe200078e0a09 */
[----:B-----5:R-:W-:Y:S02]  /*4ea0*/  IABS R3, R23 ;  /* 0x0000001700037213 */ /* 0x020fe40000000000 */
[----:B------:R-:W-:Y:S02]  /*4eb0*/  ISETP.GE.AND P4, PT, R23, RZ, PT ;  /* 0x000000ff1700720c */ /* 0x000fe40003f86270 */
[----:B------:R-:W5:Y:S01]  /*4ec0*/  LDL.LU R23, [R1+0xa4] ;  /* 0x0000a40001177983 */ /* 0x000f620000300800 */
[----:B------:R-:W-:Y:S01]  /*4ed0*/  IMAD R9, R2, R9, R13 ;  /* 0x0000000902097224 */ /* 0x000fe200078e020d */
[----:B------:R-:W-:Y:S01]  /*4ee0*/  IABS R8, R25 ;  /* 0x0000001900087213 */ /* 0x000fe20000000000 */
[----:B------:R-:W-:Y:S01]  /*4ef0*/  IMAD.HI.U32 R11, R0, R6, RZ ;  /* 0x00000006000b7227 */ /* 0x000fe200078e00ff */
[----:B------:R-:W5:Y:S02]  /*4f00*/  LDL.LU R29, [R1+0xa8] ;  /* 0x0000a800011d7983 */ /* 0x000f640000300800 */
[----:B------:R-:W-:Y:S01]  /*4f10*/  ISETP.GT.U32.AND P2, PT, R2, R9, PT ;  /* 0x000000090200720c */ /* 0x000fe20003f44070 */
[----:B------:R-:W-:Y:S01]  /*4f20*/  IMAD.MOV R11, RZ, RZ, -R11 ;  /* 0x000000ffff0b7224 */ /* 0x000fe200078e0a0b */
[----:B------:R-:W5:Y:S01]  /*4f30*/  LDL.LU R18, [R1+0xac] ;  /* 0x0000ac0001127983 */ /* 0x000f620000300800 */
[----:B------:R-:W-:-:S04]  /*4f40*/  IMAD.HI.U32 R4, R0, R8, RZ ;  /* 0x0000000800047227 */ /* 0x000fc800078e00ff */
[----:B------:R-:W-:Y:S02]  /*4f50*/  IMAD R6, R2, R11, R6 ;  /* 0x0000000b02067224 */ /* 0x000fe400078e0206 */
[----:B------:R-:W-:-:S04]  /*4f60*/  IMAD.MOV R4, RZ, RZ, -R4 ;  /* 0x000000ffff047224 */ /* 0x000fc800078e0a04 */
[----:B------:R-:W-:Y:S01]  /*4f70*/  @!P2 IMAD.IADD R9, R9, 0x1, -R2 ;  /* 0x000000010909a824 */ /* 0x000fe200078e0a02 */
[C---:B------:R-:W-:Y:S01]  /*4f80*/  ISETP.GT.U32.AND P0, PT, R2.reuse, R6, PT ;  /* 0x000000060200720c */ /* 0x040fe20003f04070 */
[----:B------:R-:W-:-:S03]  /*4f90*/  IMAD R4, R2, R4, R8 ;  /* 0x0000000402047224 */ /* 0x000fc600078e0208 */
[C---:B------:R-:W-:Y:S02]  /*4fa0*/  ISETP.GT.U32.AND P1, PT, R2.reuse, R9, PT ;  /* 0x000000090200720c */ /* 0x040fe40003f24070 */
[----:B------:R-:W-:Y:S02]  /*4fb0*/  ISETP.GT.U32.AND P3, PT, R2, R4, PT ;  /* 0x000000040200720c */ /* 0x000fe40003f64070 */
[----:B------:R-:W-:Y:S01]  /*4fc0*/  ISETP.GE.AND P2, PT, R25, RZ, PT ;  /* 0x000000ff1900720c */ /* 0x000fe20003f46270 */
[----:B------:R-:W-:Y:S01]  /*4fd0*/  IMAD.HI.U32 R11, R0, R3, RZ ;  /* 0x00000003000b7227 */ /* 0x000fe200078e00ff */
[----:B------:R-:W5:Y:S03]  /*4fe0*/  LDL.LU R25, [R1+0xb4] ;  /* 0x0000b40001197983 */ /* 0x000f660000300800 */
[----:B------:R-:W-:-:S04]  /*4ff0*/  @!P0 IMAD.IADD R6, R6, 0x1, -R2 ;  /* 0x0000000106068824 */ /* 0x000fc800078e0a02 */
[--C-:B------:R-:W-:Y:S01]  /*5000*/  @!P1 IMAD.IADD R9, R9, 0x1, -R2.reuse ;  /* 0x0000000109099824 */ /* 0x100fe200078e0a02 */
[----:B------:R-:W-:Y:S01]  /*5010*/  ISETP.GT.U32.AND P0, PT, R2, R6, PT ;  /* 0x000000060200720c */ /* 0x000fe20003f04070 */
[----:B------:R-:W-:Y:S02]  /*5020*/  @!P3 IMAD.IADD R4, R4, 0x1, -R2 ;  /* 0x000000010404b824 */ /* 0x000fe400078e0a02 */
[----:B------:R-:W-:Y:S02]  /*5030*/  IMAD.MOV.U32 R15, RZ, RZ, R9 ;  /* 0x000000ffff0f7224 */ /* 0x000fe400078e0009 */
[----:B------:R-:W-:Y:S01]  /*5040*/  IMAD.MOV R11, RZ, RZ, -R11 ;  /* 0x000000ffff0b7224 */ /* 0x000fe200078e0a0b */
[C---:B------:R-:W-:Y:S01]  /*5050*/  ISETP.GT.U32.AND P3, PT, R2.reuse, R4, PT ;  /* 0x000000040200720c */ /* 0x040fe20003f64070 */
[----:B------:R-:W-:Y:S02]  /*5060*/  @!P6 IMAD.MOV R15, RZ, RZ, -R15 ;  /* 0x000000ffff0fe224 */ /* 0x000fe400078e0a0f */
[----:B------:R-:W-:-:S03]  /*5070*/  IMAD R7, R2, R11, R3 ;  /* 0x0000000b02077224 */ /* 0x000fc600078e0203 */
[----:B------:R-:W-:Y:S01]  /*5080*/  STL [R1+0x144], R15 ;  /* 0x0001440f01007387 */ /* 0x000fe20000100800 */
[----:B------:R-:W-:Y:S01]  /*5090*/  @!P0 IMAD.IADD R6, R6, 0x1, -R2 ;  /* 0x0000000106068824 */ /* 0x000fe200078e0a02 */
[----:B------:R-:W-:-:S05]  /*50a0*/  ISETP.GT.U32.AND P6, PT, R2, R7, PT ;  /* 0x000000070200720c */ /* 0x000fca0003fc4070 */
[----:B------:R-:W-:-:S08]  /*50b0*/  @!P3 IMAD.IADD R4, R4, 0x1, -R2 ;  /* 0x000000010404b824 */ /* 0x000fd000078e0a02 */
[----:B------:R-:W-:Y:S02]  /*50c0*/  @!P6 IMAD.IADD R7, R7, 0x1, -R2 ;  /* 0x000000010707e824 */ /* 0x000fe400078e0a02 */
[----:B------:R-:W-:-:S04]  /*50d0*/  IMAD.MOV.U32 R16, RZ, RZ, R6 ;  /* 0x000000ffff107224 */ /* 0x000fc800078e0006 */
[----:B------:R-:W-:Y:S01]  /*50e0*/  @!P5 IMAD.MOV R16, RZ, RZ, -R16 ;  /* 0x000000ffff10d224 */ /* 0x000fe200078e0a10 */
[----:B--2---:R-:W-:-:S05]  /*50f0*/  IABS R12, R22 ;  /* 0x00000016000c7213 */ /* 0x004fca0000000000 */
[----:B------:R-:W-:Y:S01]  /*5100*/  IMAD.HI.U32 R14, R0, R12, RZ ;  /* 0x0000000c000e7227 */ /* 0x000fe200078e00ff */
[----:B------:R-:W-:Y:S02]  /*5110*/  ISETP.GE.AND P1, PT, R22, RZ, PT ;  /* 0x000000ff1600720c */ /* 0x000fe40003f26270 */
[----:B------:R-:W2:Y:S01]  /*5120*/  LDL.LU R22, [R1+0xb8] ;  /* 0x0000b80001167983 */ /* 0x000ea20000300800 */
[----:B------:R-:W-:-:S04]  /*5130*/  IMAD.MOV R14, RZ, RZ, -R14 ;  /* 0x000000ffff0e7224 */ /* 0x000fc800078e0a0e */
[----:B------:R-:W-:Y:S01]  /*5140*/  IMAD R12, R2, R14, R12 ;  /* 0x0000000e020c7224 */ /* 0x000fe200078e020c */
[----:B---3--:R-:W-:Y:S02]  /*5150*/  IABS R11, R19 ;  /* 0x00000013000b7213 */ /* 0x008fe40000000000 */
[----:B------:R-:W-:Y:S02]  /*5160*/  ISETP.GE.AND P0, PT, R19, RZ, PT ;  /* 0x000000ff1300720c */ /* 0x000fe40003f06270 */
[----:B------:R-:W3:Y:S01]  /*5170*/  LDL.LU R19, [R1+0xbc] ;  /* 0x0000bc0001137983 */ /* 0x000ee20000300800 */
[----:B------:R-:W-:Y:S01]  /*5180*/  IMAD.HI.U32 R13, R0, R11, RZ ;  /* 0x0000000b000d7227 */ /* 0x000fe200078e00ff */
[----:B------:R-:W-:-:S03]  /*5190*/  ISETP.GT.U32.AND P3, PT, R2, R12, PT ;  /* 0x0000000c0200720c */ /* 0x000fc60003f64070 */
[----:B------:R-:W-:-:S04]  /*51a0*/  IMAD.MOV R13, RZ, RZ, -R13 ;  /* 0x000000ffff0d7224 */ /* 0x000fc800078e0a0d */
[----:B------:R-:W-:-:S05]  /*51b0*/  IMAD R11, R2, R13, R11 ;  /* 0x0000000d020b7224 */ /* 0x000fca00078e020b */
[----:B------:R-:W-:Y:S01]  /*51c0*/  ISETP.GT.U32.AND P6, PT, R2, R11, PT ;  /* 0x0000000b0200720c */ /* 0x000fe20003fc4070 */
[----:B------:R-:W-:Y:S01]  /*51d0*/  @!P3 IMAD.IADD R12, R12, 0x1, -R2 ;  /* 0x000000010c0cb824 */ /* 0x000fe200078e0a02 */
[----:B------:R-:W-:Y:S02]  /*51e0*/  ISETP.GT.U32.AND P3, PT, R2, R7, PT ;  /* 0x000000070200720c */ /* 0x000fe40003f64070 */
[----:B----4-:R-:W-:-:S09]  /*51f0*/  IABS R10, R20 ;  /* 0x00000014000a7213 */ /* 0x010fd20000000000 */
[----:B------:R-:W-:Y:S02]  /*5200*/  @!P6 IMAD.IADD R11, R11, 0x1, -R2 ;  /* 0x000000010b0be824 */ /* 0x000fe400078e0a02 */
[----:B------:R-:W-:Y:S01]  /*5210*/  IMAD.HI.U32 R9, R0, R10, RZ ;  /* 0x0000000a00097227 */ /* 0x000fe200078e00ff */
[----:B------:R-:W-:-:S03]  /*5220*/  ISETP.GT.U32.AND P6, PT, R2, R12, PT ;  /* 0x0000000c0200720c */ /* 0x000fc60003fc4070 */
[----:B------:R-:W-:-:S04]  /*5230*/  IMAD.MOV R9, RZ, RZ, -R9 ;  /* 0x000000ffff097224 */ /* 0x000fc800078e0a09 */
[C---:B------:R-:W-:Y:S02]  /*5240*/  IMAD R10, R2.reuse, R9, R10 ;  /* 0x00000009020a7224 */ /* 0x040fe400078e020a */
[--C-:B------:R-:W-:Y:S01]  /*5250*/  @!P3 IMAD.IADD R7, R7, 0x1, -R2.reuse ;  /* 0x000000010707b824 */ /* 0x100fe200078e0a02 */
[----:B------:R0:W-:Y:S02]  /*5260*/  STL [R1+0x120], R16 ;  /* 0x0001201001007387 */ /* 0x0001e40000100800 */
[----:B------:R-:W-:Y:S01]  /*5270*/  ISETP.GT.U32.AND P3, PT, R2, R10, PT ;  /* 0x0000000a0200720c */ /* 0x000fe20003f64070 */
[----:B------:R-:W-:Y:S02]  /*5280*/  @!P6 IMAD.IADD R12, R12, 0x1, -R2 ;  /* 0x000000010c0ce824 */ /* 0x000fe400078e0a02 */
[----:B------:R-:W-:Y:S02]  /*5290*/  @!P4 IMAD.MOV R7, RZ, RZ, -R7 ;  /* 0x000000ffff07c224 */ /* 0x000fe400078e0a07 */
[----:B0-----:R-:W-:-:S02]  /*52a0*/  IMAD.MOV.U32 R16, RZ, RZ, R4 ;  /* 0x000000ffff107224 */ /* 0x001fc400078e0004 */
[----:B------:R-:W-:Y:S02]  /*52b0*/  @!P1 IMAD.MOV R12, RZ, RZ, -R12 ;  /* 0x000000ffff0c9224 */ /* 0x000fe400078e0a0c */
[----:B------:R-:W-:-:S04]  /*52c0*/  @!P2 IMAD.MOV R16, RZ, RZ, -R16 ;  /* 0x000000ffff10a224 */ /* 0x000fc800078e0a10 */
[----:B------:R-:W-:Y:S01]  /*52d0*/  @!P3 IMAD.IADD R10, R10, 0x1, -R2 ;  /* 0x000000010a0ab824 */ /* 0x000fe200078e0a02 */
[----:B------:R-:W-:Y:S01]  /*52e0*/  ISETP.GE.AND P3, PT, R20, RZ, PT ;  /* 0x000000ff1400720c */ /* 0x000fe20003f66270 */
[----:B------:R-:W-:Y:S04]  /*52f0*/  STL [R1+0x11c], R16 ;  /* 0x00011c1001007387 */ /* 0x000fe80000100800 */
[----:B------:R0:W-:Y:S04]  /*5300*/  STL [R1+0x118], R7 ;  /* 0x0001180701007387 */ /* 0x0001e80000100800 */
[----:B------:R-:W-:Y:S04]  /*5310*/  STL [R1+0x114], R12 ;  /* 0x0001140c01007387 */ /* 0x000fe80000100800 */
[----:B------:R-:W4:Y:S01]  /*5320*/  LDL.LU R20, [R1+0xc0] ;  /* 0x0000c00001147983 */ /* 0x000f220000300800 */
[----:B------:R-:W-:-:S05]  /*5330*/  IABS R3, R24 ;  /* 0x0000001800037213 */ /* 0x000fca0000000000 */
[----:B------:R-:W-:-:S04]  /*5340*/  IMAD.HI.U32 R8, R0, R3, RZ ;  /* 0x0000000300087227 */ /* 0x000fc800078e00ff */
[----:B------:R-:W-:-:S04]  /*5350*/  IMAD.MOV R8, RZ, RZ, -R8 ;  /* 0x000000ffff087224 */ /* 0x000fc800078e0a08 */
[----:B------:R-:W-:Y:S01]  /*5360*/  IMAD R3, R2, R8, R3 ;  /* 0x0000000802037224 */ /* 0x000fe200078e0203 */
[----:B-----5:R-:W-:-:S05]  /*5370*/  IABS R8, R23 ;  /* 0x0000001700087213 */ /* 0x020fca0000000000 */
[----:B------:R-:W-:-:S04]  /*5380*/  IMAD.HI.U32 R15, R0, R8, RZ ;  /* 0x00000008000f7227 */ /* 0x000fc800078e00ff */
[----:B------:R-:W-:Y:S01]  /*5390*/  IMAD.MOV R15, RZ, RZ, -R15 ;  /* 0x000000ffff0f7224 */ /* 0x000fe200078e0a0f */
[----:B------:R-:W-:-:S03]  /*53a0*/  ISETP.GT.U32.AND P2, PT, R2, R3, PT ;  /* 0x000000030200720c */ /* 0x000fc60003f44070 */
[C---:B------:R-:W-:Y:S01]  /*53b0*/  IMAD R8, R2.reuse, R15, R8 ;  /* 0x0000000f02087224 */ /* 0x040fe200078e0208 */
[----:B------:R-:W-:Y:S02]  /*53c0*/  IABS R14, R29 ;  /* 0x0000001d000e7213 */ /* 0x000fe40000000000 */
[C---:B------:R-:W-:Y:S02]  /*53d0*/  ISETP.GT.U32.AND P5, PT, R2.reuse, R11, PT ;  /* 0x0000000b0200720c */ /* 0x040fe40003fa4070 */
[----:B------:R-:W-:Y:S01]  /*53e0*/  ISETP.GT.U32.AND P6, PT, R2, R8, PT ;  /* 0x000000080200720c */ /* 0x000fe20003fc4070 */
[----:B------:R-:W-:-:S04]  /*53f0*/  IMAD.HI.U32 R6, R0, R14, RZ ;  /* 0x0000000e00067227 */ /* 0x000fc800078e00ff */
[----:B------:R-:W-:Y:S02]  /*5400*/  @!P2 IMAD.IADD R3, R3, 0x1, -R2 ;  /* 0x000000010303a824 */ /* 0x000fe400078e0a02 */
[----:B------:R-:W-:-:S04]  /*5410*/  IMAD.MOV R4, RZ, RZ, -R6 ;  /* 0x000000ffff047224 */ /* 0x000fc800078e0a06 */
[----:B------:R-:W-:Y:S02]  /*5420*/  IMAD R4, R2, R4, R14 ;  /* 0x0000000402047224 */ /* 0x000fe400078e020e */
[--C-:B------:R-:W-:Y:S01]  /*5430*/  @!P6 IMAD.IADD R8, R8, 0x1, -R2.reuse ;  /* 0x000000010808e824 */ /* 0x100fe200078e0a02 */
[C---:B------:R-:W-:Y:S01]  /*5440*/  ISETP.GT.U32.AND P6, PT, R2.reuse, R3, PT ;  /* 0x000000030200720c */ /* 0x040fe20003fc4070 */
[----:B------:R-:W-:Y:S01]  /*5450*/  @!P5 IMAD.IADD R11, R11, 0x1, -R2 ;  /* 0x000000010b0bd824 */ /* 0x000fe200078e0a02 */
[----:B------:R-:W-:Y:S02]  /*5460*/  IABS R9, R18 ;  /* 0x0000001200097213 */ /* 0x000fe40000000000 */
[----:B------:R-:W-:Y:S01]  /*5470*/  ISETP.GT.U32.AND P5, PT, R2, R4, PT ;  /* 0x000000040200720c */ /* 0x000fe20003fa4070 */
[----:B0-----:R-:W-:Y:S01]  /*5480*/  IMAD.MOV.U32 R7, RZ, RZ, R11 ;  /* 0x000000ffff077224 */ /* 0x001fe200078e000b */
[----:B------:R-:W-:Y:S01]  /*5490*/  ISETP.GE.AND P2, PT, R24, RZ, PT ;  /* 0x000000ff1800720c */ /* 0x000fe20003f46270 */
[----:B------:R-:W-:Y:S01]  /*54a0*/  IMAD.HI.U32 R6, R0, R9, RZ ;  /* 0x0000000900067227 */ /* 0x000fe200078e00ff */
[----:B------:R-:W-:Y:S01]  /*54b0*/  IABS R13, R25 ;  /* 0x00000019000d7213 */ /* 0x000fe20000000000 */
[----:B------:R-:W5:Y:S02]  /*54c0*/  LDL.LU R24, [R1+0xc4] ;  /* 0x0000c40001187983 */ /* 0x000f640000300800 */
[----:B------:R-:W-:-:S02]  /*54d0*/  @!P0 IMAD.MOV R7, RZ, RZ, -R7 ;  /* 0x000000ffff078224 */ /* 0x000fc400078e0a07 */
[----:B------:R-:W-:Y:S01]  /*54e0*/  @!P6 IMAD.IADD R3, R3, 0x1, -R2 ;  /* 0x000000010303e824 */ /* 0x000fe200078e0a02 */
[----:B------:R-:W-:Y:S01]  /*54f0*/  ISETP.GE.AND P6, PT, R23, RZ, PT ;  /* 0x000000ff1700720c */ /* 0x000fe20003fc6270 */
[----:B------:R-:W-:Y:S01]  /*5500*/  IMAD.MOV R6, RZ, RZ, -R6 ;  /* 0x000000ffff067224 */ /* 0x000fe200078e0a06 */
[----:B------:R0:W-:Y:S01]  /*5510*/  STL [R1+0x110], R7 ;  /* 0x0001100701007387 */ /* 0x0001e20000100800 */
[----:B------:R-:W-:-:S03]  /*5520*/  IMAD.HI.U32 R15, R0, R13, RZ ;  /* 0x0000000d000f7227 */ /* 0x000fc600078e00ff */
[----:B------:R-:W5:Y:S01]  /*5530*/  LDL.LU R23, [R1+0xc8] ;  /* 0x0000c80001177983 */ /* 0x000f620000300800 */
[C---:B------:R-:W-:Y:S01]  /*5540*/  ISETP.GT.U32.AND P4, PT, R2.reuse, R8, PT ;  /* 0x000000080200720c */ /* 0x040fe20003f84070 */
[----:B------:R-:W-:Y:S02]  /*5550*/  IMAD R9, R2, R6, R9 ;  /* 0x0000000602097224 */ /* 0x000fe400078e0209 */
[----:B------:R-:W-:Y:S02]  /*5560*/  @!P5 IMAD.IADD R4, R4, 0x1, -R2 ;  /* 0x000000010404d824 */ /* 0x000fe400078e0a02 */
[----:B------:R-:W-:Y:S01]  /*5570*/  IMAD.MOV R15, RZ, RZ, -R15 ;  /* 0x000000ffff0f7224 */ /* 0x000fe200078e0a0f */
[C---:B------:R-:W-:Y:S02]  /*5580*/  ISETP.GT.U32.AND P0, PT, R2.reuse, R9, PT ;  /* 0x000000090200720c */ /* 0x040fe40003f04070 */
[C---:B------:R-:W-:Y:S01]  /*5590*/  ISETP.GT.U32.AND P1, PT, R2.reuse, R4, PT ;  /* 0x000000040200720c */ /* 0x040fe20003f24070 */
[C---:B------:R-:W-:Y:S01]  /*55a0*/  IMAD R6, R2.reuse, R15, R13 ;  /* 0x0000000f02067224 */ /* 0x040fe200078e020d */
[----:B------:R-:W-:-:S03]  /*55b0*/  ISETP.GT.U32.AND P5, PT, R2, R10, PT ;  /* 0x0000000a0200720c */ /* 0x000fc60003fa4070 */
[----:B------:R-:W-:Y:S01]  /*55c0*/  @!P4 IMAD.IADD R8, R8, 0x1, -R2 ;  /* 0x000000010808c824 */ /* 0x000fe200078e0a02 */
[----:B------:R-:W-:Y:S01]  /*55d0*/  ISETP.GE.AND P4, PT, R29, RZ, PT ;  /* 0x000000ff1d00720c */ /* 0x000fe20003f86270 */
[----:B------:R-:W-:-:S04]  /*55e0*/  IMAD.MOV.U32 R15, RZ, RZ, R3 ;  /* 0x000000ffff0f7224 */ /* 0x000fc800078e0003 */
[--C-:B------:R-:W-:Y:S02]  /*55f0*/  @!P0 IMAD.IADD R9, R9, 0x1, -R2.reuse ;  /* 0x0000000109098824 */ /* 0x100fe400078e0a02 */
[--C-:B------:R-:W-:Y:S02]  /*5600*/  @!P1 IMAD.IADD R4, R4, 0x1, -R2.reuse ;  /* 0x0000000104049824 */ /* 0x100fe400078e0a02 */
[----:B------:R-:W-:Y:S02]  /*5610*/  @!P5 IMAD.IADD R10, R10, 0x1, -R2 ;  /* 0x000000010a0ad824 */ /* 0x000fe400078e0a02 */
[----:B------:R-:W-:Y:S01]  /*5620*/  @!P2 IMAD.MOV R15, RZ, RZ, -R15 ;  /* 0x000000ffff0fa224 */ /* 0x000fe200078e0a0f */
[C---:B------:R-:W-:Y:S01]  /*5630*/  ISETP.GT.U32.AND P2, PT, R2.reuse, R9, PT ;  /* 0x000000090200720c */ /* 0x040fe20003f44070 */
[----:B------:R-:W-:Y:S02]  /*5640*/  @!P3 IMAD.MOV R10, RZ, RZ, -R10 ;  /* 0x000000ffff0ab224 */ /* 0x000fe400078e0a0a */
[----:B------:R-:W-:Y:S01]  /*5650*/  @!P6 IMAD.MOV R8, RZ, RZ, -R8 ;  /* 0x000000ffff08e224 */ /* 0x000fe200078e0a08 */
[----:B------:R-:W-:Y:S01]  /*5660*/  ISETP.GT.U32.AND P5, PT, R2, R6, PT ;  /* 0x000000060200720c */ /* 0x000fe20003fa4070 */
[----:B------:R-:W-:Y:S04]  /*5670*/  STL [R1+0xb4], R15 ;  /* 0x0000b40f01007387 */ /* 0x000fe80000100800 */
[----:B------:R4:W-:Y:S04]  /*5680*/  STL [R1+0xa8], R10 ;  /* 0x0000a80a01007387 */ /* 0x0009e80000100800 */
[----:B------:R-:W-:Y:S01]  /*5690*/  STL [R1+0x70], R8 ;  /* 0x0000700801007387 */ /* 0x000fe20000100800 */
[----:B------:R-:W-:-:S03]  /*56a0*/  @!P2 IMAD.IADD R9, R9, 0x1, -R2 ;  /* 0x000000010909a824 */ /* 0x000fc600078e0a02 */
[----:B------:R-:W-:-:S05]  /*56b0*/  @!P5 IMAD.IADD R6, R6, 0x1, -R2 ;  /* 0x000000010606d824 */ /* 0x000fca00078e0a02 */
[----:B------:R-:W-:Y:S02]  /*56c0*/  ISETP.GT.U32.AND P3, PT, R2, R6, PT ;  /* 0x000000060200720c */ /* 0x000fe40003f64070 */
[----:B------:R-:W-:-:S11]  /*56d0*/  ISETP.GE.AND P0, PT, R25, RZ, PT ;  /* 0x000000ff1900720c */ /* 0x000fd60003f06270 */
[----:B------:R-:W-:Y:S01]  /*56e0*/  @!P3 IMAD.IADD R6, R6, 0x1, -R2 ;  /* 0x000000010606b824 */ /* 0x000fe200078e0a02 */
[----:B--2---:R-:W-:-:S05]  /*56f0*/  IABS R13, R22 ;  /* 0x00000016000d7213 */ /* 0x004fca0000000000 */
[----:B------:R-:W-:-:S04]  /*5700*/  IMAD.HI.U32 R11, R0, R13, RZ ;  /* 0x0000000d000b7227 */ /* 0x000fc800078e00ff */
[----:B------:R-:W-:Y:S01]  /*5710*/  IMAD.MOV R11, RZ, RZ, -R11 ;  /* 0x000000ffff0b7224 */ /* 0x000fe200078e0a0b */
[----:B---3--:R-:W-:-:S05]  /*5720*/  IABS R14, R19 ;  /* 0x00000013000e7213 */ /* 0x008fca0000000000 */
[----:B0-----:R-:W-:-:S04]  /*5730*/  IMAD.HI.U32 R7, R0, R14, RZ ;  /* 0x0000000e00077227 */ /* 0x001fc800078e00ff */
[----:B------:R-:W-:Y:S02]  /*5740*/  IMAD.MOV R12, RZ, RZ, -R7 ;  /* 0x000000ffff0c7224 */ /* 0x000fe400078e0a07 */
[----:B------:R-:W-:Y:S02]  /*5750*/  IMAD R7, R2, R11, R13 ;  /* 0x0000000b02077224 */ /* 0x000fe400078e020d */
[----:B------:R-:W-:-:S04]  /*5760*/  IMAD.MOV.U32 R11, RZ, RZ, R4 ;  /* 0x000000ffff0b7224 */ /* 0x000fc800078e0004 */
[----:B------:R-:W-:Y:S01]  /*5770*/  @!P4 IMAD.MOV R11, RZ, RZ, -R11 ;  /* 0x000000ffff0bc224 */ /* 0x000fe200078e0a0b */
[----:B------:R-:W-:-:S04]  /*5780*/  ISETP.GE.AND P6, PT, R22, RZ, PT ;  /* 0x000000ff1600720c */ /* 0x000fc80003fc6270 */
[----:B------:R-:W-:Y:S04]  /*5790*/  STL [R1+0x48], R11 ;  /* 0x0000480b01007387 */ /* 0x000fe80000100800 */
[----:B------:R-:W2:Y:S01]  /*57a0*/  LDL.LU R22, [R1+0xcc] ;  /* 0x0000cc0001167983 */ /* 0x000ea20000300800 */
[----:B------:R-:W-:-:S03]  /*57b0*/  ISETP.GE.AND P2, PT, R19, RZ, PT ;  /* 0x000000ff1300720c */ /* 0x000fc60003f46270 */
[----:B------:R-:W3:Y:S04]  /*57c0*/  LDL.LU R19, [R1+0xd0] ;  /* 0x0000d00001137983 */ /* 0x000ee80000300800 */
[----:B------:R-:W3:Y:S01]  /*57d0*/  LDL.LU R25, [R1+0xd4] ;  /* 0x0000d40001197983 */ /* 0x000ee20000300800 */
[----:B----4-:R-:W-:Y:S02]  /*57e0*/  IABS R10, R20 ;  /* 0x00000014000a7213 */ /* 0x010fe40000000000 */
[----:B------:R-:W-:Y:S02]  /*57f0*/  ISETP.GE.AND P3, PT, R20, RZ, PT ;  /* 0x000000ff1400720c */ /* 0x000fe40003f66270 */
[----:B------:R-:W4:Y:S01]  /*5800*/  LDL.LU R20, [R1+0xd8] ;  /* 0x0000d80001147983 */ /* 0x000f220000300800 */
[----:B------:R-:W-:-:S02]  /*5810*/  ISETP.GT.U32.AND P5, PT, R2, R7, PT ;  /* 0x000000070200720c */ /* 0x000fc40003fa4070 */
[----:B------:R-:W-:-:S11]  /*5820*/  ISETP.GE.AND P1, PT, R18, RZ, PT ;  /* 0x000000ff1200720c */ /* 0x000fd60003f26270 */
        /* <DEDUP_REMOVED lines=8> */
[----:B------:R-:W-:Y:S02]  /*58b0*/  IMAD.MOV.U32 R4, RZ, RZ, R10 ;  /* 0x000000ffff047224 */ /* 0x000fe400078e000a */
[----:B0-----:R-:W-:-:S04]  /*58c0*/  IMAD.MOV.U32 R12, RZ, RZ, R7 ;  /* 0x000000ffff0c7224 */ /* 0x001fc800078e0007 */
[----:B------:R-:W-:Y:S01]  /*58d0*/  @!P6 IMAD.MOV R12, RZ, RZ, -R12 ;  /* 0x000000ffff0ce224 */ /* 0x000fe200078e0a0c */
[----:B------:R-:W-:Y:S01]  /*58e0*/  STL [R1+0x40], R6 ;  /* 0x0000400601007387 */ /* 0x000fe20000100800 */
[----:B------:R-:W-:Y:S01]  /*58f0*/  ISETP.GT.U32.AND P4, PT, R2, R3, PT ;  /* 0x000000030200720c */ /* 0x000fe20003f84070 */
[----:B------:R-:W-:Y:S02]  /*5900*/  IMAD.HI.U32 R10, R0, R4, RZ ;  /* 0x00000004000a7227 */ /* 0x000fe400078e00ff */
[----:B------:R0:W-:Y:S02]  /*5910*/  STL [R1+0x3c], R12 ;  /* 0x00003c0c01007387 */ /* 0x0001e40000100800 */
[----:B------:R-:W-:-:S04]  /*5920*/  IMAD.MOV R11, RZ, RZ, -R10 ;  /* 0x000000ffff0b7224 */ /* 0x000fc800078e0a0a */
[----:B------:R-:W-:Y:S01]  /*5930*/  IMAD R4, R2, R11, R4 ;  /* 0x0000000b02047224 */ /* 0x000fe200078e0204 */
[----:B-----5:R-:W-:Y:S02]  /*5940*/  IABS R8, R24 ;  /* 0x0000001800087213 */ /* 0x020fe40000000000 */
[----:B------:R-:W-:Y:S02]  /*5950*/  IABS R14, R23 ;  /* 0x00000017000e7213 */ /* 0x000fe40000000000 */
[----:B------:R-:W-:Y:S02]  /*5960*/  ISETP.GE.AND P0, PT, R23, RZ, PT ;  /* 0x000000ff1700720c */ /* 0x000fe40003f06270 */
[----:B------:R-:W5:Y:S04]  /*5970*/  LDL.LU R23, [R1+0xdc] ;  /* 0x0000dc0001177983 */ /* 0x000f680000300800 */
[----:B------:R-:W5:Y:S01]  /*5980*/  LDL.LU R29, [R1+0xe0] ;  /* 0x0000e000011d7983 */ /* 0x000f620000300800 */
[----:B------:R-:W-:Y:S01]  /*5990*/  IMAD.HI.U32 R9, R0, R8, RZ ;  /* 0x0000000800097227 */ /* 0x000fe200078e00ff */
[----:B------:R-:W-:-:S02]  /*59a0*/  ISETP.GT.U32.AND P5, PT, R2, R4, PT ;  /* 0x000000040200720c */ /* 0x000fc40003fa4070 */
[----:B------:R-:W5:Y:S01]  /*59b0*/  LDL.LU R18, [R1+0xe4] ;  /* 0x0000e40001127983 */ /* 0x000f620000300800 */
[----:B------:R-:W-:Y:S02]  /*59c0*/  @!P4 IMAD.IADD R3, R3, 0x1, -R2 ;  /* 0x000000010303c824 */ /* 0x000fe400078e0a02 */
[----:B------:R-:W-:-:S03]  /*59d0*/  IMAD.MOV R10, RZ, RZ, -R9 ;  /* 0x000000ffff0a7224 */ /* 0x000fc600078e0a09 */
[C---:B------:R-:W-:Y:S01]  /*59e0*/  ISETP.GT.U32.AND P4, PT, R2.reuse, R3, PT ;  /* 0x000000030200720c */ /* 0x040fe20003f84070 */
[----:B------:R-:W-:-:S05]  /*59f0*/  IMAD R8, R2, R10, R8 ;  /* 0x0000000a02087224 */ /* 0x000fca00078e0208 */
[----:B------:R-:W-:Y:S01]  /*5a00*/  ISETP.GT.U32.AND P6, PT, R2, R8, PT ;  /* 0x000000080200720c */ /* 0x000fe20003fc4070 */
[----:B------:R-:W-:Y:S02]  /*5a10*/  @!P5 IMAD.IADD R4, R4, 0x1, -R2 ;  /* 0x000000010404d824 */ /* 0x000fe400078e0a02 */
[----:B------:R-:W-:-:S03]  /*5a20*/  IMAD.HI.U32 R9, R0, R14, RZ ;  /* 0x0000000e00097227 */ /* 0x000fc600078e00ff */
[----:B------:R-:W-:Y:S01]  /*5a30*/  ISETP.GT.U32.AND P5, PT, R2, R4, PT ;  /* 0x000000040200720c */ /* 0x000fe20003fa4070 */
[--C-:B------:R-:W-:Y:S02]  /*5a40*/  @!P4 IMAD.IADD R3, R3, 0x1, -R2.reuse ;  /* 0x000000010303c824 */ /* 0x100fe400078e0a02 */
[----:B------:R-:W-:Y:S02]  /*5a50*/  IMAD.MOV R9, RZ, RZ, -R9 ;  /* 0x000000ffff097224 */ /* 0x000fe400078e0a09 */
[----:B------:R-:W-:Y:S02]  /*5a60*/  IMAD.MOV.U32 R15, RZ, RZ, R3 ;  /* 0x000000ffff0f7224 */ /* 0x000fe400078e0003 */
[----:B------:R-:W-:Y:S02]  /*5a70*/  @!P6 IMAD.IADD R8, R8, 0x1, -R2 ;  /* 0x000000010808e824 */ /* 0x000fe400078e0a02 */
[----:B------:R-:W-:Y:S01]  /*5a80*/  @!P2 IMAD.MOV R15, RZ, RZ, -R15 ;  /* 0x000000ffff0fa224 */ /* 0x000fe200078e0a0f */
[----:B------:R-:W-:Y:S01]  /*5a90*/  ISETP.GE.AND P1, PT, R24, RZ, PT ;  /* 0x000000ff1800720c */ /* 0x000fe20003f26270 */
[C---:B------:R-:W-:Y:S01]  /*5aa0*/  IMAD R14, R2.reuse, R9, R14 ;  /* 0x00000009020e7224 */ /* 0x040fe200078e020e */
[----:B------:R-:W-:Y:S01]  /*5ab0*/  ISETP.GT.U32.AND P6, PT, R2, R8, PT ;  /* 0x000000080200720c */ /* 0x000fe20003fc4070 */
[----:B------:R-:W5:Y:S01]  /*5ac0*/  LDL.LU R24, [R1+0xe8] ;  /* 0x0000e80001187983 */ /* 0x000f620000300800 */
[----:B------:R-:W-:-:S03]  /*5ad0*/  @!P5 IMAD.IADD R4, R4, 0x1, -R2 ;  /* 0x000000010404d824 */ /* 0x000fc600078e0a02 */
[----:B------:R1:W-:Y:S01]  /*5ae0*/  STL [R1+0x38], R15 ;  /* 0x0000380f01007387 */ /* 0x0003e20000100800 */
[----:B------:R-:W-:-:S07]  /*5af0*/  ISETP.GT.U32.AND P2, PT, R2, R14, PT ;  /* 0x0000000e0200720c */ /* 0x000fce0003f44070 */
[----:B------:R-:W-:-:S06]  /*5b00*/  @!P6 IMAD.IADD R8, R8, 0x1, -R2 ;  /* 0x000000010808e824 */ /* 0x000fcc00078e0a02 */
[----:B------:R-:W-:Y:S02]  /*5b10*/  @!P2 IMAD.IADD R14, R14, 0x1, -R2 ;  /* 0x000000010e0ea824 */ /* 0x000fe400078e0a02 */
[----:B------:R-:W-:Y:S02]  /*5b20*/  IMAD.MOV.U32 R16, RZ, RZ, R4 ;  /* 0x000000ffff107224 */ /* 0x000fe400078e0004 */
[----:B------:R-:W-:Y:S02]  /*5b30*/  @!P1 IMAD.MOV R8, RZ, RZ, -R8 ;  /* 0x000000ffff089224 */ /* 0x000fe400078e0a08 */
[----:B------:R-:W-:Y:S01]  /*5b40*/  @!P3 IMAD.MOV R16, RZ, RZ, -R16 ;  /* 0x000000ffff10b224 */ /* 0x000fe200078e0a10 */
[----:B--2---:R-:W-:Y:S02]  /*5b50*/  IABS R13, R22 ;  /* 0x00000016000d7213 */ /* 0x004fe40000000000 */
[----:B------:R-:W-:Y:S02]  /*5b60*/  ISETP.GE.AND P4, PT, R22, RZ, PT ;  /* 0x000000ff1600720c */ /* 0x000fe40003f86270 */
[----:B---3--:R-:W-:Y:S01]  /*5b70*/  IABS R11, R19 ;  /* 0x00000013000b7213 */ /* 0x008fe20000000000 */
[----:B------:R-:W-:Y:S01]  /*5b80*/  IMAD.HI.U32 R10, R0, R13, RZ ;  /* 0x0000000d000a7227 */ /* 0x000fe200078e00ff */
[----:B------:R-:W-:Y:S01]  /*5b90*/  ISETP.GE.AND P5, PT, R19, RZ, PT ;  /* 0x000000ff1300720c */ /* 0x000fe20003fa6270 */
[----:B------:R-:W2:Y:S02]  /*5ba0*/  LDL.LU R22, [R1+0xec] ;  /* 0x0000ec0001167983 */ /* 0x000ea40000300800 */
[----:B------:R-:W-:-:S02]  /*5bb0*/  IMAD.MOV R10, RZ, RZ, -R10 ;  /* 0x000000ffff0a7224 */ /* 0x000fc400078e0a0a */
[----:B------:R-:W3:Y:S01]  /*5bc0*/  LDL.LU R19, [R1+0xf0] ;  /* 0x0000f00001137983 */ /* 0x000ee20000300800 */
[----:B------:R-:W-:-:S04]  /*5bd0*/  IMAD.HI.U32 R9, R0, R11, RZ ;  /* 0x0000000b00097227 */ /* 0x000fc800078e00ff */
[----:B------:R-:W-:Y:S02]  /*5be0*/  IMAD R13, R2, R10, R13 ;  /* 0x0000000a020d7224 */ /* 0x000fe400078e020d */
[----:B------:R-:W-:-:S03]  /*5bf0*/  IMAD.MOV R9, RZ, RZ, -R9 ;  /* 0x000000ffff097224 */ /* 0x000fc600078e0a09 */
[C---:B------:R-:W-:Y:S01]  /*5c00*/  ISETP.GT.U32.AND P6, PT, R2.reuse, R13, PT ;  /* 0x0000000d0200720c */ /* 0x040fe20003fc4070 */
[----:B------:R-:W-:-:S05]  /*5c10*/  IMAD R11, R2, R9, R11 ;  /* 0x00000009020b7224 */ /* 0x000fca00078e020b */
[----:B------:R-:W-:-:S07]  /*5c20*/  ISETP.GT.U32.AND P2, PT, R2, R11, PT ;  /* 0x0000000b0200720c */ /* 0x000fce0003f44070 */
[----:B------:R-:W-:Y:S01]  /*5c30*/  @!P6 IMAD.IADD R13, R13, 0x1, -R2 ;  /* 0x000000010d0de824 */ /* 0x000fe200078e0a02 */
[----:B------:R-:W-:-:S05]  /*5c40*/  ISETP.GT.U32.AND P6, PT, R2, R14, PT ;  /* 0x0000000e0200720c */ /* 0x000fca0003fc4070 */
[----:B------:R-:W-:Y:S01]  /*5c50*/  @!P2 IMAD.IADD R11, R11, 0x1, -R2 ;  /* 0x000000010b0ba824 */ /* 0x000fe200078e0a02 */
[----:B------:R-:W-:Y:S02]  /*5c60*/  ISETP.GT.U32.AND P2, PT, R2, R13, PT ;  /* 0x0000000d0200720c */ /* 0x000fe40003f44070 */
[----:B----4-:R-:W-:-:S05]  /*5c70*/  IABS R7, R20 ;  /* 0x0000001400077213 */ /* 0x010fca0000000000 */
[----:B------:R-:W-:-:S04]  /*5c80*/  IMAD.HI.U32 R3, R0, R7, RZ ;  /* 0x0000000700037227 */ /* 0x000fc800078e00ff */
        /* <DEDUP_REMOVED lines=8> */
[----:B------:R4:W-:Y:S03]  /*5d10*/  STL [R1+0x28], R8 ;  /* 0x0000280801007387 */ /* 0x0009e60000100800 */
[----:B------:R-:W-:Y:S01]  /*5d20*/  @!P6 IMAD.IADD R7, R7, 0x1, -R2 ;  /* 0x000000010707e824 */ /* 0x000fe200078e0a02 */
[----:B------:R-:W-:Y:S01]  /*5d30*/  STL [R1+0x24], R14 ;  /* 0x0000240e01007387 */ /* 0x000fe20000100800 */
[----:B------:R-:W-:-:S03]  /*5d40*/  ISETP.GE.AND P6, PT, R20, RZ, PT ;  /* 0x000000ff1400720c */ /* 0x000fc60003fc6270 */
[----:B------:R-:W-:Y:S04]  /*5d50*/  STL [R1+0x20], R13 ;  /* 0x0000200d01007387 */ /* 0x000fe80000100800 */
[----:B------:R-:W2:Y:S01]  /*5d60*/  LDL.LU R20, [R1+0xf4] ;  /* 0x0000f40001147983 */ /* 0x000ea20000300800 */
[----:B0-----:R-:W-:-:S05]  /*5d70*/  IABS R12, R25 ;  /* 0x00000019000c7213 */ /* 0x001fca0000000000 */
[----:B------:R-:W-:-:S04]  /*5d80*/  IMAD.HI.U32 R6, R0, R12, RZ ;  /* 0x0000000c00067227 */ /* 0x000fc800078e00ff */
[----:B------:R-:W-:-:S04]  /*5d90*/  IMAD.MOV R6, RZ, RZ, -R6 ;  /* 0x000000ffff067224 */ /* 0x000fc800078e0a06 */
[C---:B------:R-:W-:Y:S01]  /*5da0*/  IMAD R12, R2.reuse, R6, R12 ;  /* 0x00000006020c7224 */ /* 0x040fe200078e020c */
[----:B------:R-:W-:-:S04]  /*5db0*/  ISETP.GT.U32.AND P3, PT, R2, R11, PT ;  /* 0x0000000b0200720c */ /* 0x000fc80003f64070 */
[----:B------:R-:W-:Y:S02]  /*5dc0*/  ISETP.GT.U32.AND P1, PT, R2, R12, PT ;  /* 0x0000000c0200720c */ /* 0x000fe40003f24070 */
[----:B-----5:R-:W-:Y:S02]  /*5dd0*/  IABS R6, R23 ;  /* 0x0000001700067213 */ /* 0x020fe40000000000 */
[----:B------:R-:W-:-:S03]  /*5de0*/  IABS R3, R29 ;  /* 0x0000001d00037213 */ /* 0x000fc60000000000 */
[----:B------:R-:W-:-:S04]  /*5df0*/  IMAD.HI.U32 R4, R0, R6, RZ ;  /* 0x0000000600047227 */ /* 0x000fc800078e00ff */
[----:B-1----:R-:W-:-:S04]  /*5e00*/  IMAD.HI.U32 R15, R0, R3, RZ ;  /* 0x00000003000f7227 */ /* 0x002fc800078e00ff */
[----:B------:R-:W-:Y:S02]  /*5e10*/  IMAD.MOV R4, RZ, RZ, -R4 ;  /* 0x000000ffff047224 */ /* 0x000fe400078e0a04 */
[----:B------:R-:W-:Y:S02]  /*5e20*/  IMAD.MOV R15, RZ, RZ, -R15 ;  /* 0x000000ffff0f7224 */ /* 0x000fe400078e0a0f */
[C---:B------:R-:W-:Y:S02]  /*5e30*/  IMAD R6, R2.reuse, R4, R6 ;  /* 0x0000000402067224 */ /* 0x040fe400078e0206 */
[----:B------:R-:W-:-:S03]  /*5e40*/  IMAD R3, R2, R15, R3 ;  /* 0x0000000f02037224 */ /* 0x000fc600078e0203 */
[C---:B------:R-:W-:Y:S01]  /*5e50*/  ISETP.GT.U32.AND P2, PT, R2.reuse, R6, PT ;  /* 0x000000060200720c */ /* 0x040fe20003f44070 */
[--C-:B------:R-:W-:Y:S01]  /*5e60*/  @!P3 IMAD.IADD R11, R11, 0x1, -R2.reuse ;  /* 0x000000010b0bb824 */ /* 0x100fe200078e0a02 */
[----:B------:R-:W-:Y:S01]  /*5e70*/  ISETP.GT.U32.AND P3, PT, R2, R3, PT ;  /* 0x000000030200720c */ /* 0x000fe20003f64070 */
[--C-:B------:R-:W-:Y:S01]  /*5e80*/  @!P1 IMAD.IADD R12, R12, 0x1, -R2.reuse ;  /* 0x000000010c0c9824 */ /* 0x100fe200078e0a02 */
[----:B------:R-:W-:Y:S02]  /*5e90*/  IABS R10, R18 ;  /* 0x00000012000a7213 */ /* 0x000fe40000000000 */
[----:B------:R-:W-:Y:S02]  /*5ea0*/  ISETP.GE.AND P1, PT, R25, RZ, PT ;  /* 0x000000ff1900720c */ /* 0x000fe40003f26270 */
[----:B------:R-:W5:Y:S05]  /*5eb0*/  LDL.LU R25, [R1+0xf8] ;  /* 0x0000f80001197983 */ /* 0x000f6a0000300800 */
[--C-:B------:R-:W-:Y:S01]  /*5ec0*/  @!P2 IMAD.IADD R6, R6, 0x1, -R2.reuse ;  /* 0x000000010606a824 */ /* 0x100fe200078e0a02 */
[----:B------:R-:W-:Y:S01]  /*5ed0*/  ISETP.GT.U32.AND P2, PT, R2, R12, PT ;  /* 0x0000000c0200720c */ /* 0x000fe20003f44070 */
[----:B------:R-:W-:-:S02]  /*5ee0*/  @!P3 IMAD.IADD R3, R3, 0x1, -R2 ;  /* 0x000000010303b824 */ /* 0x000fc400078e0a02 */
[----:B------:R-:W-:Y:S01]  /*5ef0*/  IMAD.HI.U32 R4, R0, R10, RZ ;  /* 0x0000000a00047227 */ /* 0x000fe200078e00ff */
[----:B------:R-:W-:-:S03]  /*5f00*/  ISETP.GT.U32.AND P3, PT, R2, R6, PT ;  /* 0x000000060200720c */ /* 0x000fc60003f64070 */
[----:B------:R-:W-:Y:S01]  /*5f10*/  IMAD.MOV R4, RZ, RZ, -R4 ;  /* 0x000000ffff047224 */ /* 0x000fe200078e0a04 */
[C---:B------:R-:W-:Y:S01]  /*5f20*/  ISETP.GT.U32.AND P4, PT, R2.reuse, R3, PT ;  /* 0x000000030200720c */ /* 0x040fe20003f84070 */
[----:B------:R-:W-:Y:S01]  /*5f30*/  @!P5 IMAD.MOV R11, RZ, RZ, -R11 ;  /* 0x000000ffff0bd224 */ /* 0x000fe200078e0a0b */
[C---:B------:R-:W-:Y:S01]  /*5f40*/  ISETP.GT.U32.AND P0, PT, R2.reuse, R7, PT ;  /* 0x000000070200720c */ /* 0x040fe20003f04070 */
[----:B------:R-:W-:Y:S01]  /*5f50*/  IMAD R10, R2, R4, R10 ;  /* 0x00000004020a7224 */ /* 0x000fe200078e020a */
[----:B------:R-:W-:Y:S01]  /*5f60*/  IABS R9, R24 ;  /* 0x0000001800097213 */ /* 0x000fe20000000000 */
[--C-:B------:R-:W-:Y:S01]  /*5f70*/  @!P2 IMAD.IADD R12, R12, 0x1, -R2.reuse ;  /* 0x000000010c0ca824 */ /* 0x100fe200078e0a02 */
[----:B------:R0:W-:Y:S01]  /*5f80*/  STL [R1+0x10c], R11 ;  /* 0x00010c0b01007387 */ /* 0x0001e20000100800 */
[----:B------:R-:W-:Y:S02]  /*5f90*/  ISETP.GE.AND P2, PT, R23, RZ, PT ;  /* 0x000000ff1700720c */ /* 0x000fe40003f46270 */
[----:B------:R-:W-:Y:S01]  /*5fa0*/  @!P3 IMAD.IADD R6, R6, 0x1, -R2 ;  /* 0x000000010606b824 */ /* 0x000fe200078e0a02 */
[----:B------:R-:W-:Y:S01]  /*5fb0*/  ISETP.GE.AND P3, PT, R29, RZ, PT ;  /* 0x000000ff1d00720c */ /* 0x000fe20003f66270 */
[----:B----4-:R-:W-:Y:S01]  /*5fc0*/  IMAD.HI.U32 R8, R0, R9, RZ ;  /* 0x0000000900087227 */ /* 0x010fe200078e00ff */
[----:B------:R-:W4:Y:S03]  /*5fd0*/  LDL.LU R23, [R1+0x1ac] ;  /* 0x0001ac0001177983 */ /* 0x000f260000300800 */
[----:B------:R-:W-:-:S02]  /*5fe0*/  IMAD.MOV R8, RZ, RZ, -R8 ;  /* 0x000000ffff087224 */ /* 0x000fc400078e0a08 */
[--C-:B------:R-:W-:Y:S02]  /*5ff0*/  @!P4 IMAD.IADD R3, R3, 0x1, -R2.reuse ;  /* 0x000000010303c824 */ /* 0x100fe400078e0a02 */
[----:B------:R-:W-:Y:S02]  /*6000*/  @!P0 IMAD.IADD R7, R7, 0x1, -R2 ;  /* 0x0000000107078824 */ /* 0x000fe400078e0a02 */
[C---:B------:R-:W-:Y:S02]  /*6010*/  IMAD R9, R2.reuse, R8, R9 ;  /* 0x0000000802097224 */ /* 0x040fe400078e0209 */
        /* <DEDUP_REMOVED lines=15> */
[----:B---3--:R-:W-:-:S05]  /*6110*/  IABS R4, R19 ;  /* 0x0000001300047213 */ /* 0x008fca0000000000 */
[----:B0-----:R-:W-:-:S04]  /*6120*/  IMAD.HI.U32 R11, R0, R4, RZ ;  /* 0x00000004000b7227 */ /* 0x001fc800078e00ff */
[----:B------:R-:W-:-:S04]  /*6130*/  IMAD.MOV R11, RZ, RZ, -R11 ;  /* 0x000000ffff0b7224 */ /* 0x000fc800078e0a0b */
[----:B------:R-:W-:Y:S02]  /*6140*/  IMAD R4, R2, R11, R4 ;  /* 0x0000000b02047224 */ /* 0x000fe400078e0204 */
[----:B------:R-:W-:-:S04]  /*6150*/  IMAD.MOV.U32 R11, RZ, RZ, R3 ;  /* 0x000000ffff0b7224 */ /* 0x000fc800078e0003 */
[----:B------:R-:W-:Y:S01]  /*6160*/  @!P3 IMAD.MOV R11, RZ, RZ, -R11 ;  /* 0x000000ffff0bb224 */ /* 0x000fe200078e0a0b */
[----:B--2---:R-:W-:Y:S02]  /*6170*/  IABS R8, R22 ;  /* 0x0000001600087213 */ /* 0x004fe40000000000 */
[----:B------:R-:W-:Y:S02]  /*6180*/  ISETP.GE.AND P2, PT, R22, RZ, PT ;  /* 0x000000ff1600720c */ /* 0x000fe40003f46270 */
[----:B------:R0:W-:Y:S04]  /*6190*/  STL [R1+0x108], R11 ;  /* 0x0001080b01007387 */ /* 0x0001e80000100800 */
[----:B------:R-:W2:Y:S01]  /*61a0*/  LDL.LU R22, [R1+0x1c4] ;  /* 0x0001c40001167983 */ /* 0x000ea20000300800 */
[----:B------:R-:W-:-:S03]  /*61b0*/  ISETP.GE.AND P0, PT, R19, RZ, PT ;  /* 0x000000ff1300720c */ /* 0x000fc60003f06270 */
[----:B------:R-:W3:Y:S04]  /*61c0*/  LDL.LU R19, [R1+0x1c8] ;  /* 0x0001c80001137983 */ /* 0x000ee80000300800 */
[----:B------:R-:W3:Y:S01]  /*61d0*/  LDL.LU R24, [R1+0x1dc] ;  /* 0x0001dc0001187983 */ /* 0x000ee20000300800 */
[----:B-1----:R-:W-:Y:S02]  /*61e0*/  IABS R7, R20 ;  /* 0x0000001400077213 */ /* 0x002fe40000000000 */
[----:B------:R-:W-:Y:S02]  /*61f0*/  ISETP.GE.AND P1, PT, R20, RZ, PT ;  /* 0x000000ff1400720c */ /* 0x000fe40003f26270 */
[----:B------:R-:W3:Y:S01]  /*6200*/  LDL.LU R20, [R1+0x1f0] ;  /* 0x0001f00001147983 */ /* 0x000ee20000300800 */
[----:B------:R-:W-:-:S04]  /*6210*/  IMAD.HI.U32 R13, R0, R8, RZ ;  /* 0x00000008000d7227 */ /* 0x000fc800078e00ff */
[----:B------:R-:W-:-:S04]  /*6220*/  IMAD.MOV R13, RZ, RZ, -R13 ;  /* 0x000000ffff0d7224 */ /* 0x000fc800078e0a0d */
[----:B------:R-:W-:-:S05]  /*6230*/  IMAD R8, R2, R13, R8 ;  /* 0x0000000d02087224 */ /* 0x000fca00078e0208 */
[----:B------:R-:W-:Y:S02]  /*6240*/  ISETP.GT.U32.AND P6, PT, R2, R8, PT ;  /* 0x000000080200720c */ /* 0x000fe40003fc4070 */
[----:B------:R-:W-:-:S11]  /*6250*/  ISETP.GE.AND P4, PT, R18, RZ, PT ;  /* 0x000000ff1200720c */ /* 0x000fd60003f86270 */
[----:B------:R-:W-:-:S05]  /*6260*/  @!P6 IMAD.IADD R8, R8, 0x1, -R2 ;  /* 0x000000010808e824 */ /* 0x000fca00078e0a02 */
[----:B------:R-:W-:Y:S01]  /*6270*/  ISETP.GT.U32.AND P6, PT, R2, R8, PT ;  /* 0x000000080200720c */ /* 0x000fe20003fc4070 */
[----:B0-----:R-:W-:-:S04]  /*6280*/  IMAD.MOV.U32 R11, RZ, RZ, R10 ;  /* 0x000000ffff0b7224 */ /* 0x001fc800078e000a */
[----:B------:R-:W-:-:S05]  /*6290*/  @!P4 IMAD.MOV R11, RZ, RZ, -R11 ;  /* 0x000000ffff0bc224 */ /* 0x000fca00078e0a0b */
[----:B------:R0:W-:Y:S03]  /*62a0*/  STL [R1+0x100], R11 ;  /* 0x0001000b01007387 */ /* 0x0001e60000100800 */
[----:B------:R-:W-:Y:S02]  /*62b0*/  @!P6 IMAD.IADD R8, R8, 0x1, -R2 ;  /* 0x000000010808e824 */ /* 0x000fe400078e0a02 */
[----:B------:R-:W-:Y:S02]  /*62c0*/  @!P5 IMAD.MOV R9, RZ, RZ, -R9 ;  /* 0x000000ffff09d224 */ /* 0x000fe400078e0a09 */
[----:B0-----:R-:W-:Y:S01]  /*62d0*/  IMAD.MOV.U32 R11, RZ, RZ, R8 ;  /* 0x000000ffff0b7224 */ /* 0x001fe200078e0008 */
[----:B------:R-:W-:-:S03]  /*62e0*/  ISETP.GT.U32.AND P3, PT, R2, R4, PT ;  /* 0x000000040200720c */ /* 0x000fc60003f64070 */
[----:B------:R-:W-:Y:S01]  /*62f0*/  @!P2 IMAD.MOV R11, RZ, RZ, -R11 ;  /* 0x000000ffff0ba224 */ /* 0x000fe200078e0a0b */
[----:B-----5:R-:W-:Y:S01]  /*6300*/  IABS R3, R25 ;  /* 0x0000001900037213 */ /* 0x020fe20000000000 */
[----:B------:R-:W-:Y:S04]  /*6310*/  STL [R1+0xf8], R9 ;  /* 0x0000f80901007387 */ /* 0x000fe80000100800 */
[----:B------:R-:W-:Y:S01]  /*6320*/  IMAD.HI.U32 R10, R0, R3, RZ ;  /* 0x00000003000a7227 */ /* 0x000fe200078e00ff */
[----:B------:R3:W-:Y:S03]  /*6330*/  STL [R1+0xfc], R11 ;  /* 0x0000fc0b01007387 */ /* 0x0007e60000100800 */
[----:B------:R-:W-:Y:S01]  /*6340*/  IMAD.MOV R10, RZ, RZ, -R10 ;  /* 0x000000ffff0a7224 */ /* 0x000fe200078e0a0a */
[----:B------:R-:W5:Y:S03]  /*6350*/  LDL.LU R29, [R1+0x1f8] ;  /* 0x0001f800011d7983 */ /* 0x000f660000300800 */
[----:B------:R-:W-:-:S02]  /*6360*/  IMAD R3, R2, R10, R3 ;  /* 0x0000000a02037224 */ /* 0x000fc400078e0203 */
[----:B------:R-:W-:-:S03]  /*6370*/  @!P3 IMAD.IADD R4, R4, 0x1, -R2 ;  /* 0x000000010404b824 */ /* 0x000fc600078e0a02 */
[----:B------:R-:W-:Y:S02]  /*6380*/  ISETP.GT.U32.AND P2, PT, R2, R3, PT ;  /* 0x000000030200720c */ /* 0x000fe40003f44070 */
[----:B----4-:R-:W-:Y:S02]  /*6390*/  IABS R14, R23 ;  /* 0x00000017000e7213 */ /* 0x010fe40000000000 */
[----:B------:R-:W-:Y:S02]  /*63a0*/  ISETP.GE.AND P5, PT, R23, RZ, PT ;  /* 0x000000ff1700720c */ /* 0x000fe40003fa6270 */
[----:B------:R-:W4:Y:S01]  /*63b0*/  LDL.LU R23, [R1+0x1fc] ;  /* 0x0001fc0001177983 */ /* 0x000f220000300800 */
[----:B------:R-:W-:Y:S01]  /*63c0*/  IMAD.HI.U32 R6, R0, R7, RZ ;  /* 0x0000000700067227 */ /* 0x000fe200078e00ff */
[----:B------:R-:W-:Y:S02]  /*63d0*/  ISETP.GT.U32.AND P4, PT, R2, R4, PT ;  /* 0x000000040200720c */ /* 0x000fe40003f84070 */
[----:B------:R-:W4:Y:S01]  /*63e0*/  LDL.LU R18, [R1+0x200] ;  /* 0x0002000001127983 */ /* 0x000f220000300800 */
[----:B------:R-:W-:-:S02]  /*63f0*/  IMAD.MOV R6, RZ, RZ, -R6 ;  /* 0x000000ffff067224 */ /* 0x000fc400078e0a06 */
[----:B------:R-:W-:Y:S02]  /*6400*/  @!P2 IMAD.IADD R3, R3, 0x1, -R2 ;  /* 0x000000010303a824 */ /* 0x000fe400078e0a02 */
[----:B------:R-:W-:Y:S02]  /*6410*/  IMAD R7, R2, R6, R7 ;  /* 0x0000000602077224 */ /* 0x000fe400078e0207 */
[----:B------:R-:W-:Y:S01]  /*6420*/  IMAD.HI.U32 R6, R0, R14, RZ ;  /* 0x0000000e00067227 */ /* 0x000fe200078e00ff */
[----:B------:R-:W-:-:S03]  /*6430*/  ISETP.GT.U32.AND P2, PT, R2, R3, PT ;  /* 0x000000030200720c */ /* 0x000fc60003f44070 */
[----:B------:R-:W-:Y:S02]  /*6440*/  IMAD.MOV R6, RZ, RZ, -R6 ;  /* 0x000000ffff067224 */ /* 0x000fe400078e0a06 */
[----:B------:R-:W-:Y:S01]  /*6450*/  @!P4 IMAD.IADD R4, R4, 0x1, -R2 ;  /* 0x000000010404c824 */ /* 0x000fe200078e0a02 */
[----:B------:R-:W-:Y:S01]  /*6460*/  ISETP.GE.AND P3, PT, R25, RZ, PT ;  /* 0x000000ff1900720c */ /* 0x000fe20003f66270 */
[C---:B------:R-:W-:Y:S01]  /*6470*/  IMAD R14, R2.reuse, R6, R14 ;  /* 0x00000006020e7224 */ /* 0x040fe200078e020e */
[----:B------:R-:W4:Y:S01]  /*6480*/  LDL.LU R25, [R1+0x204] ;  /* 0x0002040001197983 */ /* 0x000f220000300800 */
[----:B------:R-:W-:Y:S01]  /*6490*/  IMAD.MOV.U32 R15, RZ, RZ, R4 ;  /* 0x000000ffff0f7224 */ /* 0x000fe200078e0004 */
[----:B------:R-:W-:-:S03]  /*64a0*/  ISETP.GT.U32.AND P6, PT, R2, R7, PT ;  /* 0x000000070200720c */ /* 0x000fc60003fc4070 */
[----:B------:R-:W-:Y:S01]  /*64b0*/  @!P0 IMAD.MOV R15, RZ, RZ, -R15 ;  /* 0x000000ffff0f8224 */ /* 0x000fe200078e0a0f */
[----:B------:R-:W-:Y:S01]  /*64c0*/  ISETP.GT.U32.AND P0, PT, R2, R14, PT ;  /* 0x0000000e0200720c */ /* 0x000fe20003f04070 */
[----:B------:R-:W-:-:S08]  /*64d0*/  @!P2 IMAD.IADD R3, R3, 0x1, -R2 ;  /* 0x000000010303a824 */ /* 0x000fd000078e0a02 */
[----:B------:R-:W-:-:S04]  /*64e0*/  @!P6 IMAD.IADD R7, R7, 0x1, -R2 ;  /* 0x000000010707e824 */ /* 0x000fc800078e0a02 */
[--C-:B------:R-:W-:Y:S01]  /*64f0*/  @!P0 IMAD.IADD R14, R14, 0x1, -R2.reuse ;  /* 0x000000010e0e8824 */ /* 0x100fe200078e0a02 */
[----:B------:R-:W-:Y:S01]  /*6500*/  ISETP.GT.U32.AND P6, PT, R2, R7, PT ;  /* 0x000000070200720c */ /* 0x000fe20003fc4070 */
[----:B------:R-:W-:Y:S01]  /*6510*/  @!P3 IMAD.MOV R3, RZ, RZ, -R3 ;  /* 0x000000ffff03b224 */ /* 0x000fe200078e0a03 */
[----:B------:R0:W-:Y:S11]  /*6520*/  STL [R1+0xf4], R15 ;  /* 0x0000f40f01007387 */ /* 0x0001f60000100800 */
[----:B------:R-:W-:-:S04]  /*6530*/  @!P6 IMAD.IADD R7, R7, 0x1, -R2 ;  /* 0x000000010707e824 */ /* 0x000fc800078e0a02 */
[----:B------:R-:W-:-:S04]  /*6540*/  IMAD.MOV.U32 R16, RZ, RZ, R7 ;  /* 0x000000ffff107224 */ /* 0x000fc800078e0007 */
[----:B------:R-:W-:Y:S01]  /*6550*/  @!P1 IMAD.MOV R16, RZ, RZ, -R16 ;  /* 0x000000ffff109224 */ /* 0x000fe200078e0a10 */
[----:B--2---:R-:W-:-:S05]  /*6560*/  IABS R13, R22 ;  /* 0x00000016000d7213 */ /* 0x004fca0000000000 */
[----:B------:R-:W-:-:S04]  /*6570*/  IMAD.HI.U32 R10, R0, R13, RZ ;  /* 0x0000000d000a7227 */ /* 0x000fc800078e00ff */
[----:B------:R-:W-:-:S04]  /*6580*/  IMAD.MOV R10, RZ, RZ, -R10 ;  /* 0x000000ffff0a7224 */ /* 0x000fc800078e0a0a */
[----:B------:R-:W-:-:S05]  /*6590*/  IMAD R13, R2, R10, R13 ;  /* 0x0000000a020d7224 */ /* 0x000fca00078e020d */
[----:B------:R-:W-:-:S13]  /*65a0*/  ISETP.GT.U32.AND P2, PT, R2, R13, PT ;  /* 0x0000000d0200720c */ /* 0x000fda0003f44070 */
[--C-:B------:R-:W-:Y:S01]  /*65b0*/  @!P2 IMAD.IADD R13, R13, 0x1, -R2.reuse ;  /* 0x000000010d0da824 */ /* 0x100fe200078e0a02 */
[----:B------:R-:W-:Y:S02]  /*65c0*/  ISETP.GT.U32.AND P2, PT, R2, R14, PT ;  /* 0x0000000e0200720c */ /* 0x000fe40003f44070 */
[----:B------:R-:W-:Y:S02]  /*65d0*/  ISETP.GE.AND P4, PT, R22, RZ, PT ;  /* 0x000000ff1600720c */ /* 0x000fe40003f86270 */
[----:B---3--:R-:W-:Y:S01]  /*65e0*/  IABS R11, R19 ;  /* 0x00000013000b7213 */ /* 0x008fe20000000000 */
[----:B------:R-:W2:Y:S08]  /*65f0*/  LDL.LU R22, [R1+0x208] ;  /* 0x0002080001167983 */ /* 0x000eb00000300800 */
[----:B------:R-:W-:Y:S01]  /*6600*/  @!P2 IMAD.IADD R14, R14, 0x1, -R2 ;  /* 0x000000010e0ea824 */ /* 0x000fe200078e0a02 */
[----:B------:R-:W-:-:S05]  /*6610*/  IABS R8, R20 ;  /* 0x0000001400087213 */ /* 0x000fca0000000000 */
[----:B------:R-:W-:-:S04]  /*6620*/  IMAD.HI.U32 R4, R0, R8, RZ ;  /* 0x0000000800047227 */ /* 0x000fc800078e00ff */
[----:B------:R-:W-:-:S04]  /*6630*/  IMAD.MOV R4, RZ, RZ, -R4 ;  /* 0x000000ffff047224 */ /* 0x000fc800078e0a04 */
[----:B------:R-:W-:-:S05]  /*6640*/  IMAD R8, R2, R4, R8 ;  /* 0x0000000402087224 */ /* 0x000fca00078e0208 */
[----:B------:R-:W-:Y:S01]  /*6650*/  ISETP.GT.U32.AND P2, PT, R2, R8, PT ;  /* 0x000000080200720c */ /* 0x000fe20003f44070 */
[----:B------:R-:W-:Y:S01]  /*6660*/  @!P5 IMAD.MOV R14, RZ, RZ, -R14 ;  /* 0x000000ffff0ed224 */ /* 0x000fe200078e0a0e */
[----:B------:R-:W-:Y:S02]  /*6670*/  ISETP.GE.AND P6, PT, R19, RZ, PT ;  /* 0x000000ff1300720c */ /* 0x000fe40003fc6270 */
[----:B------:R-:W3:Y:S04]  /*6680*/  LDL.LU R19, [R1+0x20c] ;  /* 0x00020c0001137983 */ /* 0x000ee80000300800 */
[----:B------:R-:W-:Y:S04]  /*6690*/  STL [R1+0xb0], R16 ;  /* 0x0000b01001007387 */ /* 0x000fe80000100800 */
[----:B------:R1:W-:Y:S01]  /*66a0*/  STL [R1+0xac], R3 ;  /* 0x0000ac0301007387 */ /* 0x0003e20000100800 */
[----:B------:R-:W-:Y:S01]  /*66b0*/  @!P2 IMAD.IADD R8, R8, 0x1, -R2 ;  /* 0x000000010808a824 */ /* 0x000fe200078e0a02 */
[----:B------:R-:W-:-:S02]  /*66c0*/  ISETP.GE.AND P2, PT, R20, RZ, PT ;  /* 0x000000ff1400720c */ /* 0x000fc40003f46270 */
[----:B------:R-:W-:Y:S04]  /*66d0*/  STL [R1+0x1c], R14 ;  /* 0x00001c0e01007387 */ /* 0x000fe80000100800 */
[----:B------:R-:W3:Y:S01]  /*66e0*/  LDL.LU R20, [R1+0x210] ;  /* 0x0002100001147983 */ /* 0x000ee20000300800 */
[----:B------:R-:W-:-:S04]  /*66f0*/  IMAD.HI.U32 R9, R0, R11, RZ ;  /* 0x0000000b00097227 */ /* 0x000fc800078e00ff */
[----:B------:R-:W-:Y:S01]  /*6700*/  IMAD.MOV R9, RZ, RZ, -R9 ;  /* 0x000000ffff097224 */ /* 0x000fe200078e0a09 */
[----:B------:R-:W-:-:S03]  /*6710*/  IABS R12, R24 ;  /* 0x00000018000c7213 */ /* 0x000fc60000000000 */
[----:B------:R-:W-:Y:S02]  /*6720*/  IMAD R11, R2, R9, R11 ;  /* 0x00000009020b7224 */ /* 0x000fe400078e020b */
[----:B------:R-:W-:-:S03]  /*6730*/  IMAD.HI.U32 R6, R0, R12, RZ ;  /* 0x0000000c00067227 */ /* 0x000fc600078e00ff */
[C---:B------:R-:W-:Y:S01]  /*6740*/  ISETP.GT.U32.AND P0, PT, R2.reuse, R11, PT ;  /* 0x0000000b0200720c */ /* 0x040fe20003f04070 */
[----:B------:R-:W-:Y:S01]  /*6750*/  IMAD.MOV R6, RZ, RZ, -R6 ;  /* 0x000000ffff067224 */ /* 0x000fe200078e0a06 */
[----:B------:R-:W-:-:S03]  /*6760*/  ISETP.GT.U32.AND P1, PT, R2, R13, PT ;  /* 0x0000000d0200720c */ /* 0x000fc60003f24070 */
[----:B------:R-:W-:-:S08]  /*6770*/  IMAD R12, R2, R6, R12 ;  /* 0x00000006020c7224 */ /* 0x000fd000078e020c */
[----:B------:R-:W-:Y:S01]  /*6780*/  @!P0 IMAD.IADD R11, R11, 0x1, -R2 ;  /* 0x000000010b0b8824 */ /* 0x000fe200078e0a02 */
[C---:B------:R-:W-:Y:S02]  /*6790*/  ISETP.GT.U32.AND P3, PT, R2.reuse, R12, PT ;  /* 0x0000000c0200720c */ /* 0x040fe40003f64070 */
[----:B-----5:R-:W-:Y:S02]  /*67a0*/  IABS R6, R29 ;  /* 0x0000001d00067213 */ /* 0x020fe40000000000 */
[----:B------:R-:W-:-:S03]  /*67b0*/  ISETP.GT.U32.AND P0, PT, R2, R11, PT ;  /* 0x0000000b0200720c */ /* 0x000fc60003f04070 */
[----:B------:R-:W-:-:S04]  /*67c0*/  IMAD.HI.U32 R7, R0, R6, RZ ;  /* 0x0000000600077227 */ /* 0x000fc800078e00ff */
[----:B------:R-:W-:Y:S02]  /*67d0*/  IMAD.MOV R7, RZ, RZ, -R7 ;  /* 0x000000ffff077224 */ /* 0x000fe400078e0a07 */
[----:B------:R-:W-:Y:S01]  /*67e0*/  @!P1 IMAD.IADD R13, R13, 0x1, -R2 ;  /* 0x000000010d0d9824 */ /* 0x000fe200078e0a02 */
[----:B----4-:R-:W-:Y:S01]  /*67f0*/  IABS R4, R23 ;  /* 0x0000001700047213 */ /* 0x010fe20000000000 */
[----:B------:R-:W-:-:S04]  /*6800*/  IMAD R6, R2, R7, R6 ;  /* 0x0000000702067224 */ /* 0x000fc800078e0206 */
[----:B0-----:R-:W-:-:S04]  /*6810*/  IMAD.HI.U32 R15, R0, R4, RZ ;  /* 0x00000004000f7227 */ /* 0x001fc800078e00ff */
[----:B------:R-:W-:Y:S01]  /*6820*/  IMAD.MOV R15, RZ, RZ, -R15 ;  /* 0x000000ffff0f7224 */ /* 0x000fe200078e0a0f */
[C---:B------:R-:W-:Y:S01]  /*6830*/  ISETP.GT.U32.AND P1, PT, R2.reuse, R6, PT ;  /* 0x000000060200720c */ /* 0x040fe20003f24070 */
[----:B------:R-:W-:Y:S02]  /*6840*/  @!P4 IMAD.MOV R13, RZ, RZ, -R13 ;  /* 0x000000ffff0dc224 */ /* 0x000fe400078e0a0d */
[----:B------:R-:W-:Y:S02]  /*6850*/  IMAD R4, R2, R15, R4 ;  /* 0x0000000f02047224 */ /* 0x000fe400078e0204 */
[--C-:B------:R-:W-:Y:S01]  /*6860*/  @!P0 IMAD.IADD R11, R11, 0x1, -R2.reuse ;  /* 0x000000010b0b8824 */ /* 0x100fe200078e0a02 */
[----:B------:R-:W-:Y:S01]  /*6870*/  STL [R1+0x18], R13 ;  /* 0x0000180d01007387 */ /* 0x000fe20000100800 */
[----:B------:R-:W-:Y:S01]  /*6880*/  @!P3 IMAD.IADD R12, R12, 0x1, -R2 ;  /* 0x000000010c0cb824 */ /* 0x000fe200078e0a02 */
[----:B------:R-:W-:Y:S02]  /*6890*/  ISETP.GT.U32.AND P0, PT, R2, R4, PT ;  /* 0x000000040200720c */ /* 0x000fe40003f04070 */
[----:B------:R-:W-:-:S02]  /*68a0*/  ISETP.GE.AND P3, PT, R24, RZ, PT ;  /* 0x000000ff1800720c */ /* 0x000fc40003f66270 */
[----:B------:R-:W4:Y:S01]  /*68b0*/  LDL.LU R24, [R1+0x214] ;  /* 0x0002140001187983 */ /* 0x000f220000300800 */
[----:B------:R-:W-:Y:S01]  /*68c0*/  IABS R10, R18 ;  /* 0x00000012000a7213 */ /* 0x000fe20000000000 */
[----:B------:R-:W-:Y:S01]  /*68d0*/  @!P1 IMAD.IADD R6, R6, 0x1, -R2 ;  /* 0x0000000106069824 */ /* 0x000fe200078e0a02 */
[----:B------:R-:W-:-:S03]  /*68e0*/  IABS R9, R25 ;  /* 0x0000001900097213 */ /* 0x000fc60000000000 */
[----:B-1----:R-:W-:Y:S01]  /*68f0*/  IMAD.HI.U32 R3, R0, R10, RZ ;  /* 0x0000000a00037227 */ /* 0x002fe200078e00ff */
[----:B------:R-:W-:-:S03]  /*6900*/  ISETP.GT.U32.AND P4, PT, R2, R6, PT ;  /* 0x000000060200720c */ /* 0x000fc60003f84070 */
[----:B------:R-:W-:Y:S01]  /*6910*/  @!P0 IMAD.IADD R4, R4, 0x1, -R2 ;  /* 0x0000000104048824 */ /* 0x000fe200078e0a02 */
[----:B------:R-:W-:Y:S01]  /*6920*/  ISETP.GT.U32.AND P0, PT, R2, R8, PT ;  /* 0x000000080200720c */ /* 0x000fe20003f04070 */
[----:B------:R-:W-:-:S04]  /*6930*/  IMAD.HI.U32 R7, R0, R9, RZ ;  /* 0x0000000900077227 */ /* 0x000fc800078e00ff */
[----:B------:R-:W-:Y:S02]  /*6940*/  IMAD.MOV R3, RZ, RZ, -R3 ;  /* 0x000000ffff037224 */ /* 0x000fe400078e0a03 */
[----:B------:R-:W-:Y:S02]  /*6950*/  IMAD.MOV R7, RZ, RZ, -R7 ;  /* 0x000000ffff077224 */ /* 0x000fe400078e0a07 */
[C---:B------:R-:W-:Y:S01]  /*6960*/  IMAD R10, R2.reuse, R3, R10 ;  /* 0x00000003020a7224 */ /* 0x040fe200078e020a */
[C---:B------:R-:W-:Y:S01]  /*6970*/  ISETP.GT.U32.AND P1, PT, R2.reuse, R12, PT ;  /* 0x0000000c0200720c */ /* 0x040fe20003f24070 */
[C---:B------:R-:W-:Y:S02]  /*6980*/  IMAD R9, R2.reuse, R7, R9 ;  /* 0x0000000702097224 */ /* 0x040fe400078e0209 */
[----:B------:R-:W-:Y:S01]  /*6990*/  @!P6 IMAD.MOV R11, RZ, RZ, -R11 ;  /* 0x000000ffff0be224 */ /* 0x000fe200078e0a0b */
[----:B------:R-:W-:Y:S01]  /*69a0*/  ISETP.GT.U32.AND P6, PT, R2, R10, PT ;  /* 0x0000000a0200720c */ /* 0x000fe20003fc4070 */
[--C-:B------:R-:W-:Y:S01]  /*69b0*/  @!P0 IMAD.IADD R8, R8, 0x1, -R2.reuse ;  /* 0x0000000108088824 */ /* 0x100fe200078e0a02 */
[----:B------:R-:W-:Y:S01]  /*69c0*/  ISETP.GT.U32.AND P0, PT, R2, R9, PT ;  /* 0x000000090200720c */ /* 0x000fe20003f04070 */
[----:B------:R-:W-:Y:S01]  /*69d0*/  @!P4 IMAD.IADD R6, R6, 0x1, -R2 ;  /* 0x000000010606c824 */ /* 0x000fe200078e0a02 */
[----:B------:R-:W-:Y:S01]  /*69e0*/  STL [R1+0xa4], R11 ;  /* 0x0000a40b01007387 */ /* 0x000fe20000100800 */
[----:B------:R-:W-:-:S03]  /*69f0*/  ISETP.GE.AND P4, PT, R23, RZ, PT ;  /* 0x000000ff1700720c */ /* 0x000fc60003f86270 */
[----:B------:R-:W5:Y:S01]  /*6a00*/  LDL.LU R23, [R1+0x218] ;  /* 0x0002180001177983 */ /* 0x000f620000300800 */
[----:B------:R-:W-:Y:S01]  /*6a10*/  ISETP.GT.U32.AND P5, PT, R2, R4, PT ;  /* 0x000000040200720c */ /* 0x000fe20003fa4070 */
[--C-:B------:R-:W-:Y:S01]  /*6a20*/  @!P1 IMAD.IADD R12, R12, 0x1, -R2.reuse ;  /* 0x000000010c0c9824 */ /* 0x100fe200078e0a02 */
[----:B------:R-:W-:Y:S02]  /*6a30*/  ISETP.GE.AND P1, PT, R29, RZ, PT ;  /* 0x000000ff1d00720c */ /* 0x000fe40003f26270 */
[----:B------:R-:W-:Y:S02]  /*6a40*/  @!P6 IMAD.IADD R10, R10, 0x1, -R2 ;  /* 0x000000010a0ae824 */ /* 0x000fe400078e0a02 */
[----:B------:R-:W-:Y:S02]  /*6a50*/  @!P3 IMAD.MOV R12, RZ, RZ, -R12 ;  /* 0x000000ffff0cb224 */ /* 0x000fe400078e0a0c */
[----:B------:R-:W-:Y:S02]  /*6a60*/  @!P0 IMAD.IADD R9, R9, 0x1, -R2 ;  /* 0x0000000109098824 */ /* 0x000fe400078e0a02 */
[----:B------:R-:W-:Y:S01]  /*6a70*/  @!P2 IMAD.MOV R8, RZ, RZ, -R8 ;  /* 0x000000ffff08a224 */ /* 0x000fe200078e0a08 */
[C---:B------:R-:W-:Y:S01]  /*6a80*/  ISETP.GT.U32.AND P0, PT, R2.reuse, R10, PT ;  /* 0x0000000a0200720c */ /* 0x040fe20003f04070 */
[----:B------:R-:W-:Y:S01]  /*6a90*/  STL [R1+0x78], R12 ;  /* 0x0000780c01007387 */ /* 0x000fe20000100800 */
[----:B------:R-:W-:Y:S01]  /*6aa0*/  ISETP.GT.U32.AND P2, PT, R2, R9, PT ;  /* 0x000000090200720c */ /* 0x000fe20003f44070 */
[----:B------:R-:W-:-:S02]  /*6ab0*/  @!P5 IMAD.IADD R4, R4, 0x1, -R2 ;  /* 0x000000010404d824 */ /* 0x000fc400078e0a02 */
[----:B------:R0:W-:Y:S02]  /*6ac0*/  STL [R1+0x84], R8 ;  /* 0x0000840801007387 */ /* 0x0001e40000100800 */
[----:B------:R-:W-:Y:S02]  /*6ad0*/  @!P4 IMAD.MOV R4, RZ, RZ, -R4 ;  /* 0x000000ffff04c224 */ /* 0x000fe400078e0a04 */
[----:B0-----:R-:W-:-:S04]  /*6ae0*/  IMAD.MOV.U32 R8, RZ, RZ, R6 ;  /* 0x000000ffff087224 */ /* 0x001fc800078e0006 */
[----:B------:R-:W-:Y:S02]  /*6af0*/  @!P1 IMAD.MOV R8, RZ, RZ, -R8 ;  /* 0x000000ffff089224 */ /* 0x000fe400078e0a08 */
[----:B------:R-:W-:-:S03]  /*6b00*/  @!P0 IMAD.IADD R10, R10, 0x1, -R2 ;  /* 0x000000010a0a8824 */ /* 0x000fc600078e0a02 */
[----:B------:R-:W-:Y:S01]  /*6b10*/  STL [R1+0x9c], R8 ;  /* 0x00009c0801007387 */ /* 0x000fe20000100800 */
[----:B------:R-:W-:-:S03]  /*6b20*/  @!P2 IMAD.IADD R9, R9, 0x1, -R2 ;  /* 0x000000010909a824 */ /* 0x000fc600078e0a02 */
[----:B------:R-:W-:Y:S01]  /*6b30*/  STL [R1+0xa0], R4 ;  /* 0x0000a00401007387 */ /* 0x000fe20000100800 */
[----:B--2---:R-:W-:Y:S02]  /*6b40*/  IABS R7, R22 ;  /* 0x0000001600077213 */ /* 0x004fe40000000000 */
[----:B------:R-:W-:Y:S01]  /*6b50*/  ISETP.GE.AND P1, PT, R22, RZ, PT ;  /* 0x000000ff1600720c */ /* 0x000fe20003f26270 */
[----:B------:R-:W-:Y:S02]  /*6b60*/  IMAD.MOV.U32 R22, RZ, RZ, R17 ;  /* 0x000000ffff167224 */ /* 0x000fe400078e0011 */
[----:B------:R-:W2:Y:S01]  /*6b70*/  LDL.LU R17, [R1+0x21c] ;  /* 0x00021c0001117983 */ /* 0x000ea20000300800 */
[----:B---3--:R-:W-:Y:S02]  /*6b80*/  IABS R3, R19 ;  /* 0x0000001300037213 */ /* 0x008fe40000000000 */
[----:B------:R-:W-:Y:S02]  /*6b90*/  ISETP.GE.AND P0, PT, R19, RZ, PT ;  /* 0x000000ff1300720c */ /* 0x000fe40003f06270 */
[----:B------:R-:W3:Y:S01]  /*6ba0*/  LDL.LU R19, [R1+0x224] ;  /* 0x0002240001137983 */ /* 0x000ee20000300800 */
[----:B------:R-:W-:-:S02]  /*6bb0*/  IABS R6, R20 ;  /* 0x0000001400067213 */ /* 0x000fc40000000000 */
[----:B------:R-:W-:Y:S02]  /*6bc0*/  ISETP.GE.AND P2, PT, R20, RZ, PT ;  /* 0x000000ff1400720c */ /* 0x000fe40003f46270 */
[----:B------:R-:W3:Y:S01]  /*6bd0*/  LDL.LU R20, [R1+0x228] ;  /* 0x0002280001147983 */ /* 0x000ee20000300800 */
[----:B------:R-:W-:-:S04]  /*6be0*/  IMAD.HI.U32 R13, R0, R7, RZ ;  /* 0x00000007000d7227 */ /* 0x000fc800078e00ff */
[----:B------:R-:W-:-:S04]  /*6bf0*/  IMAD.MOV R13, RZ, RZ, -R13 ;  /* 0x000000ffff0d7224 */ /* 0x000fc800078e0a0d */
[----:B------:R-:W-:-:S05]  /*6c00*/  IMAD R7, R2, R13, R7 ;  /* 0x0000000d02077224 */ /* 0x000fca00078e0207 */
[----:B------:R-:W-:Y:S01]  /*6c10*/  ISETP.GT.U32.AND P3, PT, R2, R7, PT ;  /* 0x000000070200720c */ /* 0x000fe20003f64070 */
[----:B------:R-:W-:Y:S01]  /*6c20*/  IMAD.HI.U32 R11, R0, R3, RZ ;  /* 0x00000003000b7227 */ /* 0x000fe200078e00ff */
[----:B------:R-:W-:-:S03]  /*6c30*/  ISETP.GE.AND P5, PT, R18, RZ, PT ;  /* 0x000000ff1200720c */ /* 0x000fc60003fa6270 */
[----:B------:R-:W-:-:S08]  /*6c40*/  IMAD.MOV R11, RZ, RZ, -R11 ;  /* 0x000000ffff0b7224 */ /* 0x000fd000078e0a0b */
[----:B------:R-:W-:-:S05]  /*6c50*/  @!P3 IMAD.IADD R7, R7, 0x1, -R2 ;  /* 0x000000010707b824 */ /* 0x000fca00078e0a02 */
[C---:B------:R-:W-:Y:S01]  /*6c60*/  ISETP.GT.U32.AND P3, PT, R2.reuse, R7, PT ;  /* 0x000000070200720c */ /* 0x040fe20003f64070 */
[----:B------:R-:W-:Y:S01]  /*6c70*/  IMAD R3, R2, R11, R3 ;  /* 0x0000000b02037224 */ /* 0x000fe200078e0203 */
[----:B------:R-:W-:Y:S01]  /*6c80*/  ISETP.GE.AND P6, PT, R25, RZ, PT ;  /* 0x000000ff1900720c */ /* 0x000fe20003fc6270 */
[----:B------:R-:W-:-:S04]  /*6c90*/  IMAD.MOV.U32 R11, RZ, RZ, R10 ;  /* 0x000000ffff0b7224 */ /* 0x000fc800078e000a */
[----:B------:R-:W-:Y:S01]  /*6ca0*/  @!P5 IMAD.MOV R11, RZ, RZ, -R11 ;  /* 0x000000ffff0bd224 */ /* 0x000fe200078e0a0b */
[----:B------:R-:W-:-:S05]  /*6cb0*/  ISETP.GT.U32.AND P4, PT, R2, R3, PT ;  /* 0x000000030200720c */ /* 0x000fca0003f84070 */
[----:B------:R-:W-:Y:S01]  /*6cc0*/  @!P3 IMAD.IADD R7, R7, 0x1, -R2 ;  /* 0x000000010707b824 */ /* 0x000fe200078e0a02 */
[----:B------:R0:W-:Y:S01]  /*6cd0*/  STL [R1+0x98], R11 ;  /* 0x0000980b01007387 */ /* 0x0001e20000100800 */
[----:B------:R-:W-:Y:S02]  /*6ce0*/  @!P6 IMAD.MOV R9, RZ, RZ, -R9 ;  /* 0x000000ffff09e224 */ /* 0x000fe400078e0a09 */
[----:B0-----:R-:W-:-:S04]  /*6cf0*/  IMAD.MOV.U32 R11, RZ, RZ, R7 ;  /* 0x000000ffff0b7224 */ /* 0x001fc800078e0007 */
[----:B------:R-:W-:Y:S01]  /*6d00*/  @!P1 IMAD.MOV R11, RZ, RZ, -R11 ;  /* 0x000000ffff0b9224 */ /* 0x000fe200078e0a0b */
[----:B------:R-:W-:Y:S04]  /*6d10*/  STL [R1+0x90], R9 ;  /* 0x0000900901007387 */ /* 0x000fe80000100800 */
[----:B------:R2:W-:Y:S01]  /*6d20*/  STL [R1+0x94], R11 ;  /* 0x0000940b01007387 */ /* 0x0005e20000100800 */
[----:B----4-:R-:W-:-:S03]  /*6d30*/  IABS R8, R24 ;  /* 0x0000001800087213 */ /* 0x010fc60000000000 */
[----:B------:R-:W4:Y:S02]  /*6d40*/  LDL.LU R18, [R1+0x22c] ;  /* 0x00022c0001127983 */ /* 0x000f240000300800 */
[----:B------:R-:W-:Y:S02]  /*6d50*/  IMAD.HI.U32 R10, R0, R8, RZ ;  /* 0x00000008000a7227 */ /* 0x000fe400078e00ff */
[----:B------:R-:W4:Y:S02]  /*6d60*/  LDL.LU R25, [R1+0x230] ;  /* 0x0002300001197983 */ /* 0x000f240000300800 */
[----:B------:R-:W-:Y:S02]  /*6d70*/  IMAD.MOV R10, RZ, RZ, -R10 ;  /* 0x000000ffff0a7224 */ /* 0x000fe400078e0a0a */
[----:B------:R-:W-:Y:S02]  /*6d80*/  @!P4 IMAD.IADD R3, R3, 0x1, -R2 ;  /* 0x000000010303c824 */ /* 0x000fe400078e0a02 */
[----:B------:R-:W-:-:S02]  /*6d90*/  IMAD R8, R2, R10, R8 ;  /* 0x0000000a02087224 */ /* 0x000fc400078e0208 */
[----:B------:R-:W-:Y:S01]  /*6da0*/  IMAD.HI.U32 R4, R0, R6, RZ ;  /* 0x0000000600047227 */ /* 0x000fe200078e00ff */
[C---:B------:R-:W-:Y:S02]  /*6db0*/  ISETP.GT.U32.AND P4, PT, R2.reuse, R3, PT ;  /* 0x000000030200720c */ /* 0x040fe40003f84070 */
[----:B------:R-:W-:Y:S01]  /*6dc0*/  ISETP.GT.U32.AND P1, PT, R2, R8, PT ;  /* 0x000000080200720c */ /* 0x000fe20003f24070 */
[----:B------:R-:W-:-:S04]  /*6dd0*/  IMAD.MOV R4, RZ, RZ, -R4 ;  /* 0x000000ffff047224 */ /* 0x000fc800078e0a04 */
[----:B------:R-:W-:Y:S01]  /*6de0*/  IMAD R6, R2, R4, R6 ;  /* 0x0000000402067224 */ /* 0x000fe200078e0206 */
[----:B------:R-:W-:Y:S02]  /*6df0*/  ISETP.GE.AND P5, PT, R24, RZ, PT ;  /* 0x000000ff1800720c */ /* 0x000fe40003fa6270 */
[----:B------:R-:W4:Y:S02]  /*6e00*/  LDL.LU R24, [R1+0x234] ;  /* 0x0002340001187983 */ /* 0x000f240000300800 */
[----:B------:R-:W-:Y:S01]  /*6e10*/  ISETP.GT.U32.AND P3, PT, R2, R6, PT ;  /* 0x000000060200720c */ /* 0x000fe20003f64070 */
[--C-:B------:R-:W-:Y:S01]  /*6e20*/  @!P4 IMAD.IADD R3, R3, 0x1, -R2.reuse ;  /* 0x000000010303c824 */ /* 0x100fe200078e0a02 */
[----:B-----5:R-:W-:Y:S01]  /*6e30*/  IABS R14, R23 ;  /* 0x00000017000e7213 */ /* 0x020fe20000000000 */
[----:B------:R-:W-:Y:S01]  /*6e40*/  @!P1 IMAD.IADD R8, R8, 0x1, -R2 ;  /* 0x0000000108089824 */ /* 0x000fe200078e0a02 */
[----:B------:R-:W-:Y:S02]  /*6e50*/  ISETP.GE.AND P6, PT, R23, RZ, PT ;  /* 0x000000ff1700720c */ /* 0x000fe40003fc6270 */
[----:B------:R-:W5:Y:S01]  /*6e60*/  LDL.LU R23, [R1+0x238] ;  /* 0x0002380001177983 */ /* 0x000f620000300800 */
[----:B------:R-:W-:Y:S01]  /*6e70*/  IABS R13, R22 ;  /* 0x00000016000d7213 */ /* 0x000fe20000000000 */
[----:B------:R-:W-:Y:S01]  /*6e80*/  IMAD.HI.U32 R4, R0, R14, RZ ;  /* 0x0000000e00047227 */ /* 0x000fe200078e00ff */
[----:B------:R-:W-:-:S03]  /*6e90*/  ISETP.GT.U32.AND P1, PT, R2, R8, PT ;  /* 0x000000080200720c */ /* 0x000fc60003f24070 */
[----:B------:R-:W-:Y:S02]  /*6ea0*/  IMAD.MOV.U32 R15, RZ, RZ, R3 ;  /* 0x000000ffff0f7224 */ /* 0x000fe400078e0003 */
[----:B------:R-:W-:Y:S02]  /*6eb0*/  IMAD.MOV R4, RZ, RZ, -R4 ;  /* 0x000000ffff047224 */ /* 0x000fe400078e0a04 */
[----:B------:R-:W-:-:S04]  /*6ec0*/  IMAD.HI.U32 R10, R0, R13, RZ ;  /* 0x0000000d000a7227 */ /* 0x000fc800078e00ff */
[----:B------:R-:W-:Y:S02]  /*6ed0*/  @!P0 IMAD.MOV R15, RZ, RZ, -R15 ;  /* 0x000000ffff0f8224 */ /* 0x000fe400078e0a0f */
[----:B------:R-:W-:Y:S02]  /*6ee0*/  IMAD R14, R2, R4, R14 ;  /* 0x00000004020e7224 */ /* 0x000fe400078e020e */
[----:B------:R-:W-:Y:S02]  /*6ef0*/  IMAD.MOV R10, RZ, RZ, -R10 ;  /* 0x000000ffff0a7224 */ /* 0x000fe400078e0a0a */
[----:B------:R-:W-:Y:S01]  /*6f00*/  @!P3 IMAD.IADD R6, R6, 0x1, -R2 ;  /* 0x000000010606b824 */ /* 0x000fe200078e0a02 */
[----:B------:R-:W-:Y:S01]  /*6f10*/  ISETP.GE.AND P4, PT, R22, RZ, PT ;  /* 0x000000ff1600720c */ /* 0x000fe20003f86270 */
[----:B------:R0:W-:Y:S01]  /*6f20*/  STL [R1+0x8c], R15 ;  /* 0x00008c0f01007387 */ /* 0x0001e20000100800 */
[C---:B------:R-:W-:Y:S01]  /*6f30*/  IMAD R13, R2.reuse, R10, R13 ;  /* 0x0000000a020d7224 */ /* 0x040fe200078e020d */
[----:B------:R-:W-:-:S02]  /*6f40*/  ISETP.GT.U32.AND P0, PT, R2, R14, PT ;  /* 0x0000000e0200720c */ /* 0x000fc40003f04070 */
[----:B------:R-:W5:Y:S01]  /*6f50*/  LDL.LU R22, [R1+0x23c] ;  /* 0x00023c0001167983 */ /* 0x000f620000300800 */
[----:B------:R-:W-:Y:S01]  /*6f60*/  ISETP.GT.U32.AND P3, PT, R2, R6, PT ;  /* 0x000000060200720c */ /* 0x000fe20003f64070 */
[----:B------:R-:W-:Y:S01]  /*6f70*/  @!P1 IMAD.IADD R8, R8, 0x1, -R2 ;  /* 0x0000000108089824 */ /* 0x000fe200078e0a02 */
[----:B------:R-:W-:-:S08]  /*6f80*/  ISETP.GT.U32.AND P1, PT, R2, R13, PT ;  /* 0x0000000d0200720c */ /* 0x000fd00003f24070 */
[----:B------:R-:W-:-:S03]  /*6f90*/  @!P0 IMAD.IADD R14, R14, 0x1, -R2 ;  /* 0x000000010e0e8824 */ /* 0x000fc600078e0a02 */
[--C-:B------:R-:W-:Y:S02]  /*6fa0*/  @!P3 IMAD.IADD R6, R6, 0x1, -R2.reuse ;  /* 0x000000010606b824 */ /* 0x100fe400078e0a02 */
[----:B------:R-:W-:Y:S01]  /*6fb0*/  @!P1 IMAD.IADD R13, R13, 0x1, -R2 ;  /* 0x000000010d0d9824 */ /* 0x000fe200078e0a02 */
[----:B------:R-:W-:Y:S01]  /*6fc0*/  ISETP.GT.U32.AND P1, PT, R2, R14, PT ;  /* 0x0000000e0200720c */ /* 0x000fe20003f24070 */
[----:B------:R-:W-:-:S04]  /*6fd0*/  IMAD.MOV.U32 R16, RZ, RZ, R6 ;  /* 0x000000ffff107224 */ /* 0x000fc800078e0006 */
[----:B------:R-:W-:Y:S01]  /*6fe0*/  @!P2 IMAD.MOV R16, RZ, RZ, -R16 ;  /* 0x000000ffff10a224 */ /* 0x000fe200078e0a10 */
[----:B------:R-:W-:Y:S01]  /*6ff0*/  ISETP.GT.U32.AND P2, PT, R2, R13, PT ;  /* 0x0000000d0200720c */ /* 0x000fe20003f44070 */
[----:B------:R-:W-:-:S06]  /*7000*/  @!P5 IMAD.MOV R8, RZ, RZ, -R8 ;  /* 0x000000ffff08d224 */ /* 0x000fcc00078e0a08 */
[----:B------:R-:W-:-:S06]  /*7010*/  @!P1 IMAD.IADD R14, R14, 0x1, -R2 ;  /* 0x000000010e0e9824 */ /* 0x000fcc00078e0a02 */
[----:B------:R-:W-:Y:S02]  /*7020*/  @!P2 IMAD.IADD R13, R13, 0x1, -R2 ;  /* 0x000000010d0da824 */ /* 0x000fe400078e0a02 */
[----:B------:R-:W-:Y:S02]  /*7030*/  @!P6 IMAD.MOV R14, RZ, RZ, -R14 ;  /* 0x000000ffff0ee224 */ /* 0x000fe400078e0a0e */
[----:B------:R-:W-:Y:S01]  /*7040*/  @!P4 IMAD.MOV R13, RZ, RZ, -R13 ;  /* 0x000000ffff0dc224 */ /* 0x000fe200078e0a0d */
[----:B--2---:R-:W-:Y:S02]  /*7050*/  IABS R11, R17 ;  /* 0x00000011000b7213 */ /* 0x004fe40000000000 */
[----:B------:R-:W-:Y:S01]  /*7060*/  ISETP.GE.AND P3, PT, R17, RZ, PT ;  /* 0x000000ff1100720c */ /* 0x000fe20003f66270 */
[----:B------:R-:W-:Y:S02]  /*7070*/  IMAD.MOV.U32 R17, RZ, RZ, R27 ;  /* 0x000000ffff117224 */ /* 0x000fe400078e001b */
[----:B------:R-:W-:-:S02]  /*7080*/  IMAD.MOV.U32 R27, RZ, RZ, R26 ;  /* 0x000000ffff1b7224 */ /* 0x000fc400078e001a */
[----:B------:R-:W2:Y:S04]  /*7090*/  LDL.LU R26, [R1+0x240] ;  /* 0x00024000011a7983 */ /* 0x000ea80000300800 */
[----:B------:R-:W-:Y:S04]  /*70a0*/  STL [R1+0x68], R16 ;  /* 0x0000681001007387 */ /* 0x000fe80000100800 */
[----:B------:R1:W-:Y:S01]  /*70b0*/  STL [R1+0x64], R8 ;  /* 0x0000640801007387 */ /* 0x0003e20000100800 */
[----:B---3--:R-:W-:-:S05]  /*70c0*/  IABS R12, R19 ;  /* 0x00000013000c7213 */ /* 0x008fca0000000000 */
[----:B------:R-:W-:-:S04]  /*70d0*/  IMAD.HI.U32 R4, R0, R12, RZ ;  /* 0x0000000c00047227 */ /* 0x000fc800078e00ff */
[----:B------:R-:W-:Y:S01]  /*70e0*/  IMAD.MOV R4, RZ, RZ, -R4 ;  /* 0x000000ffff047224 */ /* 0x000fe200078e0a04 */
[----:B------:R-:W-:-:S05]  /*70f0*/  IABS R7, R20 ;  /* 0x0000001400077213 */ /* 0x000fca0000000000 */
[----:B------:R-:W-:-:S04]  /*7100*/  IMAD.HI.U32 R3, R0, R7, RZ ;  /* 0x0000000700037227 */ /* 0x000fc800078e00ff */
[----:B------:R-:W-:Y:S02]  /*7110*/  IMAD.MOV R3, RZ, RZ, -R3 ;  /* 0x000000ffff037224 */ /* 0x000fe400078e0a03 */
[C---:B------:R-:W-:Y:S02]  /*7120*/  IMAD R12, R2.reuse, R4, R12 ;  /* 0x00000004020c7224 */ /* 0x040fe400078e020c */
[----:B------:R-:W-:-:S03]  /*7130*/  IMAD R7, R2, R3, R7 ;  /* 0x0000000302077224 */ /* 0x000fc600078e0207 */
[C---:B------:R-:W-:Y:S02]  /*7140*/  ISETP.GT.U32.AND P5, PT, R2.reuse, R12, PT ;  /* 0x0000000c0200720c */ /* 0x040fe40003fa4070 */
[----:B------:R-:W-:-:S11]  /*7150*/  ISETP.GT.U32.AND P1, PT, R2, R7, PT ;  /* 0x000000070200720c */ /* 0x000fd60003f24070 */
[--C-:B------:R-:W-:Y:S01]  /*7160*/  @!P5 IMAD.IADD R12, R12, 0x1, -R2.reuse ;  /* 0x000000010c0cd824 */ /* 0x100fe200078e0a02 */
[----:B------:R-:W-:Y:S01]  /*7170*/  ISETP.GE.AND P5, PT, R19, RZ, PT ;  /* 0x000000ff1300720c */ /* 0x000fe20003fa6270 */
[----:B------:R-:W-:Y:S01]  /*7180*/  @!P1 IMAD.IADD R7, R7, 0x1, -R2 ;  /* 0x0000000107079824 */ /* 0x000fe200078e0a02 */
[----:B------:R-:W3:Y:S01]  /*7190*/  LDL.LU R19, [R1+0x244] ;  /* 0x0002440001137983 */ /* 0x000ee20000300800 */
[----:B------:R-:W-:Y:S01]  /*71a0*/  ISETP.GE.AND P1, PT, R20, RZ, PT ;  /* 0x000000ff1400720c */ /* 0x000fe20003f26270 */
[----:B------:R-:W-:Y:S02]  /*71b0*/  IMAD.MOV.U32 R20, RZ, RZ, R17 ;  /* 0x000000ffff147224 */ /* 0x000fe400078e0011 */
[----:B------:R-:W-:Y:S04]  /*71c0*/  STL [R1+0x14], R14 ;  /* 0x0000140e01007387 */ /* 0x000fe80000100800 */
[----:B------:R0:W-:Y:S04]  /*71d0*/  STL [R1+0x10], R13 ;  /* 0x0000100d01007387 */ /* 0x0001e80000100800 */
[----:B------:R-:W3:Y:S01]  /*71e0*/  LDL.LU R17, [R1+0x248] ;  /* 0x0002480001117983 */ /* 0x000ee20000300800 */
[----:B------:R-:W-:-:S04]  /*71f0*/  IMAD.HI.U32 R9, R0, R11, RZ ;  /* 0x0000000b00097227 */ /* 0x000fc800078e00ff */
[----:B------:R-:W-:-:S04]  /*7200*/  IMAD.MOV R9, RZ, RZ, -R9 ;  /* 0x000000ffff097224 */ /* 0x000fc800078e0a09 */
[----:B------:R-:W-:-:S05]  /*7210*/  IMAD R11, R2, R9, R11 ;  /* 0x00000009020b7224 */ /* 0x000fca00078e020b */
[----:B------:R-:W-:-:S13]  /*7220*/  ISETP.GT.U32.AND P0, PT, R2, R11, PT ;  /* 0x0000000b0200720c */ /* 0x000fda0003f04070 */
[----:B------:R-:W-:-:S05]  /*7230*/  @!P0 IMAD.IADD R11, R11, 0x1, -R2 ;  /* 0x000000010b0b8824 */ /* 0x000fca00078e0a02 */
[----:B------:R-:W-:Y:S02]  /*7240*/  ISETP.GT.U32.AND P0, PT, R2, R11, PT ;  /* 0x0000000b0200720c */ /* 0x000fe40003f04070 */
[----:B----4-:R-:W-:-:S05]  /*7250*/  IABS R4, R25 ;  /* 0x0000001900047213 */ /* 0x010fca0000000000 */
[----:B0-----:R-:W-:Y:S01]  /*7260*/  IMAD.HI.U32 R15, R0, R4, RZ ;  /* 0x00000004000f7227 */ /* 0x001fe200078e00ff */
[----:B------:R-:W-:-:S03]  /*7270*/  IABS R3, R18 ;  /* 0x0000001200037213 */ /* 0x000fc60000000000 */
[----:B------:R-:W-:-:S04]  /*7280*/  IMAD.MOV R15, RZ, RZ, -R15 ;  /* 0x000000ffff0f7224 */ /* 0x000fc800078e0a0f */
[----:B------:R-:W-:Y:S02]  /*7290*/  IMAD R4, R2, R15, R4 ;  /* 0x0000000f02047224 */ /* 0x000fe400078e0204 */
[----:B------:R-:W-:-:S04]  /*72a0*/  IMAD.HI.U32 R6, R0, R3, RZ ;  /* 0x0000000300067227 */ /* 0x000fc800078e00ff */
[----:B------:R-:W-:Y:S01]  /*72b0*/  @!P0 IMAD.IADD R11, R11, 0x1, -R2 ;  /* 0x000000010b0b8824 */ /* 0x000fe200078e0a02 */
[----:B------:R-:W-:Y:S01]  /*72c0*/  ISETP.GT.U32.AND P0, PT, R2, R4, PT ;  /* 0x000000040200720c */ /* 0x000fe20003f04070 */
[----:B------:R-:W-:Y:S01]  /*72d0*/  IMAD.MOV R6, RZ, RZ, -R6 ;  /* 0x000000ffff067224 */ /* 0x000fe200078e0a06 */
[----:B------:R-:W-:-:S03]  /*72e0*/  IABS R10, R24 ;  /* 0x00000018000a7213 */ /* 0x000fc60000000000 */
[----:B------:R-:W-:Y:S01]  /*72f0*/  IMAD R3, R2, R6, R3 ;  /* 0x0000000602037224 */ /* 0x000fe200078e0203 */
[----:B-----5:R-:W-:Y:S01]  /*7300*/  IABS R9, R23 ;  /* 0x0000001700097213 */ /* 0x020fe20000000000 */
[----:B------:R-:W-:-:S04]  /*7310*/  IMAD.HI.U32 R6, R0, R10, RZ ;  /* 0x0000000a00067227 */ /* 0x000fc800078e00ff */
[----:B-1----:R-:W-:Y:S01]  /*7320*/  IMAD.HI.U32 R8, R0, R9, RZ ;  /* 0x0000000900087227 */ /* 0x002fe200078e00ff */
[----:B------:R-:W-:-:S03]  /*7330*/  ISETP.GT.U32.AND P2, PT, R2, R3, PT ;  /* 0x000000030200720c */ /* 0x000fc60003f44070 */
[----:B------:R-:W-:Y:S02]  /*7340*/  IMAD.MOV R8, RZ, RZ, -R8 ;  /* 0x000000ffff087224 */ /* 0x000fe400078e0a08 */
[----:B------:R-:W-:Y:S01]  /*7350*/  @!P0 IMAD.IADD R4, R4, 0x1, -R2 ;  /* 0x0000000104048824 */ /* 0x000fe200078e0a02 */
[C---:B------:R-:W-:Y:S01]  /*7360*/  ISETP.GT.U32.AND P0, PT, R2.reuse, R7, PT ;  /* 0x000000070200720c */ /* 0x040fe20003f04070 */
[----:B------:R-:W-:Y:S02]  /*7370*/  IMAD.MOV R6, RZ, RZ, -R6 ;  /* 0x000000ffff067224 */ /* 0x000fe400078e0a06 */
[C---:B------:R-:W-:Y:S02]  /*7380*/  IMAD R9, R2.reuse, R8, R9 ;  /* 0x0000000802097224 */ /* 0x040fe400078e0209 */
[C---:B------:R-:W-:Y:S02]  /*7390*/  IMAD R10, R2.reuse, R6, R10 ;  /* 0x00000006020a7224 */ /* 0x040fe400078e020a */
[----:B------:R-:W-:Y:S01]  /*73a0*/  @!P3 IMAD.MOV R11, RZ, RZ, -R11 ;  /* 0x000000ffff0bb224 */ /* 0x000fe200078e0a0b */
[----:B------:R-:W-:Y:S01]  /*73b0*/  IABS R8, R22 ;  /* 0x0000001600087213 */ /* 0x000fe20000000000 */
[----:B------:R-:W-:Y:S01]  /*73c0*/  @!P2 IMAD.IADD R3, R3, 0x1, -R2 ;  /* 0x000000010303a824 */ /* 0x000fe200078e0a02 */
[----:B------:R-:W-:-:S03]  /*73d0*/  ISETP.GT.U32.AND P3, PT, R2, R10, PT ;  /* 0x0000000a0200720c */ /* 0x000fc60003f64070 */
[----:B------:R-:W-:Y:S01]  /*73e0*/  IMAD.HI.U32 R13, R0, R8, RZ ;  /* 0x00000008000d7227 */ /* 0x000fe200078e00ff */
[----:B------:R-:W-:-:S03]  /*73f0*/  ISETP.GT.U32.AND P2, PT, R2, R12, PT ;  /* 0x0000000c0200720c */ /* 0x000fc60003f44070 */
[----:B------:R-:W-:Y:S02]  /*7400*/  IMAD.MOV R13, RZ, RZ, -R13 ;  /* 0x000000ffff0d7224 */ /* 0x000fe400078e0a0d */
[----:B------:R-:W-:Y:S01]  /*7410*/  @!P0 IMAD.IADD R7, R7, 0x1, -R2 ;  /* 0x0000000107078824 */ /* 0x000fe200078e0a02 */
[C---:B------:R-:W-:Y:S01]  /*7420*/  ISETP.GT.U32.AND P0, PT, R2.reuse, R9, PT ;  /* 0x000000090200720c */ /* 0x040fe20003f04070 */
[C---:B------:R-:W-:Y:S01]  /*7430*/  IMAD R8, R2.reuse, R13, R8 ;  /* 0x0000000d02087224 */ /* 0x040fe200078e0208 */
[C---:B------:R-:W-:Y:S01]  /*7440*/  ISETP.GT.U32.AND P6, PT, R2.reuse, R3, PT ;  /* 0x000000030200720c */ /* 0x040fe20003fc4070 */
[----:B------:R-:W-:Y:S01]  /*7450*/  @!P1 IMAD.MOV R7, RZ, RZ, -R7 ;  /* 0x000000ffff079224 */ /* 0x000fe200078e0a07 */
[C---:B------:R-:W-:Y:S02]  /*7460*/  ISETP.GT.U32.AND P4, PT, R2.reuse, R4, PT ;  /* 0x000000040200720c */ /* 0x040fe40003f84070 */
[----:B------:R-:W-:Y:S01]  /*7470*/  ISETP.GT.U32.AND P1, PT, R2, R8, PT ;  /* 0x000000080200720c */ /* 0x000fe20003f24070 */
[--C-:B------:R-:W-:Y:S01]  /*7480*/  @!P3 IMAD.IADD R10, R10, 0x1, -R2.reuse ;  /* 0x000000010a0ab824 */ /* 0x100fe200078e0a02 */
[----:B------:R-:W-:Y:S01]  /*7490*/  STL [R1+0x60], R11 ;  /* 0x0000600b01007387 */ /* 0x000fe20000100800 */
[----:B------:R-:W-:Y:S01]  /*74a0*/  @!P2 IMAD.IADD R12, R12, 0x1, -R2 ;  /* 0x000000010c0ca824 */ /* 0x000fe200078e0a02 */
[----:B------:R-:W-:-:S03]  /*74b0*/  ISETP.GE.AND P2, PT, R18, RZ, PT ;  /* 0x000000ff1200720c */ /* 0x000fc60003f46270 */
[--C-:B------:R-:W-:Y:S01]  /*74c0*/  @!P0 IMAD.IADD R9, R9, 0x1, -R2.reuse ;  /* 0x0000000109098824 */ /* 0x100fe200078e0a02 */
[----:B------:R-:W-:Y:S01]  /*74d0*/  ISETP.GT.U32.AND P0, PT, R2, R10, PT ;  /* 0x0000000a0200720c */ /* 0x000fe20003f04070 */
[--C-:B------:R-:W-:Y:S01]  /*74e0*/  @!P6 IMAD.IADD R3, R3, 0x1, -R2.reuse ;  /* 0x000000010303e824 */ /* 0x100fe200078e0a02 */
[----:B------:R-:W-:Y:S01]  /*74f0*/  ISETP.GE.AND P6, PT, R25, RZ, PT ;  /* 0x000000ff1900720c */ /* 0x000fe20003fc6270 */
[--C-:B------:R-:W-:Y:S02]  /*7500*/  @!P4 IMAD.IADD R4, R4, 0x1, -R2.reuse ;  /* 0x000000010404c824 */ /* 0x100fe400078e0a02 */
[----:B------:R-:W-:Y:S01]  /*7510*/  @!P1 IMAD.IADD R8, R8, 0x1, -R2 ;  /* 0x0000000108089824 */ /* 0x000fe200078e0a02 */
[----:B------:R-:W-:Y:S01]  /*7520*/  ISETP.GE.AND P4, PT, R24, RZ, PT ;  /* 0x000000ff1800720c */ /* 0x000fe20003f86270 */
[----:B------:R-:W-:-:S03]  /*7530*/  @!P5 IMAD.MOV R12, RZ, RZ, -R12 ;  /* 0x000000ffff0cd224 */ /* 0x000fc600078e0a0c */
[C---:B------:R-:W-:Y:S02]  /*7540*/  ISETP.GT.U32.AND P1, PT, R2.reuse, R8, PT ;  /* 0x000000080200720c */ /* 0x040fe40003f24070 */
[----:B------:R-:W-:Y:S01]  /*7550*/  STL [R1+0xc], R12 ;  /* 0x00000c0c01007387 */ /* 0x000fe20000100800 */
[----:B------:R-:W-:Y:S01]  /*7560*/  ISETP.GT.U32.AND P5, PT, R2, R9, PT ;  /* 0x000000090200720c */ /* 0x000fe20003fa4070 */
[----:B------:R-:W-:Y:S02]  /*7570*/  @!P0 IMAD.IADD R10, R10, 0x1, -R2 ;  /* 0x000000010a0a8824 */ /* 0x000fe400078e0a02 */
[----:B------:R0:W-:Y:S01]  /*7580*/  STL [R1+0x4c], R7 ;  /* 0x00004c0701007387 */ /* 0x0001e20000100800 */
[----:B------:R-:W-:Y:S01]  /*7590*/  ISETP.GE.AND P3, PT, R23, RZ, PT ;  /* 0x000000ff1700720c */ /* 0x000fe20003f66270 */
[----:B0-----:R-:W-:-:S04]  /*75a0*/  IMAD.MOV.U32 R7, RZ, RZ, R4 ;  /* 0x000000ffff077224 */ /* 0x001fc800078e0004 */
[----:B------:R-:W-:Y:S02]  /*75b0*/  @!P6 IMAD.MOV R7, RZ, RZ, -R7 ;  /* 0x000000ffff07e224 */ /* 0x000fe400078e0a07 */
[--C-:B------:R-:W-:Y:S02]  /*75c0*/  @!P1 IMAD.IADD R8, R8, 0x1, -R2.reuse ;  /* 0x0000000108089824 */ /* 0x100fe400078e0a02 */
[----:B------:R-:W-:-:S04]  /*75d0*/  @!P5 IMAD.IADD R9, R9, 0x1, -R2 ;  /* 0x000000010909d824 */ /* 0x000fc800078e0a02 */
[----:B------:R-:W-:Y:S01]  /*75e0*/  @!P3 IMAD.MOV R9, RZ, RZ, -R9 ;  /* 0x000000ffff09b224 */ /* 0x000fe200078e0a09 */
[----:B--2---:R-:W-:-:S05]  /*75f0*/  IABS R6, R26 ;  /* 0x0000001a00067213 */ /* 0x004fca0000000000 */
[----:B------:R-:W-:-:S04]  /*7600*/  IMAD.HI.U32 R11, R0, R6, RZ ;  /* 0x00000006000b7227 */ /* 0x000fc800078e00ff */
[----:B------:R-:W-:-:S04]  /*7610*/  IMAD.MOV R11, RZ, RZ, -R11 ;  /* 0x000000ffff0b7224 */ /* 0x000fc800078e0a0b */
[----:B------:R-:W-:Y:S02]  /*7620*/  IMAD R6, R2, R11, R6 ;  /* 0x0000000b02067224 */ /* 0x000fe400078e0206 */
[----:B------:R-:W-:-:S04]  /*7630*/  IMAD.MOV.U32 R11, RZ, RZ, R3 ;  /* 0x000000ffff0b7224 */ /* 0x000fc800078e0003 */
[----:B------:R-:W-:Y:S01]  /*7640*/  @!P2 IMAD.MOV R11, RZ, RZ, -R11 ;  /* 0x000000ffff0ba224 */ /* 0x000fe200078e0a0b */
[----:B------:R-:W-:-:S04]  /*7650*/  ISETP.GE.AND P2, PT, R22, RZ, PT ;  /* 0x000000ff1600720c */ /* 0x000fc80003f46270 */
[----:B------:R0:W-:Y:S02]  /*7660*/  STL [R1+0x58], R11 ;  /* 0x0000580b01007387 */ /* 0x0001e40000100800 */
[----:B0-----:R-:W-:Y:S02]  /*7670*/  IMAD.MOV.U32 R11, RZ, RZ, R10 ;  /* 0x000000ffff0b7224 */ /* 0x001fe400078e000a */
[----:B------:R-:W-:Y:S02]  /*7680*/  STL [R1+0x5c], R7 ;  /* 0x00005c0701007387 */ /* 0x000fe40000100800 */
[----:B------:R-:W-:Y:S02]  /*7690*/  @!P4 IMAD.MOV R11, RZ, RZ, -R11 ;  /* 0x000000ffff0bc224 */ /* 0x000fe400078e0a0b */
[----:B------:R-:W2:Y:S01]  /*76a0*/  LDL.LU R14, [R1+0x258] ;  /* 0x00025800010e7983 */ /* 0x000ea20000300800 */
[----:B------:R-:W-:-:S03]  /*76b0*/  ISETP.GT.U32.AND P6, PT, R2, R6, PT ;  /* 0x000000060200720c */ /* 0x000fc60003fc4070 */
[----:B------:R0:W-:Y:S02]  /*76c0*/  STL [R1+0x54], R11 ;  /* 0x0000540b01007387 */ /* 0x0001e40000100800 */
[----:B0-----:R-:W-:-:S04]  /*76d0*/  IMAD.MOV.U32 R11, RZ, RZ, R8 ;  /* 0x000000ffff0b7224 */ /* 0x001fc800078e0008 */
[----:B------:R-:W-:Y:S01]  /*76e0*/  @!P2 IMAD.MOV R11, RZ, RZ, -R11 ;  /* 0x000000ffff0ba224 */ /* 0x000fe200078e0a0b */
[----:B------:R0:W-:Y:S04]  /*76f0*/  STL [R1+0x50], R9 ;  /* 0x0000500901007387 */ /* 0x0001e80000100800 */
[----:B------:R-:W-:Y:S04]  /*7700*/  STL [R1+0x80], R11 ;  /* 0x0000800b01007387 */ /* 0x000fe80000100800 */
[----:B------:R-:W4:Y:S01]  /*7710*/  LDL.LU R22, [R1+0x260] ;  /* 0x0002600001167983 */ /* 0x000f220000300800 */
[----:B------:R-:W-:Y:S01]  /*7720*/  @!P6 IMAD.IADD R6, R6, 0x1, -R2 ;  /* 0x000000010606e824 */ /* 0x000fe200078e0a02 */
[----:B------:R-:W-:Y:S01]  /*7730*/  ISETP.GE.AND P0, PT, R26, RZ, PT ;  /* 0x000000ff1a00720c */ /* 0x000fe20003f06270 */
[----:B------:R-:W-:-:S03]  /*7740*/  IMAD.MOV.U32 R26, RZ, RZ, R21 ;  /* 0x000000ffff1a7224 */ /* 0x000fc600078e0015 */
[----:B------:R-:W-:Y:S02]  /*7750*/  ISETP.GT.U32.AND P6, PT, R2, R6, PT ;  /* 0x000000060200720c */ /* 0x000fe40003fc4070 */
[----:B------:R-:W-:Y:S02]  /*7760*/  IABS R21, R27 ;  /* 0x0000001b00157213 */ /* 0x000fe40000000000 */
[----:B---3--:R-:W-:-:S05]  /*7770*/  IABS R4, R17 ;  /* 0x0000001100047213 */ /* 0x008fca0000000000 */
[----:B------:R-:W-:-:S04]  /*7780*/  IMAD.HI.U32 R10, R0, R4, RZ ;  /* 0x00000004000a7227 */ /* 0x000fc800078e00ff */
[----:B------:R-:W-:Y:S01]  /*7790*/  IMAD.MOV R10, RZ, RZ, -R10 ;  /* 0x000000ffff0a7224 */ /* 0x000fe200078e0a0a */
[----:B------:R-:W-:Y:S02]  /*77a0*/  IABS R3, R19 ;  /* 0x0000001300037213 */ /* 0x000fe40000000000 */
[----:B------:R-:W-:Y:S01]  /*77b0*/  ISETP.GE.AND P5, PT, R19, RZ, PT ;  /* 0x000000ff1300720c */ /* 0x000fe20003fa6270 */
[C---:B------:R-:W-:Y:S01]  /*77c0*/  IMAD R4, R2.reuse, R10, R4 ;  /* 0x0000000a02047224 */ /* 0x040fe200078e0204 */
[----:B------:R-:W3:Y:S04]  /*77d0*/  LDL.LU R19, [R1+0x264] ;  /* 0x0002640001137983 */ /* 0x000ee80000300800 */
[----:B------:R-:W-:Y:S01]  /*77e0*/  ISETP.GT.U32.AND P2, PT, R2, R4, PT ;  /* 0x000000040200720c */ /* 0x000fe20003f44070 */
[----:B------:R-:W-:Y:S01]  /*77f0*/  IMAD.HI.U32 R7, R0, R3, RZ ;  /* 0x0000000300077227 */ /* 0x000fe200078e00ff */
[----:B------:R-:W-:Y:S01]  /*7800*/  IABS R23, R26 ;  /* 0x0000001a00177213 */ /* 0x000fe20000000000 */
[----:B------:R-:W5:Y:S02]  /*7810*/  LDL.LU R15, [R1+0x268] ;  /* 0x00026800010f7983 */ /* 0x000f640000300800 */
[----:B------:R-:W-:-:S02]  /*7820*/  IMAD.MOV R7, RZ, RZ, -R7 ;  /* 0x000000ffff077224 */ /* 0x000fc400078e0a07 */
[----:B------:R-:W-:Y:S01]  /*7830*/  @!P6 IMAD.IADD R6, R6, 0x1, -R2 ;  /* 0x000000010606e824 */ /* 0x000fe200078e0a02 */
[----:B------:R-:W5:Y:S01]  /*7840*/  LDL.LU R16, [R1+0x26c] ;  /* 0x00026c0001107983 */ /* 0x000f620000300800 */
[----:B------:R-:W-:Y:S02]  /*7850*/  IMAD R3, R2, R7, R3 ;  /* 0x0000000702037224 */ /* 0x000fe400078e0203 */
[----:B------:R-:W-:-:S04]  /*7860*/  IMAD.HI.U32 R7, R0, R21, RZ ;  /* 0x0000001500077227 */ /* 0x000fc800078e00ff */
[----:B------:R-:W-:Y:S02]  /*7870*/  @!P2 IMAD.IADD R4, R4, 0x1, -R2 ;  /* 0x000000010404a824 */ /* 0x000fe400078e0a02 */
[----:B------:R-:W-:Y:S02]  /*7880*/  IMAD.MOV R7, RZ, RZ, -R7 ;  /* 0x000000ffff077224 */ /* 0x000fe400078e0a07 */
[----:B0-----:R-:W-:Y:S01]  /*7890*/  IMAD.HI.U32 R9, R0, R23, RZ ;  /* 0x0000001700097227 */ /* 0x001fe200078e00ff */
[----:B------:R-:W-:-:S03]  /*78a0*/  ISETP.GT.U32.AND P2, PT, R2, R4, PT ;  /* 0x000000040200720c */ /* 0x000fc60003f44070 */
[C---:B------:R-:W-:Y:S02]  /*78b0*/  IMAD R21, R2.reuse, R7, R21 ;  /* 0x0000000702157224 */ /* 0x040fe400078e0215 */
[----:B------:R-:W-:Y:S02]  /*78c0*/  IMAD.MOV.U32 R10, RZ, RZ, R6 ;  /* 0x000000ffff0a7224 */ /* 0x000fe400078e0006 */
[----:B------:R-:W-:Y:S02]  /*78d0*/  IMAD.MOV R9, RZ, RZ, -R9 ;  /* 0x000000ffff097224 */ /* 0x000fe400078e0a09 */
[----:B------:R-:W-:Y:S01]  /*78e0*/  @!P0 IMAD.MOV R10, RZ, RZ, -R10 ;  /* 0x000000ffff0a8224 */ /* 0x000fe200078e0a0a */
[C---:B------:R-:W-:Y:S01]  /*78f0*/  ISETP.GT.U32.AND P0, PT, R2.reuse, R21, PT ;  /* 0x000000150200720c */ /* 0x040fe20003f04070 */
[C---:B------:R-:W-:Y:S01]  /*7900*/  IMAD R23, R2.reuse, R9, R23 ;  /* 0x0000000902177224 */ /* 0x040fe200078e0217 */
[----:B------:R-:W-:Y:S01]  /*7910*/  ISETP.GT.U32.AND P1, PT, R2, R3, PT ;  /* 0x000000030200720c */ /* 0x000fe20003f24070 */
[----:B------:R-:W-:-:S03]  /*7920*/  @!P2 IMAD.IADD R4, R4, 0x1, -R2 ;  /* 0x000000010404a824 */ /* 0x000fc600078e0a02 */
[----:B------:R-:W-:Y:S02]  /*7930*/  ISETP.GT.U32.AND P2, PT, R2, R23, PT ;  /* 0x000000170200720c */ /* 0x000fe40003f44070 */
[----:B------:R-:W-:Y:S02]  /*7940*/  ISETP.GE.AND P6, PT, R26, RZ, PT ;  /* 0x000000ff1a00720c */ /* 0x000fe40003fc6270 */
[----:B------:R-:W-:-:S03]  /*7950*/  IABS R26, R20 ;  /* 0x00000014001a7213 */ /* 0x000fc60000000000 */
[--C-:B------:R-:W-:Y:S02]  /*7960*/  @!P0 IMAD.IADD R21, R21, 0x1, -R2.reuse ;  /* 0x0000000115158824 */ /* 0x100fe400078e0a02 */
[----:B------:R-:W-:Y:S02]  /*7970*/  @!P1 IMAD.IADD R3, R3, 0x1, -R2 ;  /* 0x0000000103039824 */ /* 0x000fe400078e0a02 */
[----:B------:R-:W-:-:S04]  /*7980*/  IMAD.HI.U32 R6, R0, R26, RZ ;  /* 0x0000001a00067227 */ /* 0x000fc800078e00ff */
[----:B------:R-:W-:Y:S01]  /*7990*/  @!P2 IMAD.IADD R23, R23, 0x1, -R2 ;  /* 0x000000011717a824 */ /* 0x000fe200078e0a02 */
[C---:B------:R-:W-:Y:S02]  /*79a0*/  ISETP.GT.U32.AND P2, PT, R2.reuse, R21, PT ;  /* 0x000000150200720c */ /* 0x040fe40003f44070 */
[----:B------:R-:W-:Y:S01]  /*79b0*/  ISETP.GT.U32.AND P1, PT, R2, R3, PT ;  /* 0x000000030200720c */ /* 0x000fe20003f24070 */
[----:B------:R-:W-:Y:S01]  /*79c0*/  IMAD.MOV R6, RZ, RZ, -R6 ;  /* 0x000000ffff067224 */ /* 0x000fe200078e0a06 */
[----:B------:R-:W-:-:S03]  /*79d0*/  ISETP.GE.AND P4, PT, R17, RZ, PT ;  /* 0x000000ff1100720c */ /* 0x000fc60003f86270 */
[C---:B------:R-:W-:Y:S01]  /*79e0*/  IMAD R26, R2.reuse, R6, R26 ;  /* 0x00000006021a7224 */ /* 0x040fe200078e021a */
[----:B------:R0:W-:Y:S04]  /*79f0*/  STL [R1+0x74], R10 ;  /* 0x0000740a01007387 */ /* 0x0001e80000100800 */
[----:B------:R-:W5:Y:S01]  /*7a00*/  LDL.LU R29, [R1+0x270] ;  /* 0x00027000011d7983 */ /* 0x000f620000300800 */
[--C-:B------:R-:W-:Y:S01]  /*7a10*/  @!P2 IMAD.IADD R21, R21, 0x1, -R2.reuse ;  /* 0x000000011515a824 */ /* 0x100fe200078e0a02 */
[----:B------:R-:W-:Y:S01]  /*7a20*/  ISETP.GT.U32.AND P2, PT, R2, R26, PT ;  /* 0x0000001a0200720c */ /* 0x000fe20003f44070 */
[----:B------:R-:W-:Y:S01]  /*7a30*/  @!P1 IMAD.IADD R3, R3, 0x1, -R2 ;  /* 0x0000000103039824 */ /* 0x000fe200078e0a02 */
[----:B------:R-:W5:Y:S03]  /*7a40*/  LDL.LU R18, [R1+0x274] ;  /* 0x0002740001127983 */ /* 0x000f660000300800 */
[----:B0-----:R-:W-:-:S02]  /*7a50*/  IMAD.MOV.U32 R10, RZ, RZ, R3 ;  /* 0x000000ffff0a7224 */ /* 0x001fc400078e0003 */
[----:B------:R-:W-:Y:S02]  /*7a60*/  @!P4 IMAD.MOV R4, RZ, RZ, -R4 ;  /* 0x000000ffff04c224 */ /* 0x000fe400078e0a04 */
[----:B------:R-:W-:-:S04]  /*7a70*/  @!P5 IMAD.MOV R10, RZ, RZ, -R10 ;  /* 0x000000ffff0ad224 */ /* 0x000fc800078e0a0a */
[----:B------:R-:W-:Y:S01]  /*7a80*/  @!P2 IMAD.IADD R26, R26, 0x1, -R2 ;  /* 0x000000011a1aa824 */ /* 0x000fe200078e0a02 */
[----:B------:R-:W-:Y:S01]  /*7a90*/  STL [R1+0x8], R10 ;  /* 0x0000080a01007387 */ /* 0x000fe20000100800 */
[----:B------:R-:W-:-:S03]  /*7aa0*/  ISETP.GE.AND P2, PT, R20, RZ, PT ;  /* 0x000000ff1400720c */ /* 0x000fc60003f46270 */
[----:B------:R0:W-:Y:S04]  /*7ab0*/  STL [R1+0x4], R4 ;  /* 0x0000040401007387 */ /* 0x0001e80000100800 */
[----:B------:R-:W5:Y:S01]  /*7ac0*/  LDL.LU R20, [R1+0x278] ;  /* 0x0002780001147983 */ /* 0x000f620000300800 */
[----:B------:R-:W-:-:S05]  /*7ad0*/  IABS R24, R28 ;  /* 0x0000001c00187213 */ /* 0x000fca0000000000 */
[----:B------:R-:W-:-:S04]  /*7ae0*/  IMAD.HI.U32 R8, R0, R24, RZ ;  /* 0x0000001800087227 */ /* 0x000fc800078e00ff */
[----:B------:R-:W-:-:S04]  /*7af0*/  IMAD.MOV R8, RZ, RZ, -R8 ;  /* 0x000000ffff087224 */ /* 0x000fc800078e0a08 */
[----:B------:R-:W-:-:S05]  /*7b00*/  IMAD R24, R2, R8, R24 ;  /* 0x0000000802187224 */ /* 0x000fca00078e0218 */
[----:B------:R-:W-:Y:S02]  /*7b10*/  ISETP.GT.U32.AND P0, PT, R2, R24, PT ;  /* 0x000000180200720c */ /* 0x000fe40003f04070 */
[----:B------:R-:W-:Y:S02]  /*7b20*/  ISETP.GE.AND P1, PT, R28, RZ, PT ;  /* 0x000000ff1c00720c */ /* 0x000fe40003f26270 */
[----:B------:R-:W-:-:S09]  /*7b30*/  ISETP.GE.AND P3, PT, R27, RZ, PT ;  /* 0x000000ff1b00720c */ /* 0x000fd20003f66270 */
[----:B------:R-:W-:Y:S01]  /*7b40*/  @!P0 IMAD.IADD R24, R24, 0x1, -R2 ;  /* 0x0000000118188824 */ /* 0x000fe200078e0a02 */
[----:B------:R-:W-:-:S04]  /*7b50*/  ISETP.GT.U32.AND P5, PT, R2, R23, PT ;  /* 0x000000170200720c */ /* 0x000fc80003fa4070 */
[----:B------:R-:W-:-:S09]  /*7b60*/  ISETP.GT.U32.AND P0, PT, R2, R24, PT ;  /* 0x000000180200720c */ /* 0x000fd20003f04070 */
[----:B------:R-:W-:-:S04]  /*7b70*/  @!P5 IMAD.IADD R23, R23, 0x1, -R2 ;  /* 0x000000011717d824 */ /* 0x000fc800078e0a02 */
[----:B------:R-:W-:Y:S02]  /*7b80*/  @!P0 IMAD.IADD R24, R24, 0x1, -R2 ;  /* 0x0000000118188824 */ /* 0x000fe400078e0a02 */
[----:B------:R-:W-:Y:S02]  /*7b90*/  @!P3 IMAD.MOV R21, RZ, RZ, -R21 ;  /* 0x000000ffff15b224 */ /* 0x000fe400078e0a15 */
[----:B------:R-:W-:Y:S02]  /*7ba0*/  @!P6 IMAD.MOV R23, RZ, RZ, -R23 ;  /* 0x000000ffff17e224 */ /* 0x000fe400078e0a17 */
[----:B------:R-:W-:Y:S01]  /*7bb0*/  @!P1 IMAD.MOV R24, RZ, RZ, -R24 ;  /* 0x000000ffff189224 */ /* 0x000fe200078e0a18 */
[----:B------:R-:W-:Y:S04]  /*7bc0*/  STL [R1+0x1274], R21 ;  /* 0x0012741501007387 */ /* 0x000fe80000100800 */
[----:B------:R-:W-:Y:S04]  /*7bd0*/  STL [R1+0x1278], R23 ;  /* 0x0012781701007387 */ /* 0x000fe80000100800 */
[----:B------:R-:W-:Y:S01]  /*7be0*/  STL [R1+0x127c], R24 ;  /* 0x00127c1801007387 */ /* 0x000fe20000100800 */
[----:B--2---:R-:W-:-:S05]  /*7bf0*/  IABS R25, R14 ;  /* 0x0000000e00197213 */ /* 0x004fca0000000000 */
[----:B------:R-:W-:-:S04]  /*7c00*/  IMAD.HI.U32 R7, R0, R25, RZ ;  /* 0x0000001900077227 */ /* 0x000fc800078e00ff */
[----:B------:R-:W-:-:S04]  /*7c10*/  IMAD.MOV R7, RZ, RZ, -R7 ;  /* 0x000000ffff077224 */ /* 0x000fc800078e0a07 */
[----:B------:R-:W-:Y:S01]  /*7c20*/  IMAD R25, R2, R7, R25 ;  /* 0x0000000702197224 */ /* 0x000fe200078e0219 */
[----:B----4-:R-:W-:-:S05]  /*7c30*/  IABS R27, R22 ;  /* 0x00000016001b7213 */ /* 0x010fca0000000000 */
[----:B------:R-:W-:-:S04]  /*7c40*/  IMAD.HI.U32 R3, R0, R27, RZ ;  /* 0x0000001b00037227 */ /* 0x000fc800078e00ff */
[----:B------:R-:W-:Y:S01]  /*7c50*/  IMAD.MOV R3, RZ, RZ, -R3 ;  /* 0x000000ffff037224 */ /* 0x000fe200078e0a03 */
[----:B------:R-:W-:-:S03]  /*7c60*/  ISETP.GT.U32.AND P4, PT, R2, R25, PT ;  /* 0x000000190200720c */ /* 0x000fc60003f84070 */
[----:B------:R-:W-:-:S05]  /*7c70*/  IMAD R27, R2, R3, R27 ;  /* 0x00000003021b7224 */ /* 0x000fca00078e021b */
[----:B------:R-:W-:Y:S02]  /*7c80*/  ISETP.GT.U32.AND P5, PT, R2, R27, PT ;  /* 0x0000001b0200720c */ /* 0x000fe40003fa4070 */
[----:B---3--:R-:W-:-:S05]  /*7c90*/  IABS R28, R19 ;  /* 0x00000013001c7213 */ /* 0x008fca0000000000 */
[----:B------:R-:W-:-:S04]  /*7ca0*/  IMAD.HI.U32 R6, R0, R28, RZ ;  /* 0x0000001c00067227 */ /* 0x000fc800078e00ff */
[----:B------:R-:W-:-:S04]  /*7cb0*/  IMAD.MOV R6, RZ, RZ, -R6 ;  /* 0x000000ffff067224 */ /* 0x000fc800078e0a06 */
[----:B------:R-:W-:-:S05]  /*7cc0*/  IMAD R28, R2, R6, R28 ;  /* 0x00000006021c7224 */ /* 0x000fca00078e021c */
[----:B------:R-:W-:Y:S02]  /*7cd0*/  ISETP.GT.U32.AND P0, PT, R2, R28, PT ;  /* 0x0000001c0200720c */ /* 0x000fe40003f04070 */
[----:B-----5:R-:W-:Y:S01]  /*7ce0*/  IABS R9, R16 ;  /* 0x0000001000097213 */ /* 0x020fe20000000000 */
[--C-:B------:R-:W-:Y:S01]  /*7cf0*/  @!P4 IMAD.IADD R25, R25, 0x1, -R2.reuse ;  /* 0x000000011919c824 */ /* 0x100fe200078e0a02 */
[----:B------:R-:W-:Y:S01]  /*7d00*/  IABS R17, R15 ;  /* 0x0000000f00117213 */ /* 0x000fe20000000000 */
[----:B------:R-:W-:Y:S02]  /*7d10*/  @!P5 IMAD.IADD R27, R27, 0x1, -R2 ;  /* 0x000000011b1bd824 */ /* 0x000fe400078e0a02 */
[----:B0-----:R-:W-:Y:S01]  /*7d20*/  IMAD.HI.U32 R4, R0, R9, RZ ;  /* 0x0000000900047227 */ /* 0x001fe200078e00ff */
[----:B------:R-:W-:-:S05]  /*7d30*/  ISETP.GT.U32.AND P5, PT, R2, R25, PT ;  /* 0x000000190200720c */ /* 0x000fca0003fa4070 */
[----:B------:R-:W-:Y:S01]  /*7d40*/  @!P0 IMAD.IADD R28, R28, 0x1, -R2 ;  /* 0x000000011c1c8824 */ /* 0x000fe200078e0a02 */
[----:B------:R-:W-:Y:S01]  /*7d50*/  ISETP.GT.U32.AND P0, PT, R2, R26, PT ;  /* 0x0000001a0200720c */ /* 0x000fe20003f04070 */
[----:B------:R-:W-:Y:S02]  /*7d60*/  IMAD.MOV R4, RZ, RZ, -R4 ;  /* 0x000000ffff047224 */ /* 0x000fe400078e0a04 */
[----:B------:R-:W-:-:S04]  /*7d70*/  IMAD.HI.U32 R3, R0, R17, RZ ;  /* 0x0000001100037227 */ /* 0x000fc800078e00ff */
[C---:B------:R-:W-:Y:S02]  /*7d80*/  IMAD R9, R2.reuse, R4, R9 ;  /* 0x0000000402097224 */ /* 0x040fe400078e0209 */
[----:B------:R-:W-:Y:S01]  /*7d90*/  IMAD.MOV R3, RZ, RZ, -R3 ;  /* 0x000000ffff037224 */ /* 0x000fe200078e0a03 */
[----:B------:R-:W-:-:S03]  /*7da0*/  ISETP.GT.U32.AND P6, PT, R2, R27, PT ;  /* 0x0000001b0200720c */ /* 0x000fc60003fc4070 */
[--C-:B------:R-:W-:Y:S01]  /*7db0*/  @!P0 IMAD.IADD R26, R26, 0x1, -R2.reuse ;  /* 0x000000011a1a8824 */ /* 0x100fe200078e0a02 */
[C---:B------:R-:W-:Y:S01]  /*7dc0*/  ISETP.GT.U32.AND P0, PT, R2.reuse, R9, PT ;  /* 0x000000090200720c */ /* 0x040fe20003f04070 */
[----:B------:R-:W-:Y:S01]  /*7dd0*/  IMAD R17, R2, R3, R17 ;  /* 0x0000000302117224 */ /* 0x000fe200078e0211 */
[----:B------:R-:W-:Y:S01]  /*7de0*/  ISETP.GE.AND P4, PT, R14, RZ, PT ;  /* 0x000000ff0e00720c */ /* 0x000fe20003f86270 */
[--C-:B------:R-:W-:Y:S01]  /*7df0*/  @!P5 IMAD.IADD R25, R25, 0x1, -R2.reuse ;  /* 0x000000011919d824 */ /* 0x100fe200078e0a02 */
[----:B------:R-:W-:Y:S02]  /*7e00*/  ISETP.GE.AND P5, PT, R22, RZ, PT ;  /* 0x000000ff1600720c */ /* 0x000fe40003fa6270 */
[----:B------:R-:W2:Y:S01]  /*7e10*/  LDL.LU R22, [R1+0x27c] ;  /* 0x00027c0001167983 */ /* 0x000ea20000300800 */
[C---:B------:R-:W-:Y:S02]  /*7e20*/  ISETP.GT.U32.AND P1, PT, R2.reuse, R17, PT ;  /* 0x000000110200720c */ /* 0x040fe40003f24070 */
[----:B------:R-:W-:Y:S01]  /*7e30*/  ISETP.GT.U32.AND P3, PT, R2, R28, PT ;  /* 0x0000001c0200720c */ /* 0x000fe20003f64070 */
[----:B------:R-:W-:Y:S01]  /*7e40*/  @!P6 IMAD.IADD R27, R27, 0x1, -R2 ;  /* 0x000000011b1be824 */ /* 0x000fe200078e0a02 */
[----:B------:R-:W-:-:S02]  /*7e50*/  ISETP.GE.AND P6, PT, R19, RZ, PT ;  /* 0x000000ff1300720c */ /* 0x000fc40003fc6270 */
[----:B------:R-:W-:Y:S01]  /*7e60*/  @!P0 IMAD.IADD R9, R9, 0x1, -R2 ;  /* 0x0000000109098824 */ /* 0x000fe200078e0a02 */
[----:B------:R-:W3:Y:S01]  /*7e70*/  LDL.LU R19, [R1+0x280] ;  /* 0x0002800001137983 */ /* 0x000ee20000300800 */
[----:B------:R-:W-:-:S03]  /*7e80*/  @!P4 IMAD.MOV R25, RZ, RZ, -R25 ;  /* 0x000000ffff19c224 */ /* 0x000fc600078e0a19 */
[----:B------:R-:W-:Y:S02]  /*7e90*/  ISETP.GT.U32.AND P4, PT, R2, R9, PT ;  /* 0x000000090200720c */ /* 0x000fe40003f84070 */
[--C-:B------:R-:W-:Y:S01]  /*7ea0*/  @!P1 IMAD.IADD R17, R17, 0x1, -R2.reuse ;  /* 0x0000000111119824 */ /* 0x100fe200078e0a02 */
[----:B------:R-:W-:Y:S01]  /*7eb0*/  IABS R4, R29 ;  /* 0x0000001d00047213 */ /* 0x000fe20000000000 */
[----:B------:R-:W-:-:S03]  /*7ec0*/  @!P3 IMAD.IADD R28, R28, 0x1, -R2 ;  /* 0x000000011c1cb824 */ /* 0x000fc600078e0a02 */
[----:B------:R-:W-:Y:S01]  /*7ed0*/  ISETP.GT.U32.AND P0, PT, R2, R17, PT ;  /* 0x000000110200720c */ /* 0x000fe20003f04070 */
[----:B------:R-:W-:-:S04]  /*7ee0*/  IMAD.HI.U32 R7, R0, R4, RZ ;  /* 0x0000000400077227 */ /* 0x000fc800078e00ff */
[----:B------:R-:W-:Y:S02]  /*7ef0*/  @!P2 IMAD.MOV R26, RZ, RZ, -R26 ;  /* 0x000000ffff1aa224 */ /* 0x000fe400078e0a1a */
[----:B------:R-:W-:Y:S02]  /*7f00*/  @!P5 IMAD.MOV R27, RZ, RZ, -R27 ;  /* 0x000000ffff1bd224 */ /* 0x000fe400078e0a1b */
[----:B------:R-:W-:Y:S02]  /*7f10*/  IMAD.MOV R7, RZ, RZ, -R7 ;  /* 0x000000ffff077224 */ /* 0x000fe400078e0a07 */
[----:B------:R-:W-:Y:S01]  /*7f20*/  @!P6 IMAD.MOV R28, RZ, RZ, -R28 ;  /* 0x000000ffff1ce224 */ /* 0x000fe200078e0a1c */
[----:B------:R-:W-:Y:S01]  /*7f30*/  ISETP.GE.AND P3, PT, R15, RZ, PT ;  /* 0x000000ff0f00720c */ /* 0x000fe20003f66270 */
[----:B------:R-:W-:Y:S01]  /*7f40*/  STL [R1+0x1280], R25 ;  /* 0x0012801901007387 */ /* 0x000fe20000100800 */
[----:B------:R-:W-:Y:S01]  /*7f50*/  IMAD R4, R2, R7, R4 ;  /* 0x0000000702047224 */ /* 0x000fe200078e0204 */
[----:B------:R-:W-:Y:S01]  /*7f60*/  ISETP.GE.AND P1, PT, R16, RZ, PT ;  /* 0x000000ff1000720c */ /* 0x000fe20003f26270 */
[----:B------:R-:W-:Y:S01]  /*7f70*/  @!P4 IMAD.IADD R9, R9, 0x1, -R2 ;  /* 0x000000010909c824 */ /* 0x000fe200078e0a02 */
[----:B------:R-:W-:Y:S01]  /*7f80*/  STL [R1+0x1284], R26 ;  /* 0x0012841a01007387 */ /* 0x000fe20000100800 */
[----:B------:R-:W-:-:S03]  /*7f90*/  IABS R7, R20 ;  /* 0x0000001400077213 */ /* 0x000fc60000000000 */
[----:B------:R-:W-:Y:S01]  /*7fa0*/  STL [R1+0x1288], R27 ;  /* 0x0012881b01007387 */ /* 0x000fe20000100800 */
[----:B------:R-:W-:-:S03]  /*7fb0*/  ISETP.GE.AND P4, PT, R20, RZ, PT ;  /* 0x000000ff1400720c */ /* 0x000fc60003f86270 */
[----:B------:R-:W-:Y:S04]  /*7fc0*/  STL [R1+0x128c], R28 ;  /* 0x00128c1c01007387 */ /* 0x000fe80000100800 */
[----:B------:R-:W4:Y:S01]  /*7fd0*/  LDL.LU R20, [R1+0x284] ;  /* 0x0002840001147983 */ /* 0x000f220000300800 */
[----:B------:R-:W-:Y:S01]  /*7fe0*/  ISETP.GT.U32.AND P2, PT, R2, R4, PT ;  /* 0x000000040200720c */ /* 0x000fe20003f44070 */
[----:B------:R-:W-:-:S04]  /*7ff0*/  @!P0 IMAD.IADD R17, R17, 0x1, -R2 ;  /* 0x0000000111118824 */ /* 0x000fc800078e0a02 */
[----:B------:R-:W-:Y:S02]  /*8000*/  @!P3 IMAD.MOV R17, RZ, RZ, -R17 ;  /* 0x000000ffff11b224 */ /* 0x000fe400078e0a11 */
[----:B------:R-:W-:-:S03]  /*8010*/  @!P1 IMAD.MOV R9, RZ, RZ, -R9 ;  /* 0x000000ffff099224 */ /* 0x000fc600078e0a09 */
[----:B------:R0:W-:Y:S03]  /*8020*/  STL [R1+0x1290], R17 ;  /* 0x0012901101007387 */ /* 0x0001e60000100800 */
[----:B------:R-:W-:Y:S01]  /*8030*/  @!P2 IMAD.IADD R4, R4, 0x1, -R2 ;  /* 0x000000010404a824 */ /* 0x000fe200078e0a02 */
[----:B0-----:R-:W5:Y:S04]  /*8040*/  LDL.LU R17, [R1+0x290] ;  /* 0x0002900001117983 */ /* 0x001f680000300800 */
[----:B------:R-:W5:Y:S04]  /*8050*/  LDL.LU R28, [R1+0x294] ;  /* 0x00029400011c7983 */ /* 0x000f680000300800 */
[----:B------:R0:W-:Y:S01]  /*8060*/  STL [R1+0x1294], R9 ;  /* 0x0012940901007387 */ /* 0x0001e20000100800 */
[----:B------:R-:W-:-:S03]  /*8070*/  ISETP.GT.U32.AND P2, PT, R2, R4, PT ;  /* 0x000000040200720c */ /* 0x000fc60003f44070 */
[----:B0-----:R-:W5:Y:S01]  /*8080*/  LDL.LU R9, [R1+0x28c] ;  /* 0x00028c0001097983 */ /* 0x001f620000300800 */
[----:B------:R-:W-:-:S09]  /*8090*/  ISETP.GE.AND P5, PT, R29, RZ, PT ;  /* 0x000000ff1d00720c */ /* 0x000fd20003fa6270 */
[----:B------:R-:W-:-:S04]  /*80a0*/  @!P2 IMAD.IADD R4, R4, 0x1, -R2 ;  /* 0x000000010404a824 */ /* 0x000fc800078e0a02 */
[----:B------:R-:W-:-:S05]  /*80b0*/  @!P5 IMAD.MOV R4, RZ, RZ, -R4 ;  /* 0x000000ffff04d224 */ /* 0x000fca00078e0a04 */
[----:B------:R0:W-:Y:S04]  /*80c0*/  STL [R1+0x1298], R4 ;  /* 0x0012980401007387 */ /* 0x0001e80000100800 */
[----:B0-----:R-:W5:Y:S04]  /*80d0*/  LDL.LU R4, [R1+0x288] ;  /* 0x0002880001047983 */ /* 0x001f680000300800 */
[----:B------:R-:W5:Y:S04]  /*80e0*/  LDL.LU R27, [R1+0x298] ;  /* 0x00029800011b7983 */ /* 0x000f680000300800 */
[----:B------:R-:W5:Y:S04]  /*80f0*/  LDL.LU R21, [R1+0x29c] ;  /* 0x00029c0001157983 */ /* 0x000f680000300800 */
[----:B------:R-:W5:Y:S04]  /*8100*/  LDL.LU R26, [R1+0x2a0] ;  /* 0x0002a000011a7983 */ /* 0x000f680000300800 */
[----:B------:R-:W5:Y:S04]  /*8110*/  LDL.LU R25, [R1+0x2a4] ;  /* 0x0002a40001197983 */ /* 0x000f680000300800 */
[----:B------:R-:W5:Y:S04]  /*8120*/  LDL.LU R24, [R1+0x2a8] ;  /* 0x0002a80001187983 */ /* 0x000f680000300800 */
[----:B------:R-:W5:Y:S01]  /*8130*/  LDL.LU R23, [R1+0x2ac] ;  /* 0x0002ac0001177983 */ /* 0x000f620000300800 */
[----:B------:R-:W-:-:S05]  /*8140*/  IABS R6, R18 ;  /* 0x0000001200067213 */ /* 0x000fca0000000000 */
[----:B------:R-:W-:-:S04]  /*8150*/  IMAD.HI.U32 R3, R0, R6, RZ ;  /* 0x0000000600037227 */ /* 0x000fc800078e00ff */
[----:B------:R-:W-:-:S04]  /*8160*/  IMAD.MOV R3, RZ, RZ, -R3 ;  /* 0x000000ffff037224 */ /* 0x000fc800078e0a03 */
[----:B------:R-:W-:Y:S02]  /*8170*/  IMAD R6, R2, R3, R6 ;  /* 0x0000000302067224 */ /* 0x000fe400078e0206 */
[----:B------:R-:W-:-:S04]  /*8180*/  IMAD.HI.U32 R3, R0, R7, RZ ;  /* 0x0000000700037227 */ /* 0x000fc800078e00ff */
[----:B------:R-:W-:-:S04]  /*8190*/  IMAD.MOV R3, RZ, RZ, -R3 ;  /* 0x000000ffff037224 */ /* 0x000fc800078e0a03 */
[----:B------:R-:W-:-:S05]  /*81a0*/  IMAD R7, R2, R3, R7 ;  /* 0x0000000302077224 */ /* 0x000fca00078e0207 */
[C---:B------:R-:W-:Y:S02]  /*81b0*/  ISETP.GT.U32.AND P2, PT, R2.reuse, R7, PT ;  /* 0x000000070200720c */ /* 0x040fe40003f44070 */
[----:B------:R-:W-:-:S11]  /*81c0*/  ISETP.GT.U32.AND P6, PT, R2, R6, PT ;  /* 0x000000060200720c */ /* 0x000fd60003fc4070 */
[----:B------:R-:W-:-:S05]  /*81d0*/  @!P2 IMAD.IADD R7, R7, 0x1, -R2 ;  /* 0x000000010707a824 */ /* 0x000fca00078e0a02 */
[----:B------:R-:W-:Y:S01]  /*81e0*/  ISETP.GT.U32.AND P2, PT, R2, R7, PT ;  /* 0x000000070200720c */ /* 0x000fe20003f44070 */
[----:B------:R-:W-:Y:S01]  /*81f0*/  @!P6 IMAD.IADD R6, R6, 0x1, -R2 ;  /* 0x000000010606e824 */ /* 0x000fe200078e0a02 */
[----:B------:R-:W-:-:S04]  /*8200*/  ISETP.GE.AND P0, PT, R18, RZ, PT ;  /* 0x000000ff1200720c */ /* 0x000fc80003f06270 */
[----:B------:R-:W-:-:S07]  /*8210*/  ISETP.GT.U32.AND P6, PT, R2, R6, PT ;  /* 0x000000060200720c */ /* 0x000fce0003fc4070 */
[----:B------:R-:W-:-:S06]  /*8220*/  @!P2 IMAD.IADD R7, R7, 0x1, -R2 ;  /* 0x000000010707a824 */ /* 0x000fcc00078e0a02 */
[----:B------:R-:W-:Y:S01]  /*8230*/  @!P6 IMAD.IADD R6, R6, 0x1, -R2 ;  /* 0x000000010606e824 */ /* 0x000fe200078e0a02 */
[----:B--2---:R-:W-:-:S05]  /*8240*/  IABS R8, R22 ;  /* 0x0000001600087213 */ /* 0x004fca0000000000 */
[----:B------:R-:W-:-:S04]  /*8250*/  IMAD.HI.U32 R11, R0, R8, RZ ;  /* 0x00000008000b7227 */ /* 0x000fc800078e00ff */
[----:B------:R-:W-:Y:S01]  /*8260*/  IMAD.MOV R11, RZ, RZ, -R11 ;  /* 0x000000ffff0b7224 */ /* 0x000fe200078e0a0b */
[----:B---3--:R-:W-:-:S03]  /*8270*/  IABS R10, R19 ;  /* 0x00000013000a7213 */ /* 0x008fc60000000000 */
[----:B------:R-:W-:Y:S02]  /*8280*/  IMAD R8, R2, R11, R8 ;  /* 0x0000000b02087224 */ /* 0x000fe400078e0208 */
[----:B------:R-:W-:-:S03]  /*8290*/  IMAD.HI.U32 R3, R0, R10, RZ ;  /* 0x0000000a00037227 */ /* 0x000fc600078e00ff */
[----:B------:R-:W-:Y:S01]  /*82a0*/  ISETP.GT.U32.AND P5, PT, R2, R8, PT ;  /* 0x000000080200720c */ /* 0x000fe20003fa4070 */
[----:B------:R-:W-:-:S04]  /*82b0*/  IMAD.MOV R3, RZ, RZ, -R3 ;  /* 0x000000ffff037224 */ /* 0x000fc800078e0a03 */
[----:B------:R-:W-:Y:S01]  /*82c0*/  IMAD R10, R2, R3, R10 ;  /* 0x00000003020a7224 */ /* 0x000fe200078e020a */
[----:B------:R-:W-:-:S07]  /*82d0*/  ISETP.GE.AND P1, PT, R19, RZ, PT ;  /* 0x000000ff1300720c */ /* 0x000fce0003f26270 */
[----:B------:R-:W-:-:S05]  /*82e0*/  @!P5 IMAD.IADD R8, R8, 0x1, -R2 ;  /* 0x000000010808d824 */ /* 0x000fca00078e0a02 */
[----:B------:R-:W-:Y:S02]  /*82f0*/  ISETP.GT.U32.AND P5, PT, R2, R8, PT ;  /* 0x000000080200720c */ /* 0x000fe40003fa4070 */
[----:B----4-:R-:W-:-:S05]  /*8300*/  IABS R3, R20 ;  /* 0x0000001400037213 */ /* 0x010fca0000000000 */
[----:B------:R-:W-:-:S04]  /*8310*/  IMAD.MOV.U32 R19, RZ, RZ, R3 ;  /* 0x000000ffff137224 */ /* 0x000fc800078e0003 */
[----:B------:R-:W-:-:S04]  /*8320*/  IMAD.HI.U32 R11, R0, R19, RZ ;  /* 0x00000013000b7227 */ /* 0x000fc800078e00ff */
[----:B------:R-:W-:-:S04]  /*8330*/  IMAD.MOV R11, RZ, RZ, -R11 ;  /* 0x000000ffff0b7224 */ /* 0x000fc800078e0a0b */
[----:B------:R-:W-:Y:S02]  /*8340*/  IMAD R11, R2, R11, R19 ;  /* 0x0000000b020b7224 */ /* 0x000fe400078e0213 */
[----:B------:R-:W-:-:S03]  /*8350*/  @!P5 IMAD.IADD R8, R8, 0x1, -R2 ;  /* 0x000000010808d824 */ /* 0x000fc600078e0a02 */
[----:B------:R-:W-:Y:S02]  /*8360*/  ISETP.GT.U32.AND P5, PT, R2, R11, PT ;  /* 0x0000000b0200720c */ /* 0x000fe40003fa4070 */
[----:B-----5:R-:W-:-:S05]  /*8370*/  IABS R13, R9 ;  /* 0x00000009000d7213 */ /* 0x020fca0000000000 */
[----:B------:R-:W-:-:S04]  /*8380*/  IMAD.HI.U32 R14, R0, R13, RZ ;  /* 0x0000000d000e7227 */ /* 0x000fc800078e00ff */
[----:B------:R-:W-:-:S04]  /*8390*/  IMAD.MOV R14, RZ, RZ, -R14 ;  /* 0x000000ffff0e7224 */ /* 0x000fc800078e0a0e */
[----:B------:R-:W-:Y:S02]  /*83a0*/  IMAD R13, R2, R14, R13 ;  /* 0x0000000e020d7224 */ /* 0x000fe400078e020d */
[----:B------:R-:W-:-:S03]  /*83b0*/  @!P5 IMAD.IADD R11, R11, 0x1, -R2 ;  /* 0x000000010b0bd824 */ /* 0x000fc600078e0a02 */
[C---:B------:R-:W-:Y:S02]  /*83c0*/  ISETP.GT.U32.AND P5, PT, R2.reuse, R13, PT ;  /* 0x0000000d0200720c */ /* 0x040fe40003fa4070 */
[----:B------:R-:W-:Y:S02]  /*83d0*/  ISETP.GT.U32.AND P2, PT, R2, R10, PT ;  /* 0x0000000a0200720c */ /* 0x000fe40003f44070 */
[----:B------:R-:W-:Y:S02]  /*83e0*/  ISETP.GE.AND P3, PT, R22, RZ, PT ;  /* 0x000000ff1600720c */ /* 0x000fe40003f66270 */
[----:B------:R-:W-:-:S07]  /*83f0*/  IABS R14, R27 ;  /* 0x0000001b000e7213 */ /* 0x000fce0000000000 */
[----:B------:R-:W-:Y:S01]  /*8400*/  @!P5 IMAD.IADD R13, R13, 0x1, -R2 ;  /* 0x000000010d0dd824 */ /* 0x000fe200078e0a02 */
[----:B------:R-:W-:Y:S01]  /*8410*/  ISETP.GT.U32.AND P5, PT, R2, R11, PT ;  /* 0x0000000b0200720c */ /* 0x000fe20003fa4070 */
[----:B------:R-:W-:Y:S01]  /*8420*/  IMAD.HI.U32 R22, R0, R14, RZ ;  /* 0x0000000e00167227 */ /* 0x000fe200078e00ff */
[----:B------:R-:W-:-:S03]  /*8430*/  IABS R12, R4 ;  /* 0x00000004000c7213 */ /* 0x000fc60000000000 */
[----:B------:R-:W-:Y:S02]  /*8440*/  IMAD.MOV R22, RZ, RZ, -R22 ;  /* 0x000000ffff167224 */ /* 0x000fe400078e0a16 */
[----:B------:R-:W-:Y:S02]  /*8450*/  @!P2 IMAD.IADD R10, R10, 0x1, -R2 ;  /* 0x000000010a0aa824 */ /* 0x000fe400078e0a02 */
[----:B------:R-:W-:Y:S02]  /*8460*/  IMAD R14, R2, R22, R14 ;  /* 0x00000016020e7224 */ /* 0x000fe400078e020e */
[----:B------:R-:W-:-:S04]  /*8470*/  IMAD.HI.U32 R3, R0, R12, RZ ;  /* 0x0000000c00037227 */ /* 0x000fc800078e00ff */
[----:B------:R-:W-:Y:S01]  /*8480*/  @!P0 IMAD.MOV R6, RZ, RZ, -R6 ;  /* 0x000000ffff068224 */ /* 0x000fe200078e0a06 */
[C---:B------:R-:W-:Y:S01]  /*8490*/  ISETP.GT.U32.AND P0, PT, R2.reuse, R10, PT ;  /* 0x0000000a0200720c */ /* 0x040fe20003f04070 */
[----:B------:R-:W-:Y:S01]  /*84a0*/  @!P5 IMAD.IADD R11, R11, 0x1, -R2 ;  /* 0x000000010b0bd824 */ /* 0x000fe200078e0a02 */
[----:B------:R-:W-:Y:S01]  /*84b0*/  ISETP.GT.U32.AND P5, PT, R2, R14, PT ;  /* 0x0000000e0200720c */ /* 0x000fe20003fa4070 */
[----:B------:R-:W-:Y:S01]  /*84c0*/  IMAD.MOV R3, RZ, RZ, -R3 ;  /* 0x000000ffff037224 */ /* 0x000fe200078e0a03 */
[----:B------:R-:W-:-:S03]  /*84d0*/  IABS R15, R17 ;  /* 0x00000011000f7213 */ /* 0x000fc60000000000 */
[----:B------:R-:W-:Y:S02]  /*84e0*/  IMAD R12, R2, R3, R12 ;  /* 0x00000003020c7224 */ /* 0x000fe400078e020c */
[----:B------:R-:W-:-:S03]  /*84f0*/  IMAD.HI.U32 R18, R0, R15, RZ ;  /* 0x0000000f00127227 */ /* 0x000fc600078e00ff */
[----:B------:R-:W-:Y:S01]  /*8500*/  ISETP.GT.U32.AND P2, PT, R2, R12, PT ;  /* 0x0000000c0200720c */ /* 0x000fe20003f44070 */
[--C-:B------:R-:W-:Y:S02]  /*8510*/  @!P0 IMAD.IADD R10, R10, 0x1, -R2.reuse ;  /* 0x000000010a0a8824 */ /* 0x100fe400078e0a02 */
[----:B------:R-:W-:Y:S02]  /*8520*/  @!P5 IMAD.IADD R14, R14, 0x1, -R2 ;  /* 0x000000010e0ed824 */ /* 0x000fe400078e0a02 */
[----:B------:R-:W-:Y:S01]  /*8530*/  IMAD.MOV R18, RZ, RZ, -R18 ;  /* 0x000000ffff127224 */ /* 0x000fe200078e0a12 */
[----:B------:R-:W-:Y:S01]  /*8540*/  IABS R16, R28 ;  /* 0x0000001c00107213 */ /* 0x000fe20000000000 */
[----:B------:R-:W-:Y:S01]  /*8550*/  @!P1 IMAD.MOV R10, RZ, RZ, -R10 ;  /* 0x000000ffff0a9224 */ /* 0x000fe200078e0a0a */
[C---:B------:R-:W-:Y:S01]  /*8560*/  ISETP.GT.U32.AND P1, PT, R2.reuse, R14, PT ;  /* 0x0000000e0200720c */ /* 0x040fe20003f24070 */
[----:B------:R-:W-:Y:S02]  /*8570*/  IMAD R15, R2, R18, R15 ;  /* 0x00000012020f7224 */ /* 0x000fe400078e020f */
[----:B------:R-:W-:Y:S01]  /*8580*/  IMAD.HI.U32 R3, R0, R16, RZ ;  /* 0x0000001000037227 */ /* 0x000fe200078e00ff */
[----:B------:R-:W-:-:S03]  /*8590*/  ISETP.GE.AND P6, PT, R20, RZ, PT ;  /* 0x000000ff1400720c */ /* 0x000fc60003fc6270 */
[----:B------:R-:W-:Y:S01]  /*85a0*/  @!P2 IMAD.IADD R12, R12, 0x1, -R2 ;  /* 0x000000010c0ca824 */ /* 0x000fe200078e0a02 */
[C---:B------:R-:W-:Y:S01]  /*85b0*/  ISETP.GT.U32.AND P2, PT, R2.reuse, R15, PT ;  /* 0x0000000f0200720c */ /* 0x040fe20003f44070 */
[----:B------:R-:W-:Y:S01]  /*85c0*/  IMAD.MOV R3, RZ, RZ, -R3 ;  /* 0x000000ffff037224 */ /* 0x000fe200078e0a03 */
[----:B------:R-:W-:Y:S02]  /*85d0*/  IABS R20, R21 ;  /* 0x0000001500147213 */ /* 0x000fe40000000000 */
[----:B------:R-:W-:Y:S01]  /*85e0*/  IABS R19, R25 ;  /* 0x0000001900137213 */ /* 0x000fe20000000000 */
[----:B------:R-:W-:Y:S02]  /*85f0*/  IMAD R16, R2, R3, R16 ;  /* 0x0000000302107224 */ /* 0x000fe400078e0210 */
[----:B------:R-:W-:Y:S01]  /*8600*/  @!P1 IMAD.IADD R14, R14, 0x1, -R2 ;  /* 0x000000010e0e9824 */ /* 0x000fe200078e0a02 */
[----:B------:R-:W-:Y:S01]  /*8610*/  ISETP.GE.AND P1, PT, R21, RZ, PT ;  /* 0x000000ff1500720c */ /* 0x000fe20003f26270 */
[----:B------:R-:W-:Y:S01]  /*8620*/  IMAD.HI.U32 R3, R0, R20, RZ ;  /* 0x0000001400037227 */ /* 0x000fe200078e00ff */
[----:B------:R-:W0:Y:S01]  /*8630*/  S2R R21, SR_TID.X ;  /* 0x0000000000157919 */ /* 0x000e220000002100 */
[----:B------:R-:W-:-:S02]  /*8640*/  IABS R18, R26 ;  /* 0x0000001a00127213 */ /* 0x000fc40000000000 */
[----:B------:R-:W-:Y:S01]  /*8650*/  IMAD.MOV R3, RZ, RZ, -R3 ;  /* 0x000000ffff037224 */ /* 0x000fe200078e0a03 */
[----:B------:R-:W-:Y:S01]  /*8660*/  ISETP.GT.U32.AND P0, PT, R2, R16, PT ;  /* 0x000000100200720c */ /* 0x000fe20003f04070 */
[----:B------:R-:W-:-:S04]  /*8670*/  IMAD.HI.U32 R29, R0, R19, RZ ;  /* 0x00000013001d7227 */ /* 0x000fc800078e00ff */
[----:B------:R-:W-:Y:S01]  /*8680*/  @!P2 IMAD.IADD R15, R15, 0x1, -R2 ;  /* 0x000000010f0fa824 */ /* 0x000fe200078e0a02 */
[C---:B------:R-:W-:Y:S01]  /*8690*/  ISETP.GT.U32.AND P2, PT, R2.reuse, R12, PT ;  /* 0x0000000c0200720c */ /* 0x040fe20003f44070 */
[----:B------:R-:W-:Y:S01]  /*86a0*/  @!P3 IMAD.MOV R8, RZ, RZ, -R8 ;  /* 0x000000ffff08b224 */ /* 0x000fe200078e0a08 */
[C---:B------:R-:W-:Y:S01]  /*86b0*/  ISETP.GT.U32.AND P3, PT, R2.reuse, R13, PT ;  /* 0x0000000d0200720c */ /* 0x040fe20003f64070 */
[----:B------:R-:W-:Y:S02]  /*86c0*/  IMAD R20, R2, R3, R20 ;  /* 0x0000000302147224 */ /* 0x000fe400078e0214 */
[----:B------:R-:W-:-:S04]  /*86d0*/  IMAD.HI.U32 R22, R0, R18, RZ ;  /* 0x0000001200167227 */ /* 0x000fc800078e00ff */
[----:B------:R-:W-:Y:S02]  /*86e0*/  IMAD.MOV R3, RZ, RZ, -R29 ;  /* 0x000000ffff037224 */ /* 0x000fe400078e0a1d */
[----:B------:R-:W-:Y:S02]  /*86f0*/  IMAD.MOV R22, RZ, RZ, -R22 ;  /* 0x000000ffff167224 */ /* 0x000fe400078e0a16 */
[C---:B------:R-:W-:Y:S02]  /*8700*/  IMAD R19, R2.reuse, R3, R19 ;  /* 0x0000000302137224 */ /* 0x040fe400078e0213 */
[----:B------:R-:W-:Y:S02]  /*8710*/  IMAD R18, R2, R22, R18 ;  /* 0x0000001602127224 */ /* 0x000fe400078e0212 */
[--C-:B------:R-:W-:Y:S01]  /*8720*/  @!P0 IMAD.IADD R16, R16, 0x1, -R2.reuse ;  /* 0x0000000110108824 */ /* 0x100fe200078e0a02 */
[C---:B------:R-:W-:Y:S01]  /*8730*/  ISETP.GT.U32.AND P0, PT, R2.reuse, R19, PT ;  /* 0x000000130200720c */ /* 0x040fe20003f04070 */
[----:B------:R-:W-:Y:S01]  /*8740*/  @!P4 IMAD.MOV R7, RZ, RZ, -R7 ;  /* 0x000000ffff07c224 */ /* 0x000fe200078e0a07 */
[----:B------:R-:W-:Y:S01]  /*8750*/  ISETP.GT.U32.AND P4, PT, R2, R15, PT ;  /* 0x0000000f0200720c */ /* 0x000fe20003f84070 */
[--C-:B------:R-:W-:Y:S01]  /*8760*/  @!P2 IMAD.IADD R12, R12, 0x1, -R2.reuse ;  /* 0x000000010c0ca824 */ /* 0x100fe200078e0a02 */
[----:B------:R-:W-:Y:S01]  /*8770*/  IABS R3, R24 ;  /* 0x0000001800037213 */ /* 0x000fe20000000000 */
[----:B------:R-:W-:Y:S01]  /*8780*/  @!P3 IMAD.IADD R13, R13, 0x1, -R2 ;  /* 0x000000010d0db824 */ /* 0x000fe200078e0a02 */
[----:B------:R-:W-:-:S02]  /*8790*/  ISETP.GT.U32.AND P2, PT, R2, R20, PT ;  /* 0x000000140200720c */ /* 0x000fc40003f44070 */
[----:B------:R-:W-:Y:S01]  /*87a0*/  ISETP.GT.U32.AND P3, PT, R2, R18, PT ;  /* 0x000000120200720c */ /* 0x000fe20003f64070 */
[----:B------:R-:W-:Y:S01]  /*87b0*/  IMAD.HI.U32 R29, R0, R3, RZ ;  /* 0x00000003001d7227 */ /* 0x000fe200078e00ff */
[----:B------:R-:W-:-:S03]  /*87c0*/  IABS R22, R23 ;  /* 0x0000001700167213 */ /* 0x000fc60000000000 */
[----:B------:R-:W-:Y:S02]  /*87d0*/  IMAD.MOV R29, RZ, RZ, -R29 ;  /* 0x000000ffff1d7224 */ /* 0x000fe400078e0a1d */
[----:B------:R-:W-:Y:S01]  /*87e0*/  IMAD.HI.U32 R0, R0, R22, RZ ;  /* 0x0000001600007227 */ /* 0x000fe200078e00ff */
[----:B------:R-:W-:-:S03]  /*87f0*/  ISETP.GE.AND P5, PT, R9, RZ, PT ;  /* 0x000000ff0900720c */ /* 0x000fc60003fa6270 */
[--C-:B------:R-:W-:Y:S01]  /*8800*/  @!P0 IMAD.IADD R19, R19, 0x1, -R2.reuse ;  /* 0x0000000113138824 */ /* 0x100fe200078e0a02 */
[----:B------:R-:W-:Y:S01]  /*8810*/  ISETP.GT.U32.AND P0, PT, R2, R16, PT ;  /* 0x000000100200720c */ /* 0x000fe20003f04070 */
[----:B------:R-:W-:Y:S01]  /*8820*/  @!P4 IMAD.IADD R15, R15, 0x1, -R2 ;  /* 0x000000010f0fc824 */ /* 0x000fe200078e0a02 */
[----:B------:R-:W-:Y:S01]  /*8830*/  ISETP.GE.AND P4, PT, R4, RZ, PT ;  /* 0x000000ff0400720c */ /* 0x000fe20003f86270 */
[----:B------:R-:W-:Y:S02]  /*8840*/  IMAD.MOV R0, RZ, RZ, -R0 ;  /* 0x000000ffff007224 */ /* 0x000fe400078e0a00 */
[----:B------:R-:W-:Y:S02]  /*8850*/  IMAD R3, R2, R29, R3 ;  /* 0x0000001d02037224 */ /* 0x000fe400078e0203 */
[----:B0-----:R-:W-:Y:S02]  /*8860*/  IMAD.SHL.U32 R29, R21, 0x40, RZ ;  /* 0x00000040151d7824 */ /* 0x001fe400078e00ff */
[--C-:B------:R-:W-:Y:S01]  /*8870*/  @!P2 IMAD.IADD R20, R20, 0x1, -R2.reuse ;  /* 0x000000011414a824 */ /* 0x100fe200078e0a02 */
[----:B------:R-:W-:Y:S01]  /*8880*/  ISETP.GE.AND P2, PT, R17, RZ, PT ;  /* 0x000000ff1100720c */ /* 0x000fe20003f46270 */
[----:B------:R-:W-:Y:S01]  /*8890*/  @!P3 IMAD.IADD R18, R18, 0x1, -R2 ;  /* 0x000000011212b824 */ /* 0x000fe200078e0a02 */
[----:B------:R-:W-:Y:S01]  /*88a0*/  ISETP.GE.AND P3, PT, R28, RZ, PT ;  /* 0x000000ff1c00720c */ /* 0x000fe20003f66270 */
[----:B------:R-:W-:Y:S01]  /*88b0*/  IMAD R22, R2, R0, R22 ;  /* 0x0000000002167224 */ /* 0x000fe200078e0216 */
[----:B------:R-:W-:Y:S01]  /*88c0*/  LOP3.LUT R29, R29, 0x1c0, RZ, 0xc0, !PT ;  /* 0x000001c01d1d7812 */ /* 0x000fe200078ec0ff */
[----:B------:R-:W-:Y:S01]  /*88d0*/  IMAD.SHL.U32 R0, R21, 0x8, RZ ;  /* 0x0000000815007824 */ /* 0x000fe200078e00ff */
[----:B------:R0:W-:Y:S01]  /*88e0*/  STL [R1+0x129c], R6 ;  /* 0x00129c0601007387 */ /* 0x0001e20000100800 */
[----:B------:R-:W-:-:S03]  /*88f0*/  @!P6 IMAD.MOV R11, RZ, RZ, -R11 ;  /* 0x000000ffff0be224 */ /* 0x000fc600078e0a0b */
[----:B------:R-:W-:Y:S01]  /*8900*/  LOP3.LUT R29, R29, 0x30, R0, 0xf8, !PT ;  /* 0x000000301d1d7812 */ /* 0x000fe200078ef800 */
[----:B------:R1:W-:Y:S01]  /*8910*/  STL [R1+0x12a0], R7 ;  /* 0x0012a00701007387 */ /* 0x0003e20000100800 */
[C---:B------:R-:W-:Y:S02]  /*8920*/  IMAD.SHL.U32 R0, R21.reuse, 0x2, RZ ;  /* 0x0000000215007824 */ /* 0x040fe400078e00ff */
[----:B------:R-:W-:Y:S02]  /*8930*/  @!P0 IMAD.IADD R16, R16, 0x1, -R2 ;  /* 0x0000000110108824 */ /* 0x000fe400078e0a02 */
[----:B------:R-:W-:Y:S01]  /*8940*/  @!P4 IMAD.MOV R12, RZ, RZ, -R12 ;  /* 0x000000ffff0cc224 */ /* 0x000fe200078e0a0c */
[----:B0-----:R-:W-:Y:S01]  /*8950*/  SHF.R.U32.HI R6, RZ, 0x2, R21 ;  /* 0x00000002ff067819 */ /* 0x001fe20000011615 */
[----:B------:R-:W-:Y:S01]  /*8960*/  @!P5 IMAD.MOV R13, RZ, RZ, -R13 ;  /* 0x000000ffff0dd224 */ /* 0x000fe200078e0a0d */
[----:B-1----:R-:W-:Y:S01]  /*8970*/  LOP3.LUT R7, R21, 0x3, RZ, 0xc0, !PT ;  /* 0x0000000315077812 */ /* 0x002fe200078ec0ff */
[----:B------:R-:W-:Y:S01]  /*8980*/  STL [R1+0x12a4], R8 ;  /* 0x0012a40801007387 */ /* 0x000fe20000100800 */
[----:B------:R-:W-:Y:S01]  /*8990*/  @!P2 IMAD.MOV R15, RZ, RZ, -R15 ;  /* 0x000000ffff0fa224 */ /* 0x000fe200078e0a0f */
[----:B------:R-:W-:Y:S01]  /*89a0*/  LOP3.LUT R29, R29, 0x30, R0, 0x78, !PT ;  /* 0x000000301d1d7812 */ /* 0x000fe200078e7800 */
[----:B------:R-:W-:Y:S01]  /*89b0*/  @!P3 IMAD.MOV R16, RZ, RZ, -R16 ;  /* 0x000000ffff10b224 */ /* 0x000fe200078e0a10 */
[----:B------:R-:W-:Y:S01]  /*89c0*/  STL [R1+0x12a8], R10 ;  /* 0x0012a80a01007387 */ /* 0x000fe20000100800 */
[----:B------:R-:W-:Y:S01]  /*89d0*/  IMAD R0, R7, 0x220, RZ ;  /* 0x0000022007007824 */ /* 0x000fe200078e02ff */
[----:B------:R-:W-:Y:S01]  /*89e0*/  SGXT.U32 R6, R6, 0x3 ;  /* 0x000000030606781a */ /* 0x000fe20000000000 */
[----:B------:R-:W-:Y:S01]  /*89f0*/  IMAD.SHL.U32 R4, R21, 0x10, RZ ;  /* 0x0000001015047824 */ /* 0x000fe200078e00ff */
[----:B------:R-:W-:Y:S04]  /*8a00*/  STL [R1+0x12ac], R11 ;  /* 0x0012ac0b01007387 */ /* 0x000fe80000100800 */
[----:B------:R-:W-:Y:S01]  /*8a10*/  STL [R1+0x12b0], R12 ;  /* 0x0012b00c01007387 */ /* 0x000fe20000100800 */
[----:B------:R-:W-:-:S03]  /*8a20*/  LOP3.LUT R0, R0, R6, RZ, 0xfc, !PT ;  /* 0x0000000600007212 */ /* 0x000fc600078efcff */
[----:B------:R-:W-:Y:S04]  /*8a30*/  STL [R1+0x12b4], R13 ;  /* 0x0012b40d01007387 */ /* 0x000fe80000100800 */
[----:B------:R-:W-:Y:S04]  /*8a40*/  STL [R1+0x12b8], R15 ;  /* 0x0012b80f01007387 */ /* 0x000fe80000100800 */
[----:B------:R-:W-:Y:S04]  /*8a50*/  STL [R1+0x12bc], R16 ;  /* 0x0012bc1001007387 */ /* 0x000fe80000100800 */
[----:B------:R0:W-:Y:S01]  /*8a60*/  STL [R1+0x11d0], R4 ;  /* 0x0011d00401007387 */ /* 0x0001e20000100800 */
[----:B------:R-:W-:-:S03]  /*8a70*/  ISETP.GT.U32.AND P6, PT, R2, R18, PT ;  /* 0x000000120200720c */ /* 0x000fc60003fc4070 */
[----:B------:R1:W-:Y:S01]  /*8a80*/  STL [R1+0x11d4], R0 ;  /* 0x0011d40001007387 */ /* 0x0003e20000100800 */
[----:B0-----:R-:W-:-:S04]  /*8a90*/  LOP3.LUT R4, R4, 0x200, RZ, 0xc0, !PT ;  /* 0x0000020004047812 */ /* 0x001fc800078ec0ff */
[----:B-1----:R-:W-:Y:S02]  /*8aa0*/  IADD3 R0, PT, PT, R29, UR5, R4 ;  /* 0x000000051d007c10 */ /* 0x002fe4000fffe004 */
[C---:B------:R-:W-:Y:S02]  /*8ab0*/  ISETP.GT.U32.AND P5, PT, R2.reuse, R19, PT ;  /* 0x000000130200720c */ /* 0x040fe40003fa4070 */
[----:B------:R-:W-:Y:S01]  /*8ac0*/  ISETP.GT.U32.AND P0, PT, R2, R3, PT ;  /* 0x000000030200720c */ /* 0x000fe20003f04070 */
[----:B------:R0:W-:Y:S04]  /*8ad0*/  STL [R1+0x5f4], R0 ;  /* 0x0005f40001007387 */ /* 0x0001e80000100800 */
[----:B------:R-:W2:Y:S04]  /*8ae0*/  LDL.LU R4, [R1+0x2c] ;  /* 0x00002c0001047983 */ /* 0x000ea80000300800 */
[----:B------:R-:W3:Y:S01]  /*8af0*/  LDL.LU R9, [R1+0x1f4] ;  /* 0x0001f40001097983 */ /* 0x000ee20000300800 */
[----:B------:R-:W-:-:S03]  /*8b00*/  ISETP.GE.AND P2, PT, R27, RZ, PT ;  /* 0x000000ff1b00720c */ /* 0x000fc60003f46270 */
[----:B------:R-:W4:Y:S01]  /*8b10*/  LDL.LU R17, [R1+0x1ec] ;  /* 0x0001ec0001117983 */ /* 0x000f220000300800 */
[----:B------:R-:W-:-:S03]  /*8b20*/  @!P6 IMAD.IADD R18, R18, 0x1, -R2 ;  /* 0x000000011212e824 */ /* 0x000fc600078e0a02 */
[----:B------:R-:W5:Y:S01]  /*8b30*/  LDL.LU R28, [R1+0x1e8] ;  /* 0x0001e800011c7983 */ /* 0x000f620000300800 */
[----:B------:R-:W-:-:S03]  /*8b40*/  ISETP.GE.AND P6, PT, R26, RZ, PT ;  /* 0x000000ff1a00720c */ /* 0x000fc60003fc6270 */
[----:B------:R-:W5:Y:S01]  /*8b50*/  LDL.LU R27, [R1+0x1e4] ;  /* 0x0001e400011b7983 */ /* 0x000f620000300800 */
[--C-:B------:R-:W-:Y:S01]  /*8b60*/  @!P5 IMAD.IADD R19, R19, 0x1, -R2.reuse ;  /* 0x000000011313d824 */ /* 0x100fe200078e0a02 */
[----:B------:R-:W-:Y:S01]  /*8b70*/  ISETP.GE.AND P5, PT, R25, RZ, PT ;  /* 0x000000ff1900720c */ /* 0x000fe20003fa6270 */
[----:B------:R-:W-:Y:S01]  /*8b80*/  @!P0 IMAD.IADD R3, R3, 0x1, -R2 ;  /* 0x0000000103038824 */ /* 0x000fe200078e0a02 */
[----:B------:R-:W5:Y:S01]  /*8b90*/  LDL.LU R26, [R1+0x1e0] ;  /* 0x0001e000011a7983 */ /* 0x000f620000300800 */
[----:B------:R-:W-:-:S03]  /*8ba0*/  ISETP.GE.AND P0, PT, R24, RZ, PT ;  /* 0x000000ff1800720c */ /* 0x000fc60003f06270 */
[----:B------:R-:W5:Y:S04]  /*8bb0*/  LDL.LU R25, [R1+0x1d8] ;  /* 0x0001d80001197983 */ /* 0x000f680000300800 */
[----:B------:R-:W5:Y:S01]  /*8bc0*/  LDL.LU R24, [R1+0x1d4] ;  /* 0x0001d40001187983 */ /* 0x000f620000300800 */
[----:B------:R-:W-:-:S13]  /*8bd0*/  ISETP.GT.U32.AND P4, PT, R2, R20, PT ;  /* 0x000000140200720c */ /* 0x000fda0003f84070 */
[----:B------:R-:W-:Y:S01]  /*8be0*/  @!P4 IMAD.IADD R20, R20, 0x1, -R2 ;  /* 0x000000011414c824 */ /* 0x000fe200078e0a02 */
[C---:B------:R-:W-:Y:S02]  /*8bf0*/  ISETP.GT.U32.AND P4, PT, R2.reuse, R22, PT ;  /* 0x000000160200720c */ /* 0x040fe40003f84070 */
[----:B------:R-:W-:Y:S02]  /*8c00*/  ISETP.GT.U32.AND P3, PT, R2, R3, PT ;  /* 0x000000030200720c */ /* 0x000fe40003f64070 */
[----:B------:R-:W-:-:S09]  /*8c10*/  LOP3.LUT R21, R21, 0x3f, RZ, 0xc0, !PT ;  /* 0x0000003f15157812 */ /* 0x000fd200078ec0ff */
[----:B------:R-:W-:-:S05]  /*8c20*/  @!P4 IMAD.IADD R22, R22, 0x1, -R2 ;  /* 0x000000011616c824 */ /* 0x000fca00078e0a02 */
[----:B------:R-:W-:Y:S01]  /*8c30*/  ISETP.GT.U32.AND P4, PT, R2, R22, PT ;  /* 0x000000160200720c */ /* 0x000fe20003f84070 */
[----:B------:R-:W-:Y:S01]  /*8c40*/  @!P3 IMAD.IADD R3, R3, 0x1, -R2 ;  /* 0x000000010303b824 */ /* 0x000fe200078e0a02 */
[----:B------:R-:W-:Y:S01]  /*8c50*/  ISETP.GE.AND P3, PT, R23, RZ, PT ;  /* 0x000000ff1700720c */ /* 0x000fe20003f66270 */
[----:B0-----:R-:W-:Y:S01]  /*8c60*/  IMAD R0, R21, UR4, RZ ;  /* 0x0000000415007c24 */ /* 0x001fe2000f8e02ff */
[----:B------:R-:W5:Y:S01]  /*8c70*/  LDL.LU R23, [R1+0x1d0] ;  /* 0x0001d00001177983 */ /* 0x000f620000300800 */
[----:B------:R-:W-:Y:S02]  /*8c80*/  @!P2 IMAD.MOV R14, RZ, RZ, -R14 ;  /* 0x000000ffff0ea224 */ /* 0x000fe400078e0a0e */
[----:B------:R-:W-:Y:S01]  /*8c90*/  @!P1 IMAD.MOV R20, RZ, RZ, -R20 ;  /* 0x000000ffff149224 */ /* 0x000fe200078e0a14 */
[----:B------:R-:W5:Y:S01]  /*8ca0*/  LDL.LU R21, [R1+0x1cc] ;  /* 0x0001cc0001157983 */ /* 0x000f620000300800 */
[----:B------:R-:W-:-:S04]  /*8cb0*/  @!P6 IMAD.MOV R18, RZ, RZ, -R18 ;  /* 0x000000ffff12e224 */ /* 0x000fc800078e0a12 */
[----:B------:R-:W-:Y:S01]  /*8cc0*/  @!P4 IMAD.IADD R22, R22, 0x1, -R2 ;  /* 0x000000011616c824 */ /* 0x000fe200078e0a02 */
[----:B------:R-:W-:Y:S01]  /*8cd0*/  IADD3 R2, P4, PT, R0, UR14, RZ ;  /* 0x0000000e00027c10 */ /* 0x000fe2000ff9e0ff */
[----:B------:R-:W-:Y:S01]  /*8ce0*/  @!P5 IMAD.MOV R19, RZ, RZ, -R19 ;  /* 0x000000ffff13d224 */ /* 0x000fe200078e0a13 */
[----:B------:R-:W-:Y:S01]  /*8cf0*/  STL [R1+0x12c0], R14 ;  /* 0x0012c00e01007387 */ /* 0x000fe20000100800 */
[----:B------:R-:W-:Y:S01]  /*8d00*/  ISETP.NE.AND P2, PT, R5, RZ, PT ;  /* 0x000000ff0500720c */ /* 0x000fe20003f45270 */
[----:B------:R-:W-:Y:S01]  /*8d10*/  @!P0 IMAD.MOV R3, RZ, RZ, -R3 ;  /* 0x000000ffff038224 */ /* 0x000fe200078e0a03 */
[----:B------:R-:W-:Y:S01]  /*8d20*/  LOP3.LUT R5, RZ, R5, RZ, 0x33, !PT ;  /* 0x00000005ff057212 */ /* 0x000fe200078e33ff */
[----:B------:R-:W-:Y:S01]  /*8d30*/  STL [R1+0x11e4], R2 ;  /* 0x0011e40201007387 */ /* 0x000fe20000100800 */
[----:B------:R-:W-:-:S03]  /*8d40*/  @!P3 IMAD.MOV R22, RZ, RZ, -R22 ;  /* 0x000000ffff16b224 */ /* 0x000fc600078e0a16 */
[----:B------:R-:W-:Y:S04]  /*8d50*/  STL [R1+0x12c4], R20 ;  /* 0x0012c41401007387 */ /* 0x000fe80000100800 */
[----:B------:R-:W-:Y:S04]  /*8d60*/  STL [R1+0x12c8], R18 ;  /* 0x0012c81201007387 */ /* 0x000fe80000100800 */
[----:B------:R-:W-:Y:S04]  /*8d70*/  STL [R1+0x12cc], R19 ;  /* 0x0012cc1301007387 */ /* 0x000fe80000100800 */
[----:B------:R3:W-:Y:S04]  /*8d80*/  STL [R1+0x12d0], R3 ;  /* 0x0012d00301007387 */ /* 0x0007e80000100800 */
[----:B------:R-:W-:Y:S01]  /*8d90*/  STL [R1+0x12d4], R22 ;  /* 0x0012d41601007387 */ /* 0x000fe20000100800 */
[----:B--2---:R-:W-:-:S02]  /*8da0*/  SEL R0, R5, R4, !P2 ;  /* 0x0000000405007207 */ /* 0x004fc40005000000 */
[----:B---3--:R-:W-:-:S03]  /*8db0*/  SEL R3, R5, R9, !P2 ;  /* 0x0000000905037207 */ /* 0x008fc60005000000 */
[----:B------:R5:W-:Y:S01]  /*8dc0*/  STL [R1+0x1dc], R0 ;  /* 0x0001dc0001007387 */ /* 0x000be20000100800 */
[----:B----4-:R-:W-:-:S03]  /*8dd0*/  SEL R2, R5, R17, !P2 ;  /* 0x0000001105027207 */ /* 0x010fc60005000000 */
[----:B------:R0:W-:Y:S01]  /*8de0*/  STL [R1+0x2c], R3 ;  /* 0x00002c0301007387 */ /* 0x0001e20000100800 */
[----:B-----5:R-:W-:-:S03]  /*8df0*/  SEL R0, R5, R28, !P2 ;  /* 0x0000001c05007207 */ /* 0x020fc60005000000 */
[----:B------:R1:W-:Y:S01]  /*8e00*/  STL [R1+0x34], R2 ;  /* 0x0000340201007387 */ /* 0x0003e20000100800 */
[----:B0-----:R-:W-:-:S03]  /*8e10*/  SEL R3, R5, R27, !P2 ;  /* 0x0000001b05037207 */ /* 0x001fc60005000000 */
[----:B------:R0:W-:Y:S04]  /*8e20*/  STL [R1+0x6c], R0 ;  /* 0x00006c0001007387 */ /* 0x0001e80000100800 */
[----:B------:R2:W-:Y:S01]  /*8e30*/  STL [R1+0x7c], R3 ;  /* 0x00007c0301007387 */ /* 0x0005e20000100800 */
[C---:B-1----:R-:W-:Y:S02]  /*8e40*/  SEL R2, R5.reuse, R26, !P2 ;  /* 0x0000001a05027207 */ /* 0x042fe40005000000 */
[----:B0-----:R-:W-:-:S03]  /*8e50*/  SEL R0, R5, R25, !P2 ;  /* 0x0000001905007207 */ /* 0x001fc60005000000 */
[----:B------:R0:W-:Y:S01]  /*8e60*/  STL [R1+0x88], R2 ;  /* 0x0000880201007387 */ /* 0x0001e20000100800 */
[----:B--2---:R-:W-:-:S03]  /*8e70*/  SEL R3, R5, R24, !P2 ;  /* 0x0000001805037207 */ /* 0x004fc60005000000 */
[----:B------:R1:W-:Y:S04]  /*8e80*/  STL [R1+0xbc], R0 ;  /* 0x0000bc0001007387 */ /* 0x0003e80000100800 */
[----:B------:R-:W-:Y:S04]  /*8e90*/  STL [R1+0xc0], R3 ;  /* 0x0000c00301007387 */ /* 0x000fe80000100800 */
[----:B------:R-:W2:Y:S01]  /*8ea0*/  LDL.LU R22, [R1+0x1b4] ;  /* 0x0001b40001167983 */ /* 0x000ea20000300800 */
[C---:B0-----:R-:W-:Y:S02]  /*8eb0*/  SEL R2, R5.reuse, R23, !P2 ;  /* 0x0000001705027207 */ /* 0x041fe40005000000 */
[----:B-1----:R-:W-:-:S03]  /*8ec0*/  SEL R0, R5, R21, !P2 ;  /* 0x0000001505007207 */ /* 0x002fc60005000000 */
[----:B------:R-:W-:Y:S04]  /*8ed0*/  STL [R1+0xc4], R2 ;  /* 0x0000c40201007387 */ /* 0x000fe80000100800 */
[----:B--2---:R0:W-:Y:S04]  /*8ee0*/  STL [R1+0x12f0], R22 ;  /* 0x0012f01601007387 */ /* 0x0041e80000100800 */
[----:B------:R-:W-:Y:S04]  /*8ef0*/  STL [R1+0xc8], R0 ;  /* 0x0000c80001007387 */ /* 0x000fe80000100800 */
[----:B0-----:R-:W2:Y:S04]  /*8f00*/  LDL.LU R22, [R1+0x1b8] ;  /* 0x0001b80001167983 */ /* 0x001ea80000300800 */
[----:B--2---:R0:W-:Y:S04]  /*8f10*/  STL [R1+0x12f4], R22 ;  /* 0x0012f41601007387 */ /* 0x0041e80000100800 */
[----:B0-----:R-:W2:Y:S04]  /*8f20*/  LDL.LU R22, [R1+0x1bc] ;  /* 0x0001bc0001167983 */ /* 0x001ea80000300800 */
[----:B--2---:R0:W-:Y:S04]  /*8f30*/  STL [R1+0x12f8], R22 ;  /* 0x0012f81601007387 */ /* 0x0041e80000100800 */
[----:B0-----:R-:W2:Y:S04]  /*8f40*/  LDL.LU R22, [R1+0x1c0] ;  /* 0x0001c00001167983 */ /* 0x001ea80000300800 */
[----:B------:R-:W3:Y:S04]  /*8f50*/  LDL.LU R3, [R1+0x1b0] ;  /* 0x0001b00001037983 */ /* 0x000ee80000300800 */
[----:B------:R-:W4:Y:S04]  /*8f60*/  LDL.LU R19, [R1+0x1a8] ;  /* 0x0001a80001137983 */ /* 0x000f280000300800 */
[----:B------:R-:W5:Y:S04]  /*8f70*/  LDL.LU R18, [R1+0x1a4] ;  /* 0x0001a40001127983 */ /* 0x000f680000300800 */
[----:B------:R-:W3:Y:S04]  /*8f80*/  LDL.LU R20, [R1+0x1a0] ;  /* 0x0001a00001147983 */ /* 0x000ee80000300800 */
        /* <DEDUP_REMOVED lines=22> */
[----:B------:R-:W3:Y:S01]  /*90f0*/  LDL.LU R21, [R1+0x184] ;  /* 0x0001840001157983 */ /* 0x000ee20000300800 */
[----:B--2---:R-:W-:-:S05]  /*9100*/  SEL R22, R5, R22, !P2 ;  /* 0x0000001605167207 */ /* 0x004fca0005000000 */
[----:B------:R0:W-:Y:S04]  /*9110*/  STL [R1+0xcc], R22 ;  /* 0x0000cc1601007387 */ /* 0x0001e80000100800 */
[----:B0-----:R-:W2:Y:S02]  /*9120*/  LDL.LU R22, [R1+0x12f8] ;  /* 0x0012f80001167983 */ /* 0x001ea40000300800 */
[----:B--2---:R-:W-:-:S05]  /*9130*/  SEL R22, R5, R22, !P2 ;  /* 0x0000001605167207 */ /* 0x004fca0005000000 */
[----:B------:R0:W-:Y:S04]  /*9140*/  STL [R1+0xd0], R22 ;  /* 0x0000d01601007387 */ /* 0x0001e80000100800 */
[----:B0-----:R-:W2:Y:S02]  /*9150*/  LDL.LU R22, [R1+0x12f4] ;  /* 0x0012f40001167983 */ /* 0x001ea40000300800 */
[----:B--2---:R-:W-:-:S05]  /*9160*/  SEL R22, R5, R22, !P2 ;  /* 0x0000001605167207 */ /* 0x004fca0005000000 */
[----:B------:R0:W-:Y:S04]  /*9170*/  STL [R1+0xd4], R22 ;  /* 0x0000d41601007387 */ /* 0x0001e80000100800 */
[----:B0-----:R-:W2:Y:S01]  /*9180*/  LDL.LU R22, [R1+0x12f0] ;  /* 0x0012f00001167983 */ /* 0x001ea20000300800 */
[C---:B---3--:R-:W-:Y:S02]  /*9190*/  SEL R3, R5.reuse, R3, !P2 ;  /* 0x0000000305037207 */ /* 0x048fe40005000000 */
[C---:B----4-:R-:W-:Y:S02]  /*91a0*/  SEL R19, R5.reuse, R19, !P2 ;  /* 0x0000001305137207 */ /* 0x050fe40005000000 */
[C---:B-----5:R-:W-:Y:S02]  /*91b0*/  SEL R18, R5.reuse, R18, !P2 ;  /* 0x0000001205127207 */ /* 0x060fe40005000000 */
[----:B------:R-:W-:-:S02]  /*91c0*/  SEL R2, R5, R2, !P2 ;  /* 0x0000000205027207 */ /* 0x000fc40005000000 */
[C---:B------:R-:W-:Y:S02]  /*91d0*/  SEL R14, R5.reuse, R14, !P2 ;  /* 0x0000000e050e7207 */ /* 0x040fe40005000000 */
[----:B--2---:R-:W-:-:S05]  /*91e0*/  SEL R22, R5, R22, !P2 ;  /* 0x0000001605167207 */ /* 0x004fca0005000000 */
[----:B------:R-:W-:Y:S04]  /*91f0*/  STL [R1+0xd8], R22 ;  /* 0x0000d81601007387 */ /* 0x000fe80000100800 */
[----:B------:R0:W-:Y:S04]  /*9200*/  STL [R1+0xdc], R3 ;  /* 0x0000dc0301007387 */ /* 0x0001e80000100800 */
[----:B------:R-:W-:Y:S01]  /*9210*/  STL [R1+0xe0], R19 ;  /* 0x0000e01301007387 */ /* 0x000fe20000100800 */
[----:B0-----:R-:W-:-:S03]  /*9220*/  SEL R3, R5, R20, !P2 ;  /* 0x0000001405037207 */ /* 0x001fc60005000000 */
[----:B------:R-:W-:Y:S04]  /*9230*/  STL [R1+0xe8], R18 ;  /* 0x0000e81201007387 */ /* 0x000fe80000100800 */
[----:B------:R0:W-:Y:S04]  /*9240*/  STL [R1+0xec], R3 ;  /* 0x0000ec0301007387 */ /* 0x0001e80000100800 */
[----:B------:R1:W-:Y:S01]  /*9250*/  STL [R1+0xf0], R2 ;  /* 0x0000f00201007387 */ /* 0x0003e20000100800 */
[----:B0-----:R-:W-:-:S03]  /*9260*/  SEL R3, R5, R29, !P2 ;  /* 0x0000001d05037207 */ /* 0x001fc60005000000 */
[----:B------:R-:W-:Y:S01]  /*9270*/  STL [R1+0x124], R14 ;  /* 0x0001240e01007387 */ /* 0x000fe20000100800 */
[----:B-1----:R-:W-:-:S03]  /*9280*/  SEL R2, R5, R0, !P2 ;  /* 0x0000000005027207 */ /* 0x002fc60005000000 */
[----:B------:R0:W-:Y:S01]  /*9290*/  STL [R1+0x128], R3 ;  /* 0x0001280301007387 */ /* 0x0001e20000100800 */
[----:B------:R-:W-:-:S03]  /*92a0*/  SEL R0, R5, R16, !P2 ;  /* 0x0000001005007207 */ /* 0x000fc60005000000 */
[----:B------:R1:W-:Y:S01]  /*92b0*/  STL [R1+0x12c], R2 ;  /* 0x00012c0201007387 */ /* 0x0003e20000100800 */
[----:B0-----:R-:W-:-:S03]  /*92c0*/  SEL R3, R5, R15, !P2 ;  /* 0x0000000f05037207 */ /* 0x001fc60005000000 */
[----:B------:R0:W-:Y:S01]  /*92d0*/  STL [R1+0x130], R0 ;  /* 0x0001300001007387 */ /* 0x0001e20000100800 */
[----:B-1----:R-:W-:-:S03]  /*92e0*/  SEL R2, R5, R13, !P2 ;  /* 0x0000000d05027207 */ /* 0x002fc60005000000 */
[----:B------:R1:W-:Y:S01]  /*92f0*/  STL [R1+0x134], R3 ;  /* 0x0001340301007387 */ /* 0x0003e20000100800 */
[----:B0-----:R-:W-:-:S03]  /*9300*/  SEL R0, R5, R12, !P2 ;  /* 0x0000000c05007207 */ /* 0x001fc60005000000 */
[----:B------:R0:W-:Y:S01]  /*9310*/  STL [R1+0x138], R2 ;  /* 0x0001380201007387 */ /* 0x0001e20000100800 */
[----:B-1----:R-:W-:-:S03]  /*9320*/  SEL R3, R5, R11, !P2 ;  /* 0x0000000b05037207 */ /* 0x002fc60005000000 */
[----:B------:R1:W-:Y:S04]  /*9330*/  STL [R1+0x13c], R0 ;  /* 0x00013c0001007387 */ /* 0x0003e80000100800 */
[----:B------:R2:W-:Y:S01]  /*9340*/  STL [R1+0x140], R3 ;  /* 0x0001400301007387 */ /* 0x0005e20000100800 */
[C---:B0-----:R-:W-:Y:S02]  /*9350*/  SEL R2, R5.reuse, R10, !P2 ;  /* 0x0000000a05027207 */ /* 0x041fe40005000000 */
[----:B-1----:R-:W-:-:S03]  /*9360*/  SEL R0, R5, R8, !P2 ;  /* 0x0000000805007207 */ /* 0x002fc60005000000 */
[----:B------:R0:W-:Y:S01]  /*9370*/  STL [R1+0x148], R2 ;  /* 0x0001480201007387 */ /* 0x0001e20000100800 */
[----:B--2---:R-:W-:-:S03]  /*9380*/  SEL R3, R5, R7, !P2 ;  /* 0x0000000705037207 */ /* 0x004fc60005000000 */
        /* <DEDUP_REMOVED lines=171> */
[C---:B------:R-:W-:Y:S02]  /*9e40*/  SEL R16, R5.reuse, R16, !P2 ;  /* 0x0000001005107207 */ /* 0x040fe40005000000 */
[C---:B------:R-:W-:Y:S02]  /*9e50*/  SEL R15, R5.reuse, R15, !P2 ;  /* 0x0000000f050f7207 */ /* 0x040fe40005000000 */
[C---:B------:R-:W-:Y:S02]  /*9e60*/  SEL R13, R5.reuse, R13, !P2 ;  /* 0x0000000d050d7207 */ /* 0x040fe40005000000 */
[C---:B------:R-:W-:Y:S02]  /*9e70*/  SEL R12, R5.reuse, R12, !P2 ;  /* 0x0000000c050c7207 */ /* 0x040fe40005000000 */
        /* <DEDUP_REMOVED lines=15> */
[----:B--2---:R-:W-:-:S05]  /*9f70*/  SEL R22, R5, R22, !P2 ;  /* 0x0000001605167207 */ /* 0x004fca0005000000 */
[----:B------:R0:W-:Y:S04]  /*9f80*/  STL [R1+0xf8], R22 ;  /* 0x0000f81601007387 */ /* 0x0001e80000100800 */
[----:B0-----:R-:W2:Y:S04]  /*9f90*/  LDL.LU R22, [R1+0x12d4] ;  /* 0x0012d40001167983 */ /* 0x001ea80000300800 */
[----:B------:R0:W-:Y:S04]  /*9fa0*/  STL [R1+0xf4], R3 ;  /* 0x0000f40301007387 */ /* 0x0001e80000100800 */
[----:B0-----:R-:W3:Y:S04]  /*9fb0*/  LDL.LU R3, [R1+0x12d0] ;  /* 0x0012d00001037983 */ /* 0x001ee80000300800 */
[----:B------:R0:W-:Y:S04]  /*9fc0*/  STL [R1+0xe4], R19 ;  /* 0x0000e41301007387 */ /* 0x0001e80000100800 */
[----:B0-----:R-:W4:Y:S04]  /*9fd0*/  LDL.LU R19, [R1+0x12cc] ;  /* 0x0012cc0001137983 */ /* 0x001f280000300800 */
[----:B------:R0:W-:Y:S04]  /*9fe0*/  STL [R1+0xb8], R18 ;  /* 0x0000b81201007387 */ /* 0x0001e80000100800 */
[----:B0-----:R-:W5:Y:S04]  /*9ff0*/  LDL.LU R18, [R1+0x12c8] ;  /* 0x0012c80001127983 */ /* 0x001f680000300800 */
[----:B------:R0:W-:Y:S04]  /*a000*/  STL [R1+0xb4], R20 ;  /* 0x0000b41401007387 */ /* 0x0001e80000100800 */
[----:B0-----:R-:W2:Y:S04]  /*a010*/  LDL.LU R20, [R1+0x12c4] ;  /* 0x0012c40001147983 */ /* 0x001ea80000300800 */
        /* <DEDUP_REMOVED lines=25> */
[----:B0-----:R-:W3:Y:S04]  /*a1b0*/  LDL.LU R17, [R1+0x1290] ;  /* 0x0012900001117983 */ /* 0x001ee80000300800 */
        /* <DEDUP_REMOVED lines=13> */
[----:B0-----:R-:W4:Y:S01]  /*a290*/  LDL.LU R21, [R1+0x1274] ;  /* 0x0012740001157983 */ /* 0x001f220000300800 */
[----:B------:R-:W-:-:S05]  /*a2a0*/  SEL R2, R5, R2, !P2 ;  /* 0x0000000205027207 */ /* 0x000fca0005000000 */
[----:B------:R0:W-:Y:S02]  /*a2b0*/  STL [R1+0x4c], R2 ;  /* 0x00004c0201007387 */ /* 0x0001e40000100800 */
[C---:B0-----:R-:W-:Y:S02]  /*a2c0*/  SEL R2, R5.reuse, R29, !P2 ;  /* 0x0000001d05027207 */ /* 0x041fe40005000000 */
[----:B------:R-:W-:-:S03]  /*a2d0*/  SEL R29, R5, R0, !P2 ;  /* 0x00000000051d7207 */ /* 0x000fc60005000000 */
[----:B------:R3:W-:Y:S04]  /*a2e0*/  STL [R1+0x48], R2 ;  /* 0x0000480201007387 */ /* 0x0007e80000100800 */
[----:B------:R-:W-:Y:S01]  /*a2f0*/  STL [R1+0x44], R29 ;  /* 0x0000441d01007387 */ /* 0x000fe20000100800 */
[C---:B--2---:R-:W-:Y:S02]  /*a300*/  SEL R9, R5.reuse, R9, !P2 ;  /* 0x0000000905097207 */ /* 0x044fe40005000000 */
[C---:B---3--:R-:W-:Y:S02]  /*a310*/  SEL R2, R5.reuse, R23, !P2 ;  /* 0x0000001705027207 */ /* 0x048fe40005000000 */
[C---:B----4-:R-:W-:Y:S02]  /*a320*/  SEL R0, R5.reuse, R21, !P2 ;  /* 0x0000001505007207 */ /* 0x050fe40005000000 */
[----:B------:R-:W-:-:S03]  /*a330*/  SEL R21, R5, R24, !P2 ;  /* 0x0000001805157207 */ /* 0x000fc60005000000 */
[----:B------:R0:W-:Y:S04]  /*a340*/  STL [R1+0x40], R0 ;  /* 0x0000400001007387 */ /* 0x0001e80000100800 */
        /* <DEDUP_REMOVED lines=8> */
[----:B------:R-:W-:Y:S01]  /*a3d0*/  STL [R1+0x24], R21 ;  /* 0x0000241501007387 */ /* 0x000fe20000100800 */
[----:B--2---:R-:W-:-:S03]  /*a3e0*/  SEL R2, R5, R17, !P2 ;  /* 0x0000001105027207 */ /* 0x004fc60005000000 */
[----:B------:R0:W-:Y:S04]  /*a3f0*/  STL [R1+0x20], R0 ;  /* 0x0000200001007387 */ /* 0x0001e80000100800 */
[----:B------:R1:W-:Y:S01]  /*a400*/  STL [R1+0x1c], R2 ;  /* 0x00001c0201007387 */ /* 0x0003e20000100800 */
[----:B0-----:R-:W-:-:S03]  /*a410*/  SEL R0, R5, R4, !P2 ;  /* 0x0000000405007207 */ /* 0x001fc60005000000 */
[----:B------:R-:W-:Y:S01]  /*a420*/  STL [R1+0x18], R9 ;  /* 0x0000180901007387 */ /* 0x000fe20000100800 */
[C---:B------:R-:W-:Y:S02]  /*a430*/  SEL R4, R5.reuse, R7, !P2 ;  /* 0x0000000705047207 */ /* 0x040fe40005000000 */
[C---:B-1----:R-:W-:Y:S01]  /*a440*/  SEL R2, R5.reuse, R6, !P2 ;  /* 0x0000000605027207 */ /* 0x042fe20005000000 */
[----:B------:R0:W-:Y:S04]  /*a450*/  STL [R1+0x14], R0 ;  /* 0x0000140001007387 */ /* 0x0001e80000100800 */
[----:B------:R1:W-:Y:S04]  /*a460*/  STL [R1+0x10], R2 ;  /* 0x0000100201007387 */ /* 0x0003e80000100800 */
[----:B------:R-:W-:Y:S01]  /*a470*/  STL [R1+0xc], R4 ;  /* 0x00000c0401007387 */ /* 0x000fe20000100800 */
[----:B0-----:R-:W-:-:S03]  /*a480*/  SEL R0, R5, R8, !P2 ;  /* 0x0000000805007207 */ /* 0x001fc60005000000 */
[----:B------:R-:W2:Y:S01]  /*a490*/  LDL.LU R24, [R1+0x2b4] ;  /* 0x0002b40001187983 */ /* 0x000ea20000300800 */
[----:B-1----:R-:W-:-:S03]  /*a4a0*/  SEL R2, R5, R10, !P2 ;  /* 0x0000000a05027207 */ /* 0x002fc60005000000 */
[----:B------:R0:W-:Y:S04]  /*a4b0*/  STL [R1+0x8], R0 ;  /* 0x0000080001007387 */ /* 0x0001e80000100800 */
[----:B0-----:R-:W3:Y:S04]  /*a4c0*/  LDL.LU R0, [R1+0x2b0] ;  /* 0x0002b00001007983 */ /* 0x001ee80000300800 */
[----:B------:R0:W-:Y:S04]  /*a4d0*/  STL [R1+0x4], R2 ;  /* 0x0000040201007387 */ /* 0x0001e80000100800 */
[----:B------:R-:W4:Y:S04]  /*a4e0*/  LDL.LU R21, [R1+0x2c] ;  /* 0x00002c0001157983 */ /* 0x000f280000300800 */
[----:B------:R-:W4:Y:S04]  /*a4f0*/  LDL.LU R23, [R1+0x34] ;  /* 0x0000340001177983 */ /* 0x000f280000300800 */
[----:B------:R-:W4:Y:S04]  /*a500*/  LDL.LU R25, [R1+0x6c] ;  /* 0x00006c0001197983 */ /* 0x000f280000300800 */
[----:B------:R-:W4:Y:S01]  /*a510*/  LDL.LU R27, [R1+0x7c] ;  /* 0x00007c00011b7983 */ /* 0x000f220000300800 */
[----:B------:R-:W1:Y:S01]  /*a520*/  S2R R26, SR_TID.X ;  /* 0x00000000001a7919 */ /* 0x000e620000002100 */
[----:B0-----:R-:W-:-:S02]  /*a530*/  SEL R2, R5, R11, !P2 ;  /* 0x0000000b05027207 */ /* 0x001fc40005000000 */
[C---:B------:R-:W-:Y:S02]  /*a540*/  SEL R29, R5.reuse, R12, !P2 ;  /* 0x0000000c051d7207 */ /* 0x040fe40005000000 */
[C---:B------:R-:W-:Y:S02]  /*a550*/  SEL R28, R5.reuse, R13, !P2 ;  /* 0x0000000d051c7207 */ /* 0x040fe40005000000 */
[C---:B------:R-:W-:Y:S01]  /*a560*/  SEL R15, R5.reuse, R15, !P2 ;  /* 0x0000000f050f7207 */ /* 0x040fe20005000000 */
[----:B------:R2:W-:Y:S01]  /*a570*/  STL [R1+0x11e8], R2 ;  /* 0x0011e80201007387 */ /* 0x0005e20000100800 */
[C---:B------:R-:W-:Y:S02]  /*a580*/  SEL R16, R5.reuse, R16, !P2 ;  /* 0x0000001005107207 */ /* 0x040fe40005000000 */
[C---:B------:R-:W-:Y:S01]  /*a590*/  SEL R14, R5.reuse, R14, !P2 ;  /* 0x0000000e050e7207 */ /* 0x040fe20005000000 */
[----:B------:R-:W-:Y:S01]  /*a5a0*/  STL [R1+0x11ec], R29 ;  /* 0x0011ec1d01007387 */ /* 0x000fe20000100800 */
[----:B------:R-:W-:-:S02]  /*a5b0*/  SEL R20, R5, R20, !P2 ;  /* 0x0000001405147207 */ /* 0x000fc40005000000 */
[C---:B-----5:R-:W-:Y:S01]  /*a5c0*/  SEL R18, R5.reuse, R18, !P2 ;  /* 0x0000001205127207 */ /* 0x060fe20005000000 */
[----:B------:R-:W-:Y:S01]  /*a5d0*/  STL [R1+0x11f0], R28 ;  /* 0x0011f01c01007387 */ /* 0x000fe20000100800 */
[C---:B------:R-:W-:Y:S02]  /*a5e0*/  SEL R19, R5.reuse, R19, !P2 ;  /* 0x0000001305137207 */ /* 0x040fe40005000000 */
[C---:B------:R-:W-:Y:S01]  /*a5f0*/  SEL R3, R5.reuse, R3, !P2 ;  /* 0x0000000305037207 */ /* 0x040fe20005000000 */
[----:B------:R-:W-:Y:S01]  /*a600*/  STL [R1+0x11f4], R15 ;  /* 0x0011f40f01007387 */ /* 0x000fe20000100800 */
[----:B------:R-:W-:-:S03]  /*a610*/  SEL R5, R5, R22, !P2 ;  /* 0x0000001605057207 */ /* 0x000fc60005000000 */
[----:B------:R-:W-:Y:S01]  /*a620*/  STL [R1+0x11f8], R16 ;  /* 0x0011f81001007387 */ /* 0x000fe20000100800 */
[----:B-1----:R-:W-:-:S03]  /*a630*/  LOP3.LUT R26, R26, 0x3f, RZ, 0xc0, !PT ;  /* 0x0000003f1a1a7812 */ /* 0x002fc600078ec0ff */
[----:B------:R-:W-:Y:S02]  /*a640*/  STL [R1+0x11fc], R14 ;  /* 0x0011fc0e01007387 */ /* 0x000fe40000100800 */
[----:B------:R-:W-:Y:S02]  /*a650*/  IMAD R26, R26, UR4, RZ ;  /* 0x000000041a1a7c24 */ /* 0x000fe4000f8e02ff */
[----:B------:R-:W-:Y:S04]  /*a660*/  STL [R1+0x1200], R20 ;  /* 0x0012001401007387 */ /* 0x000fe80000100800 */
[----:B------:R0:W-:Y:S01]  /*a670*/  STL [R1+0x1204], R18 ;  /* 0x0012041201007387 */ /* 0x0001e20000100800 */
[----:B------:R-:W-:-:S03]  /*a680*/  LEA.HI.X.SX32 R4, R26, UR15, 0x1, P4 ;  /* 0x0000000f1a047c11 */ /* 0x000fc6000a0f0eff */
[----:B------:R-:W-:Y:S04]  /*a690*/  STL [R1+0x1208], R19 ;  /* 0x0012081301007387 */ /* 0x000fe80000100800 */
[----:B------:R-:W-:Y:S04]  /*a6a0*/  STL [R1+0x120c], R3 ;  /* 0x00120c0301007387 */ /* 0x000fe80000100800 */
[----:B------:R-:W-:Y:S04]  /*a6b0*/  STL [R1+0x1210], R5 ;  /* 0x0012100501007387 */ /* 0x000fe80000100800 */
[----:B------:R-:W5:Y:S04]  /*a6c0*/  LDL.LU R10, [R1+0x88] ;  /* 0x00008800010a7983 */ /* 0x000f680000300800 */
[----:B------:R-:W5:Y:S04]  /*a6d0*/  LDL.LU R11, [R1+0xbc] ;  /* 0x0000bc00010b7983 */ /* 0x000f680000300800 */
[----:B------:R-:W-:Y:S04]  /*a6e0*/  STL [R1+0x1214], R4 ;  /* 0x0012140401007387 */ /* 0x000fe80000100800 */
[----:B------:R-:W5:Y:S01]  /*a6f0*/  LDL.LU R12, [R1+0xc0] ;  /* 0x0000c000010c7983 */ /* 0x000f620000300800 */
[----:B--2---:R-:W-:-:S05]  /*a700*/  IMAD R2, R24, UR7, RZ ;  /* 0x0000000718027c24 */ /* 0x004fca000f8e02ff */
[----:B------:R1:W-:Y:S04]  /*a710*/  STL [R1+0x1e0], R2 ;  /* 0x0001e00201007387 */ /* 0x0003e80000100800 */
[----:B------:R-:W2:Y:S04]  /*a720*/  LDL.LU R13, [R1+0xc4] ;  /* 0x0000c400010d7983 */ /* 0x000ea80000300800 */
[----:B------:R-:W2:Y:S01]  /*a730*/  LDL.LU R17, [R1+0xc8] ;  /* 0x0000c80001117983 */ /* 0x000ea20000300800 */
[----:B---3--:R-:W-:-:S05]  /*a740*/  IMAD R0, R0, UR7, RZ ;  /* 0x0000000700007c24 */ /* 0x008fca000f8e02ff */
[----:B------:R3:W-:Y:S01]  /*a750*/  STL [R1+0x1218], R0 ;  /* 0x0012180001007387 */ /* 0x0007e20000100800 */
[----:B----4-:R-:W-:-:S03]  /*a760*/  IMAD R6, R21, UR10, RZ ;  /* 0x0000000a15067c24 */ /* 0x010fc6000f8e02ff */
[----:B------:R-:W4:Y:S01]  /*a770*/  LDL.LU R21, [R1+0xcc] ;  /* 0x0000cc0001157983 */ /* 0x000f220000300800 */
[----:B------:R-:W-:-:S03]  /*a780*/  IMAD R7, R23, UR10, RZ ;  /* 0x0000000a17077c24 */ /* 0x000fc6000f8e02ff */
[----:B0-----:R-:W3:Y:S01]  /*a790*/  LDL.LU R18, [R1+0xd0] ;  /* 0x0000d00001127983 */ /* 0x001ee20000300800 */
[----:B------:R-:W-:-:S03]  /*a7a0*/  IMAD R8, R25, UR10, RZ ;  /* 0x0000000a19087c24 */ /* 0x000fc6000f8e02ff */
[----:B------:R-:W-:Y:S04]  /*a7b0*/  STL [R1+0x121c], R6 ;  /* 0x00121c0601007387 */ /* 0x000fe80000100800 */
[----:B------:R-:W3:Y:S04]  /*a7c0*/  LDL.LU R23, [R1+0xd4] ;  /* 0x0000d40001177983 */ /* 0x000ee80000300800 */
[----:B------:R-:W3:Y:S01]  /*a7d0*/  LDL.LU R24, [R1+0xd8] ;  /* 0x0000d80001187983 */ /* 0x000ee20000300800 */
[----:B------:R-:W-:-:S03]  /*a7e0*/  IMAD R9, R27, UR10, RZ ;  /* 0x0000000a1b097c24 */ /* 0x000fc6000f8e02ff */
[----:B------:R-:W-:Y:S04]  /*a7f0*/  STL [R1+0x1220], R7 ;  /* 0x0012200701007387 */ /* 0x000fe80000100800 */
[----:B------:R-:W3:Y:S04]  /*a800*/  LDL.LU R25, [R1+0xdc] ;  /* 0x0000dc0001197983 */ /* 0x000ee80000300800 */
[----:B------:R-:W3:Y:S04]  /*a810*/  LDL.LU R26, [R1+0xe0] ;  /* 0x0000e000011a7983 */ /* 0x000ee80000300800 */
[----:B------:R-:W-:Y:S04]  /*a820*/  STL [R1+0x1224], R8 ;  /* 0x0012240801007387 */ /* 0x000fe80000100800 */
[----:B------:R-:W3:Y:S04]  /*a830*/  LDL.LU R27, [R1+0xe8] ;  /* 0x0000e800011b7983 */ /* 0x000ee80000300800 */
[----:B------:R-:W3:Y:S04]  /*a840*/  LDL.LU R20, [R1+0xec] ;  /* 0x0000ec0001147983 */ /* 0x000ee80000300800 */
[----:B------:R-:W3:Y:S04]  /*a850*/  LDL.LU R14, [R1+0xf0] ;  /* 0x0000f000010e7983 */ /* 0x000ee80000300800 */
[----:B------:R-:W3:Y:S04]  /*a860*/  LDL.LU R16, [R1+0x124] ;  /* 0x0001240001107983 */ /* 0x000ee80000300800 */
[----:B------:R-:W3:Y:S04]  /*a870*/  LDL.LU R15, [R1+0x128] ;  /* 0x00012800010f7983 */ /* 0x000ee80000300800 */
[----:B------:R-:W3:Y:S04]  /*a880*/  LDL.LU R28, [R1+0x12c] ;  /* 0x00012c00011c7983 */ /* 0x000ee80000300800 */
[----:B------:R-:W3:Y:S04]  /*a890*/  LDL.LU R29, [R1+0x130] ;  /* 0x00013000011d7983 */ /* 0x000ee80000300800 */
[----:B-1----:R-:W3:Y:S04]  /*a8a0*/  LDL.LU R2, [R1+0x134] ;  /* 0x0001340001027983 */ /* 0x002ee80000300800 */
[----:B------:R-:W-:Y:S01]  /*a8b0*/  STL [R1+0x1228], R9 ;  /* 0x0012280901007387 */ /* 0x000fe20000100800 */
[----:B-----5:R-:W-:-:S02]  /*a8c0*/  IMAD R10, R10, UR10, RZ ;  /* 0x0000000a0a0a7c24 */ /* 0x020fc4000f8e02ff */
[----:B------:R-:W-:-:S03]  /*a8d0*/  IMAD R11, R11, UR10, RZ ;  /* 0x0000000a0b0b7c24 */ /* 0x000fc6000f8e02ff */
[----:B------:R-:W-:Y:S01]  /*a8e0*/  STL [R1+0x122c], R10 ;  /* 0x00122c0a01007387 */ /* 0x000fe20000100800 */
[----:B------:R-:W-:-:S03]  /*a8f0*/  IMAD R12, R12, UR10, RZ ;  /* 0x0000000a0c0c7c24 */ /* 0x000fc6000f8e02ff */
[----:B------:R-:W-:Y:S04]  /*a900*/  STL [R1+0x1230], R11 ;  /* 0x0012300b01007387 */ /* 0x000fe80000100800 */
[----:B------:R-:W-:Y:S01]  /*a910*/  STL [R1+0x1234], R12 ;  /* 0x0012340c01007387 */ /* 0x000fe20000100800 */
[----:B--2---:R-:W-:Y:S02]  /*a920*/  IMAD R13, R13, UR10, RZ ;  /* 0x0000000a0d0d7c24 */ /* 0x004fe4000f8e02ff */
[----:B------:R-:W-:-:S03]  /*a930*/  IMAD R17, R17, UR10, RZ ;  /* 0x0000000a11117c24 */ /* 0x000fc6000f8e02ff */
[----:B------:R-:W-:Y:S04]  /*a940*/  STL [R1+0x1238], R13 ;  /* 0x0012380d01007387 */ /* 0x000fe80000100800 */
[----:B------:R-:W-:Y:S01]  /*a950*/  STL [R1+0x123c], R17 ;  /* 0x00123c1101007387 */ /* 0x000fe20000100800 */
[----:B----4-:R-:W-:Y:S02]  /*a960*/  IMAD R21, R21, UR10, RZ ;  /* 0x0000000a15157c24 */ /* 0x010fe4000f8e02ff */
[----:B---3--:R-:W-:-:S03]  /*a970*/  IMAD R22, R18, UR10, RZ ;  /* 0x0000000a12167c24 */ /* 0x008fc6000f8e02ff */
[----:B------:R-:W-:Y:S01]  /*a980*/  STL [R1+0x1240], R21 ;  /* 0x0012401501007387 */ /* 0x000fe20000100800 */
[----:B------:R-:W-:-:S03]  /*a990*/  IMAD R23, R23, UR10, RZ ;  /* 0x0000000a17177c24 */ /* 0x000fc6000f8e02ff */
        /* <DEDUP_REMOVED lines=12> */
[----:B------:R0:W-:Y:S01]  /*aa60*/  STL [R1+0x2c], R0 ;  /* 0x00002c0001007387 */ /* 0x0001e20000100800 */
[----:B------:R-:W-:-:S03]  /*aa70*/  IMAD R3, R16, UR10, RZ ;  /* 0x0000000a10037c24 */ /* 0x000fc6000f8e02ff */
[----:B------:R1:W-:Y:S01]  /*aa80*/  STL [R1+0x34], R4 ;  /* 0x0000340401007387 */ /* 0x0003e20000100800 */
[----:B0-----:R-:W-:-:S03]  /*aa90*/  IMAD R0, R15, UR10, RZ ;  /* 0x0000000a0f007c24 */ /* 0x001fc6000f8e02ff */
[----:B------:R0:W-:Y:S01]  /*aaa0*/  STL [R1+0x6c], R3 ;  /* 0x00006c0301007387 */ /* 0x0001e20000100800 */
[----:B-1----:R-:W-:-:S03]  /*aab0*/  IMAD R4, R28, UR10, RZ ;  /* 0x0000000a1c047c24 */ /* 0x002fc6000f8e02ff */
[----:B------:R1:W-:Y:S04]  /*aac0*/  STL [R1+0x74], R0 ;  /* 0x0000740001007387 */ /* 0x0003e80000100800 */
[----:B------:R-:W-:Y:S04]  /*aad0*/  STL [R1+0x7c], R4 ;  /* 0x00007c0401007387 */ /* 0x000fe80000100800 */
[----:B------:R-:W2:Y:S01]  /*aae0*/  LDL.LU R27, [R1+0x140] ;  /* 0x00014000011b7983 */ /* 0x000ea20000300800 */
[----:B0-----:R-:W-:Y:S02]  /*aaf0*/  IMAD R3, R29, UR10, RZ ;  /* 0x0000000a1d037c24 */ /* 0x001fe4000f8e02ff */
[----:B-1----:R-:W-:-:S03]  /*ab00*/  IMAD R0, R2, UR10, RZ ;  /* 0x0000000a02007c24 */ /* 0x002fc6000f8e02ff */
[----:B------:R-:W-:Y:S04]  /*ab10*/  STL [R1+0x80], R3 ;  /* 0x0000800301007387 */ /* 0x000fe80000100800 */
[----:B--2---:R0:W-:Y:S04]  /*ab20*/  STL [R1+0x126c], R27 ;  /* 0x00126c1b01007387 */ /* 0x0041e80000100800 */
[----:B------:R-:W-:Y:S04]  /*ab30*/  STL [R1+0x88], R0 ;  /* 0x0000880001007387 */ /* 0x000fe80000100800 */
        /* <DEDUP_REMOVED lines=31> */
[----:B--2---:R-:W-:-:S05]  /*ad30*/  IMAD R27, R27, UR10, RZ ;  /* 0x0000000a1b1b7c24 */ /* 0x004fca000f8e02ff */
[----:B------:R0:W-:Y:S04]  /*ad40*/  STL [R1+0xbc], R27 ;  /* 0x0000bc1b01007387 */ /* 0x0001e80000100800 */
[----:B0-----:R-:W2:Y:S02]  /*ad50*/  LDL.LU R27, [R1+0x1270] ;  /* 0x00127000011b7983 */ /* 0x001ea40000300800 */
[----:B--2---:R-:W-:-:S05]  /*ad60*/  IMAD R27, R27, UR10, RZ ;  /* 0x0000000a1b1b7c24 */ /* 0x004fca000f8e02ff */
[----:B------:R0:W-:Y:S04]  /*ad70*/  STL [R1+0xc0], R27 ;  /* 0x0000c01b01007387 */ /* 0x0001e80000100800 */
[----:B0-----:R-:W2:Y:S01]  /*ad80*/  LDL.LU R27, [R1+0x126c] ;  /* 0x00126c00011b7983 */ /* 0x001ea20000300800 */
[----:B---3--:R-:W-:Y:S02]  /*ad90*/  IMAD R26, R26, UR10, RZ ;  /* 0x0000000a1a1a7c24 */ /* 0x008fe4000f8e02ff */
[----:B----4-:R-:W-:Y:S02]  /*ada0*/  IMAD R25, R25, UR10, RZ ;  /* 0x0000000a19197c24 */ /* 0x010fe4000f8e02ff */
[----:B-----5:R-:W-:Y:S02]  /*adb0*/  IMAD R24, R24, UR10, RZ ;  /* 0x0000000a18187c24 */ /* 0x020fe4000f8e02ff */
[----:B------:R-:W-:-:S02]  /*adc0*/  IMAD R23, R23, UR10, RZ ;  /* 0x0000000a17177c24 */ /* 0x000fc4000f8e02ff */
[----:B------:R-:W-:Y:S02]  /*add0*/  IMAD R22, R22, UR10, RZ ;  /* 0x0000000a16167c24 */ /* 0x000fe4000f8e02ff */
[----:B------:R-:W-:Y:S02]  /*ade0*/  IMAD R21, R21, UR10, RZ ;  /* 0x0000000a15157c24 */ /* 0x000fe4000f8e02ff */
[----:B------:R-:W-:Y:S02]  /*adf0*/  IMAD R17, R17, UR10, RZ ;  /* 0x0000000a11117c24 */ /* 0x000fe4000f8e02ff */
[----:B------:R-:W-:Y:S02]  /*ae00*/  IMAD R13, R13, UR10, RZ ;  /* 0x0000000a0d0d7c24 */ /* 0x000fe4000f8e02ff */
[----:B------:R-:W-:Y:S02]  /*ae10*/  IMAD R12, R12, UR10, RZ ;  /* 0x0000000a0c0c7c24 */ /* 0x000fe4000f8e02ff */
        /* <DEDUP_REMOVED lines=9> */
[----:B--2---:R-:W-:-:S05]  /*aeb0*/  IMAD R27, R27, UR10, RZ ;  /* 0x0000000a1b1b7c24 */ /* 0x004fca000f8e02ff */
[----:B------:R-:W-:Y:S04]  /*aec0*/  STL [R1+0xc4], R27 ;  /* 0x0000c41b01007387 */ /* 0x000fe80000100800 */
        /* <DEDUP_REMOVED lines=15> */
[----:B------:R0:W-:Y:S04]  /*afc0*/  STL [R1+0x138], R0 ;  /* 0x0001380001007387 */ /* 0x0001e80000100800 */
[----:B------:R1:W-:Y:S01]  /*afd0*/  STL [R1+0x13c], R4 ;  /* 0x00013c0401007387 */ /* 0x0003e20000100800 */
[----:B0-----:R-:W-:-:S03]  /*afe0*/  IMAD R0, R3, UR10, RZ ;  /* 0x0000000a03007c24 */ /* 0x001fc6000f8e02ff */
[----:B------:R-:W-:Y:S01]  /*aff0*/  STL [R1+0x140], R5 ;  /* 0x0001400501007387 */ /* 0x000fe20000100800 */
[----:B-1----:R-:W-:-:S03]  /*b000*/  IMAD R4, R19, UR10, RZ ;  /* 0x0000000a13047c24 */ /* 0x002fc6000f8e02ff */
[----:B------:R0:W-:Y:S01]  /*b010*/  STL [R1+0x148], R0 ;  /* 0x0001480001007387 */ /* 0x0001e20000100800 */
[----:B------:R-:W-:-:S03]  /*b020*/  IMAD R3, R18, UR10, RZ ;  /* 0x0000000a12037c24 */ /* 0x000fc6000f8e02ff */
[----:B------:R1:W-:Y:S01]  /*b030*/  STL [R1+0x14c], R4 ;  /* 0x00014c0401007387 */ /* 0x0003e20000100800 */
[----:B0-----:R-:W-:-:S03]  /*b040*/  IMAD R0, R20, UR10, RZ ;  /* 0x0000000a14007c24 */ /* 0x001fc6000f8e02ff */
[----:B------:R0:W-:Y:S01]  /*b050*/  STL [R1+0x158], R3 ;  /* 0x0001580301007387 */ /* 0x0001e20000100800 */
[----:B-1----:R-:W-:-:S03]  /*b060*/  IMAD R4, R14, UR10, RZ ;  /* 0x0000000a0e047c24 */ /* 0x002fc6000f8e02ff */
[----:B------:R1:W-:Y:S04]  /*b070*/  STL [R1+0x160], R0 ;  /* 0x0001600001007387 */ /* 0x0003e80000100800 */
[----:B------:R2:W-:Y:S01]  /*b080*/  STL [R1+0x164], R4 ;  /* 0x0001640401007387 */ /* 0x0005e20000100800 */
[----:B0-----:R-:W-:Y:S02]  /*b090*/  IMAD R3, R16, UR10, RZ ;  /* 0x0000000a10037c24 */ /* 0x001fe4000f8e02ff */
[----:B-1----:R-:W-:-:S03]  /*b0a0*/  IMAD R0, R15, UR10, RZ ;  /* 0x0000000a0f007c24 */ /* 0x002fc6000f8e02ff */
[----:B------:R0:W-:Y:S01]  /*b0b0*/  STL [R1+0x168], R3 ;  /* 0x0001680301007387 */ /* 0x0001e20000100800 */
[----:B--2---:R-:W-:-:S03]  /*b0c0*/  IMAD R4, R28, UR10, RZ ;  /* 0x0000000a1c047c24 */ /* 0x004fc6000f8e02ff */
        /* <DEDUP_REMOVED lines=170> */
[----:B--2---:R-:W-:-:S05]  /*bb70*/  IMAD R27, R27, UR10, RZ ;  /* 0x0000000a1b1b7c24 */ /* 0x004fca000f8e02ff */
        /* <DEDUP_REMOVED lines=57> */
[----:B0-----:R-:W4:Y:S01]  /*bf10*/  LDL.LU R2, [R1+0x11e8] ;  /* 0x0011e80001027983 */ /* 0x001f220000300800 */
[----:B--2---:R-:W-:-:S02]  /*bf20*/  IMAD R28, R28, UR10, RZ ;  /* 0x0000000a1c1c7c24 */ /* 0x004fc4000f8e02ff */
[----:B---3--:R-:W-:Y:S02]  /*bf30*/  IMAD R29, R29, UR10, RZ ;  /* 0x0000000a1d1d7c24 */ /* 0x008fe4000f8e02ff */
[----:B----4-:R-:W-:-:S05]  /*bf40*/  IMAD R2, R2, UR10, RZ ;  /* 0x0000000a02027c24 */ /* 0x010fca000f8e02ff */
[----:B------:R0:W-:Y:S04]  /*bf50*/  STL [R1], R2 ;  /* 0x0000000201007387 */ /* 0x0001e80000100800 */
[----:B0-----:R-:W2:Y:S04]  /*bf60*/  LDL.LU R2, [R1+0x11e4] ;  /* 0x0011e40001027983 */ /* 0x001ea80000300800 */
[----:B------:R0:W-:Y:S04]  /*bf70*/  STL [R1+0x11d8], R29 ;  /* 0x0011d81d01007387 */ /* 0x0001e80000100800 */
[----:B0-----:R-:W3:Y:S04]  /*bf80*/  LDL R29, [R1+0x1e0] ;  /* 0x0001e000011d7983 */ /* 0x001ee80000100800 */
[----:B------:R0:W-:Y:S04]  /*bf90*/  STL [R1+0x11dc], R28 ;  /* 0x0011dc1c01007387 */ /* 0x0001e80000100800 */
[----:B0-----:R-:W4:Y:S01]  /*bfa0*/  LDL.LU R28, [R1+0x1dc] ;  /* 0x0001dc00011c7983 */ /* 0x001f220000300800 */
[----:B------:R-:W-:-:S02]  /*bfb0*/  IMAD R15, R15, UR10, RZ ;  /* 0x0000000a0f0f7c24 */ /* 0x000fc4000f8e02ff */
[----:B------:R-:W-:-:S03]  /*bfc0*/  IMAD R14, R14, UR10, RZ ;  /* 0x0000000a0e0e7c24 */ /* 0x000fc6000f8e02ff */
[----:B------:R3:W-:Y:S04]  /*bfd0*/  STL [R1+0x11e0], R15 ;  /* 0x0011e00f01007387 */ /* 0x0007e80000100800 */
[----:B------:R4:W-:Y:S01]  /*bfe0*/  STL [R1+0x194], R14 ;  /* 0x0001940e01007387 */ /* 0x0009e20000100800 */
[----:B---3--:R-:W-:-:S05]  /*bff0*/  IADD3 R15, P1, PT, R29, UR12, RZ ;  /* 0x0000000c1d0f7c10 */ /* 0x008fca000ff3e0ff */
[----:B------:R2:W-:Y:S01]  /*c000*/  STL [R1+0x628], R15 ;  /* 0x0006280f01007387 */ /* 0x0005e20000100800 */
[----:B----4-:R-:W-:Y:S01]  /*c010*/  IMAD R14, R28, UR10, RZ ;  /* 0x0000000a1c0e7c24 */ /* 0x010fe2000f8e02ff */
[----:B------:R-:W-:Y:S02]  /*c020*/  IADD3 R28, P0, PT, R0, UR12, RZ ;  /* 0x0000000c001c7c10 */ /* 0x000fe4000ff1e0ff */
[-C--:B--2---:R-:W-:Y:S02]  /*c030*/  IADD3 R15, P6, PT, R6, R2.reuse, RZ ;  /* 0x00000002060f7210 */ /* 0x084fe40007fde0ff */
[-C--:B------:R-:W-:Y:S01]  /*c040*/  IADD3 R29, P5, PT, R14, R2.reuse, RZ ;  /* 0x000000020e1d7210 */ /* 0x080fe20007fbe0ff */
[----:B------:R0:W-:Y:S04]  /*c050*/  STL [R1+0x62c], R28 ;  /* 0x00062c1c01007387 */ /* 0x0001e80000100800 */
[----:B------:R1:W-:Y:S04]  /*c060*/  STL [R1+0xff8], R29 ;  /* 0x000ff81d01007387 */ /* 0x0003e80000100800 */
[----:B------:R2:W-:Y:S01]  /*c070*/  STL [R1+0xfe0], R15 ;  /* 0x000fe00f01007387 */ /* 0x0005e20000100800 */
[----:B0-----:R-:W-:-:S02]  /*c080*/  IADD3 R28, P2, PT, R7, R2, RZ ;  /* 0x00000002071c7210 */ /* 0x001fc40007f5e0ff */
[----:B-1----:R-:W-:-:S03]  /*c090*/  IADD3 R29, P3, PT, R8, R2, RZ ;  /* 0x00000002081d7210 */ /* 0x002fc60007f7e0ff */
[----:B------:R0:W-:Y:S01]  /*c0a0*/  STL [R1+0xfec], R28 ;  /* 0x000fec1c01007387 */ /* 0x0001e20000100800 */
[----:B--2---:R-:W-:-:S03]  /*c0b0*/  IADD3 R15, P4, PT, R9, R2, RZ ;  /* 0x00000002090f7210 */ /* 0x004fc60007f9e0ff */
[----:B------:R-:W-:Y:S04]  /*c0c0*/  STL [R1+0xff0], R29 ;  /* 0x000ff01d01007387 */ /* 0x000fe80000100800 */
[----:B------:R1:W-:Y:S01]  /*c0d0*/  STL [R1+0xff4], R15 ;  /* 0x000ff40f01007387 */ /* 0x0003e20000100800 */
[----:B0-----:R-:W-:Y:S02]  /*c0e0*/  LEA.HI.X.SX32 R28, R14, R4, 0x1, P5 ;  /* 0x000000040e1c7211 */ /* 0x001fe400028f0eff */
[----:B------:R-:W-:-:S03]  /*c0f0*/  IADD3 R14, P5, PT, R10, R2, RZ ;  /* 0x000000020a0e7210 */ /* 0x000fc60007fbe0ff */
[----:B------:R-:W-:Y:S01]  /*c100*/  STL [R1+0xfe8], R28 ;  /* 0x000fe81c01007387 */ /* 0x000fe20000100800 */
[----:B-1----:R-:W-:Y:S02]  /*c110*/  LEA.HI.X.SX32 R15, R6, R4, 0x1, P6 ;  /* 0x00000004060f7211 */ /* 0x002fe400030f0eff */
[----:B------:R-:W-:Y:S01]  /*c120*/  IADD3 R6, P6, PT, R11, R2, RZ ;  /* 0x000000020b067210 */ /* 0x000fe20007fde0ff */
[----:B------:R0:W-:Y:S04]  /*c130*/  STL [R1+0xfe4], R14 ;  /* 0x000fe40e01007387 */ /* 0x0001e80000100800 */
[----:B------:R-:W-:Y:S04]  /*c140*/  STL [R1+0xfd8], R15 ;  /* 0x000fd80f01007387 */ /* 0x000fe80000100800 */
[----:B------:R1:W-:Y:S01]  /*c150*/  STL [R1+0xfdc], R6 ;  /* 0x000fdc0601007387 */ /* 0x0003e20000100800 */
[----:B0-----:R-:W-:-:S02]  /*c160*/  LEA.HI.X.SX32 R14, R7, R4, 0x1, P2 ;  /* 0x00000004070e7211 */ /* 0x001fc400010f0eff */
[----:B------:R-:W-:-:S03]  /*c170*/  IADD3 R7, P2, PT, R12, R2, RZ ;  /* 0x000000020c077210 */ /* 0x000fc60007f5e0ff */
[----:B------:R0:W-:Y:S01]  /*c180*/  STL [R1+0xfd0], R14 ;  /* 0x000fd00e01007387 */ /* 0x0001e20000100800 */
[----:B-1----:R-:W-:-:S03]  /*c190*/  LEA.HI.X.SX32 R6, R8, R4, 0x1, P3 ;  /* 0x0000000408067211 */ /* 0x002fc600018f0eff */
[----:B0-----:R-:W2:Y:S04]  /*c1a0*/  LDL.LU R14, [R1+0x34] ;  /* 0x00003400010e7983 */ /* 0x001ea80000300800 */
[----:B------:R0:W-:Y:S04]  /*c1b0*/  STL [R1+0xfd4], R7 ;  /* 0x000fd40701007387 */ /* 0x0001e80000100800 */
[----:B------:R1:W-:Y:S01]  /*c1c0*/  STL [R1+0xfc8], R6 ;  /* 0x000fc80601007387 */ /* 0x0003e20000100800 */
[----:B0-----:R-:W-:Y:S02]  /*c1d0*/  IADD3 R7, P3, PT, R13, R2, RZ ;  /* 0x000000020d077210 */ /* 0x001fe40007f7e0ff */
[----:B-1----:R-:W-:-:S02]  /*c1e0*/  LEA.HI.X.SX32 R6, R9, R4, 0x1, P4 ;  /* 0x0000000409067211 */ /* 0x002fc400020f0eff */
[----:B------:R-:W3:Y:S04]  /*c1f0*/  LDL.LU R9, [R1+0x6c] ;  /* 0x00006c0001097983 */ /* 0x000ee80000300800 */
[----:B------:R-:W-:Y:S04]  /*c200*/  STL [R1+0xfcc], R7 ;  /* 0x000fcc0701007387 */ /* 0x000fe80000100800 */
[----:B------:R0:W-:Y:S02]  /*c210*/  STL [R1+0xfc0], R6 ;  /* 0x000fc00601007387 */ /* 0x0001e40000100800 */
[----:B0-----:R-:W-:-:S02]  /*c220*/  LEA.HI.X.SX32 R6, R10, R4, 0x1, P5 ;  /* 0x000000040a067211 */ /* 0x001fc400028f0eff */
[----:B------:R-:W4:Y:S01]  /*c230*/  LDL.LU R10, [R1+0x2c] ;  /* 0x00002c00010a7983 */ /* 0x000f220000300800 */
[----:B------:R-:W-:-:S05]  /*c240*/  IADD3 R7, P4, PT, R17, R2, RZ ;  /* 0x0000000211077210 */ /* 0x000fca0007f9e0ff */
[----:B------:R0:W-:Y:S04]  /*c250*/  STL [R1+0xfc4], R7 ;  /* 0x000fc40701007387 */ /* 0x0001e80000100800 */
[----:B------:R-:W2:Y:S04]  /*c260*/  LDL.LU R8, [R1+0x74] ;  /* 0x0000740001087983 */ /* 0x000ea80000300800 */
[----:B------:R1:W-:Y:S01]  /*c270*/  STL [R1+0xfb8], R6 ;  /* 0x000fb80601007387 */ /* 0x0003e20000100800 */
[----:B0-----:R-:W-:Y:S02]  /*c280*/  LEA.HI.X.SX32 R7, R11, R4, 0x1, P6 ;  /* 0x000000040b077211 */ /* 0x001fe400030f0eff */
[----:B------:R-:W-:-:S02]  /*c290*/  IADD3 R11, P6, PT, R22, R2, RZ ;  /* 0x00000002160b7210 */ /* 0x000fc40007fde0ff */
[----:B-1----:R-:W-:-:S05]  /*c2a0*/  IADD3 R6, P5, PT, R21, R2, RZ ;  /* 0x0000000215067210 */ /* 0x002fca0007fbe0ff */
[----:B------:R0:W-:Y:S04]  /*c2b0*/  STL [R1+0xfbc], R6 ;  /* 0x000fbc0601007387 */ /* 0x0001e80000100800 */
[----:B------:R1:W-:Y:S01]  /*c2c0*/  STL [R1+0xfb0], R7 ;  /* 0x000fb00701007387 */ /* 0x0003e20000100800 */
[----:B0-----:R-:W-:-:S03]  /*c2d0*/  LEA.HI.X.SX32 R6, R12, R4, 0x1, P2 ;  /* 0x000000040c067211 */ /* 0x001fc600010f0eff */
[----:B-1----:R-:W3:Y:S04]  /*c2e0*/  LDL.LU R7, [R1+0x80] ;  /* 0x0000800001077983 */ /* 0x002ee80000300800 */
[----:B------:R0:W-:Y:S04]  /*c2f0*/  STL [R1+0xfb4], R11 ;  /* 0x000fb40b01007387 */ /* 0x0001e80000100800 */
[----:B------:R1:W-:Y:S04]  /*c300*/  STL [R1+0xfa8], R6 ;  /* 0x000fa80601007387 */ /* 0x0003e80000100800 */
[----:B------:R-:W3:Y:S01]  /*c310*/  LDL.LU R15, [R1+0x88] ;  /* 0x00008800010f7983 */ /* 0x000ee20000300800 */
[----:B0-----:R-:W-:-:S02]  /*c320*/  IADD3 R11, P2, PT, R23, R2, RZ ;  /* 0x00000002170b7210 */ /* 0x001fc40007f5e0ff */
[----:B-1----:R-:W-:-:S03]  /*c330*/  LEA.HI.X.SX32 R6, R13, R4, 0x1, P3 ;  /* 0x000000040d067211 */ /* 0x002fc600018f0eff */
[----:B------:R5:W-:Y:S04]  /*c340*/  STL [R1+0xfac], R11 ;  /* 0x000fac0b01007387 */ /* 0x000be80000100800 */
[----:B------:R0:W-:Y:S04]  /*c350*/  STL [R1+0xfa0], R6 ;  /* 0x000fa00601007387 */ /* 0x0001e80000100800 */
[----:B------:R-:W3:Y:S01]  /*c360*/  LDL.LU R28, [R1+0xbc] ;  /* 0x0000bc00011c7983 */ /* 0x000ee20000300800 */
[----:B-----5:R-:W-:Y:S02]  /*c370*/  IADD3 R11, P3, PT, R24, R2, RZ ;  /* 0x00000002180b7210 */ /* 0x020fe40007f7e0ff */
[----:B0-----:R-:W-:-:S03]  /*c380*/  LEA.HI.X.SX32 R6, R17, R4, 0x1, P4 ;  /* 0x0000000411067211 */ /* 0x001fc600020f0eff */
[----:B------:R-:W-:Y:S04]  /*c390*/  STL [R1+0xfa4], R11 ;  /* 0x000fa40b01007387 */ /* 0x000fe80000100800 */
[----:B------:R0:W-:Y:S02]  /*c3a0*/  STL [R1+0xf98], R6 ;  /* 0x000f980601007387 */ /* 0x0001e40000100800 */
[----:B0-----:R-:W-:Y:S02]  /*c3b0*/  LEA.HI.X.SX32 R6, R21, R4, 0x1, P5 ;  /* 0x0000000415067211 */ /* 0x001fe400028f0eff */
[----:B------:R-:W5:Y:S01]  /*c3c0*/  LDL.LU R21, [R1+0x7c] ;  /* 0x00007c0001157983 */ /* 0x000f620000300800 */
[----:B------:R-:W-:-:S05]  /*c3d0*/  IADD3 R11, P4, PT, R25, R2, RZ ;  /* 0x00000002190b7210 */ /* 0x000fca0007f9e0ff */
[----:B------:R0:W-:Y:S04]  /*c3e0*/  STL [R1+0xf9c], R11 ;  /* 0x000f9c0b01007387 */ /* 0x0001e80000100800 */
[----:B------:R-:W5:Y:S04]  /*c3f0*/  LDL.LU R29, [R1+0xc0] ;  /* 0x0000c000011d7983 */ /* 0x000f680000300800 */
[----:B------:R1:W-:Y:S01]  /*c400*/  STL [R1+0xf90], R6 ;  /* 0x000f900601007387 */ /* 0x0003e20000100800 */
[----:B0-----:R-:W-:-:S03]  /*c410*/  IADD3 R11, P5, PT, R26, R2, RZ ;  /* 0x000000021a0b7210 */ /* 0x001fc60007fbe0ff */
[----:B------:R-:W5:Y:S01]  /*c420*/  LDL.LU R17, [R1+0xc4] ;  /* 0x0000c40001117983 */ /* 0x000f620000300800 */
[----:B-1----:R-:W-:-:S03]  /*c430*/  LEA.HI.X.SX32 R6, R22, R4, 0x1, P6 ;  /* 0x0000000416067211 */ /* 0x002fc600030f0eff */
[----:B------:R0:W-:Y:S01]  /*c440*/  STL [R1+0xf94], R11 ;  /* 0x000f940b01007387 */ /* 0x0001e20000100800 */
[----:B------:R-:W-:-:S03]  /*c450*/  IADD3 R12, P6, PT, R27, R2, RZ ;  /* 0x000000021b0c7210 */ /* 0x000fc60007fde0ff */
[----:B------:R1:W-:Y:S01]  /*c460*/  STL [R1+0xf88], R6 ;  /* 0x000f880601007387 */ /* 0x0003e20000100800 */
[----:B0-----:R-:W-:-:S03]  /*c470*/  LEA.HI.X.SX32 R11, R23, R4, 0x1, P2 ;  /* 0x00000004170b7211 */ /* 0x001fc600010f0eff */
[----:B-1----:R-:W5:Y:S04]  /*c480*/  LDL.LU R6, [R1+0xc8] ;  /* 0x0000c80001067983 */ /* 0x002f680000300800 */
[----:B------:R-:W-:Y:S04]  /*c490*/  STL [R1+0xf8c], R12 ;  /* 0x000f8c0c01007387 */ /* 0x000fe80000100800 */
[----:B------:R0:W-:Y:S04]  /*c4a0*/  STL [R1+0xf80], R11 ;  /* 0x000f800b01007387 */ /* 0x0001e80000100800 */
[----:B------:R-:W5:Y:S01]  /*c4b0*/  LDL.LU R13, [R1+0xcc] ;  /* 0x0000cc00010d7983 */ /* 0x000f620000300800 */
[----:B0-----:R-:W-:-:S02]  /*c4c0*/  LEA.HI.X.SX32 R11, R24, R4, 0x1, P3 ;  /* 0x00000004180b7211 */ /* 0x001fc400018f0eff */
[----:B----4-:R-:W-:-:S05]  /*c4d0*/  IADD3 R12, P2, PT, R10, R2, RZ ;  /* 0x000000020a0c7210 */ /* 0x010fca0007f5e0ff */
[----:B------:R2:W-:Y:S04]  /*c4e0*/  STL [R1+0xf84], R12 ;  /* 0x000f840c01007387 */ /* 0x0005e80000100800 */
[----:B------:R0:W-:Y:S04]  /*c4f0*/  STL [R1+0xf78], R11 ;  /* 0x000f780b01007387 */ /* 0x0001e80000100800 */
[----:B------:R-:W4:Y:S01]  /*c500*/  LDL.LU R22, [R1+0xd0] ;  /* 0x0000d00001167983 */ /* 0x000f220000300800 */
[----:B--2---:R-:W-:Y:S02]  /*c510*/  IADD3 R12, P3, PT, R14, R2, RZ ;  /* 0x000000020e0c7210 */ /* 0x004fe40007f7e0ff */
[----:B0-----:R-:W-:-:S03]  /*c520*/  LEA.HI.X.SX32 R11, R25, R4, 0x1, P4 ;  /* 0x00000004190b7211 */ /* 0x001fc600020f0eff */
[----:B------:R0:W-:Y:S01]  /*c530*/  STL [R1+0xf7c], R12 ;  /* 0x000f7c0c01007387 */ /* 0x0001e20000100800 */
[----:B---3--:R-:W-:-:S03]  /*c540*/  IADD3 R23, P4, PT, R9, R2, RZ ;  /* 0x0000000209177210 */ /* 0x008fc60007f9e0ff */
[----:B------:R1:W-:Y:S04]  /*c550*/  STL [R1+0xf70], R11 ;  /* 0x000f700b01007387 */ /* 0x0003e80000100800 */
[----:B0-----:R-:W2:Y:S01]  /*c560*/  LDL.LU R12, [R1+0xd4] ;  /* 0x0000d400010c7983 */ /* 0x001ea20000300800 */
[----:B-1----:R-:W-:-:S03]  /*c570*/  LEA.HI.X.SX32 R11, R26, R4, 0x1, P5 ;  /* 0x000000041a0b7211 */ /* 0x002fc600028f0eff */
[----:B------:R0:W-:Y:S01]  /*c580*/  STL [R1+0xf74], R23 ;  /* 0x000f741701007387 */ /* 0x0001e20000100800 */
[----:B------:R-:W-:-:S03]  /*c590*/  IADD3 R24, P5, PT, R8, R2, RZ ;  /* 0x0000000208187210 */ /* 0x000fc60007fbe0ff */
[----:B------:R1:W-:Y:S01]  /*c5a0*/  STL [R1+0xf68], R11 ;  /* 0x000f680b01007387 */ /* 0x0003e20000100800 */
[----:B0-----:R-:W-:-:S03]  /*c5b0*/  LEA.HI.X.SX32 R23, R27, R4, 0x1, P6 ;  /* 0x000000041b177211 */ /* 0x001fc600030f0eff */
[----:B-1----:R-:W3:Y:S04]  /*c5c0*/  LDL.LU R11, [R1+0xd8] ;  /* 0x0000d800010b7983 */ /* 0x002ee80000300800 */
[----:B------:R-:W-:Y:S04]  /*c5d0*/  STL [R1+0xf6c], R24 ;  /* 0x000f6c1801007387 */ /* 0x000fe80000100800 */
[----:B------:R0:W-:Y:S02]  /*c5e0*/  STL [R1+0xc14], R23 ;  /* 0x000c141701007387 */ /* 0x0001e40000100800 */
[----:B0-----:R-:W-:-:S02]  /*c5f0*/  LEA.HI.X.SX32 R23, R10, R4, 0x1, P2 ;  /* 0x000000040a177211 */ /* 0x001fc400010f0eff */
[----:B------:R-:W3:Y:S01]  /*c600*/  LDL.LU R10, [R1+0xdc] ;  /* 0x0000dc00010a7983 */ /* 0x000ee20000300800 */
[----:B-----5:R-:W-:-:S05]  /*c610*/  IADD3 R24, P6, PT, R21, R2, RZ ;  /* 0x0000000215187210 */ /* 0x020fca0007fde0ff */
[----:B------:R0:W-:Y:S04]  /*c620*/  STL [R1+0xc2c], R24 ;  /* 0x000c2c1801007387 */ /* 0x0001e80000100800 */
[----:B------:R1:W-:Y:S01]  /*c630*/  STL [R1+0xc18], R23 ;  /* 0x000c181701007387 */ /* 0x0003e20000100800 */
[----:B0-----:R-:W-:Y:S02]  /*c640*/  IADD3 R24, P2, PT, R7, R2, RZ ;  /* 0x0000000207187210 */ /* 0x001fe40007f5e0ff */
[----:B-1----:R-:W-:Y:S02]  /*c650*/  LEA.HI.X.SX32 R23, R14, R4, 0x1, P3 ;  /* 0x000000040e177211 */ /* 0x002fe400018f0eff */
[----:B------:R-:W5:Y:S04]  /*c660*/  LDL.LU R14, [R1+0xe0] ;  /* 0x0000e000010e7983 */ /* 0x000f680000300800 */
[----:B------:R0:W-:Y:S04]  /*c670*/  STL [R1+0xc34], R24 ;  /* 0x000c341801007387 */ /* 0x0001e80000100800 */
[----:B------:R1:W-:Y:S01]  /*c680*/  STL [R1+0xc1c], R23 ;  /* 0x000c1c1701007387 */ /* 0x0003e20000100800 */
[----:B0-----:R-:W-:-:S02]  /*c690*/  IADD3 R24, P3, PT, R15, R2, RZ ;  /* 0x000000020f187210 */ /* 0x001fc40007f7e0ff */
        /* <DEDUP_REMOVED lines=25> */
[-C--:B-1----:R-:W-:Y:S02]  /*c830*/  LEA.HI.X.SX32 R23, R28, R4.reuse, 0x1, P4 ;  /* 0x000000041c177211 */ /* 0x082fe400020f0eff */
[----:B------:R-:W5:Y:S04]  /*c840*/  LDL.LU R28, [R1+0x12c] ;  /* 0x00012c00011c7983 */ /* 0x000f680000300800 */
[----:B------:R-:W-:Y:S04]  /*c850*/  STL [R1+0xc64], R24 ;  /* 0x000c641801007387 */ /* 0x000fe80000100800 */
[----:B------:R0:W-:Y:S02]  /*c860*/  STL [R1+0xc40], R23 ;  /* 0x000c401701007387 */ /* 0x0001e40000100800 */
[----:B0-----:R-:W-:-:S02]  /*c870*/  LEA.HI.X.SX32 R23, R29, R4, 0x1, P5 ;  /* 0x000000041d177211 */ /* 0x001fc400028f0eff */
[----:B------:R-:W5:Y:S01]  /*c880*/  LDL.LU R29, [R1+0x130] ;  /* 0x00013000011d7983 */ /* 0x000f620000300800 */
[----:B----4-:R-:W-:-:S05]  /*c890*/  IADD3 R24, P4, PT, R22, R2, RZ ;  /* 0x0000000216187210 */ /* 0x010fca0007f9e0ff */
[----:B------:R-:W-:Y:S04]  /*c8a0*/  STL [R1+0xc6c], R24 ;  /* 0x000c6c1801007387 */ /* 0x000fe80000100800 */
[----:B------:R0:W-:Y:S02]  /*c8b0*/  STL [R1+0xc48], R23 ;  /* 0x000c481701007387 */ /* 0x0001e40000100800 */
[----:B0-----:R-:W-:Y:S02]  /*c8c0*/  LEA.HI.X.SX32 R23, R17, R4, 0x1, P6 ;  /* 0x0000000411177211 */ /* 0x001fe400030f0eff */
[----:B------:R-:W4:Y:S01]  /*c8d0*/  LDL.LU R17, [R1+0x134] ;  /* 0x0001340001117983 */ /* 0x000f220000300800 */
[----:B--2---:R-:W-:-:S05]  /*c8e0*/  IADD3 R24, P5, PT, R12, R2, RZ ;  /* 0x000000020c187210 */ /* 0x004fca0007fbe0ff */
[----:B------:R3:W-:Y:S04]  /*c8f0*/  STL [R1+0xc74], R24 ;  /* 0x000c741801007387 */ /* 0x0007e80000100800 */
[----:B------:R0:W-:Y:S01]  /*c900*/  STL [R1+0xc50], R23 ;  /* 0x000c501701007387 */ /* 0x0001e20000100800 */
[----:B---3--:R-:W-:Y:S02]  /*c910*/  IADD3 R24, P6, PT, R11, R2, RZ ;  /* 0x000000020b187210 */ /* 0x008fe40007fde0ff */
[----:B0-----:R-:W-:Y:S02]  /*c920*/  LEA.HI.X.SX32 R23, R6, R4, 0x1, P2 ;  /* 0x0000000406177211 */ /* 0x001fe400010f0eff */
[----:B------:R-:W2:Y:S04]  /*c930*/  LDL.LU R6, [R1+0x138] ;  /* 0x0001380001067983 */ /* 0x000ea80000300800 */
[----:B------:R0:W-:Y:S04]  /*c940*/  STL [R1+0xc7c], R24 ;  /* 0x000c7c1801007387 */ /* 0x0001e80000100800 */
[----:B------:R1:W-:Y:S01]  /*c950*/  STL [R1+0xc58], R23 ;  /* 0x000c581701007387 */ /* 0x0003e20000100800 */
[----:B0-----:R-:W-:-:S02]  /*c960*/  IADD3 R24, P2, PT, R10, R2, RZ ;  /* 0x000000020a187210 */ /* 0x001fc40007f5e0ff */
[-C--:B-1----:R-:W-:Y:S02]  /*c970*/  LEA.HI.X.SX32 R23, R13, R4.reuse, 0x1, P3 ;  /* 0x000000040d177211 */ /* 0x082fe400018f0eff */
[----:B------:R-:W3:Y:S04]  /*c980*/  LDL.LU R13, [R1+0x13c] ;  /* 0x00013c00010d7983 */ /* 0x000ee80000300800 */
[----:B------:R-:W-:Y:S04]  /*c990*/  STL [R1+0xc84], R24 ;  /* 0x000c841801007387 */ /* 0x000fe80000100800 */
[----:B------:R0:W-:Y:S02]  /*c9a0*/  STL [R1+0xc60], R23 ;  /* 0x000c601701007387 */ /* 0x0001e40000100800 */
[----:B0-----:R-:W-:-:S02]  /*c9b0*/  LEA.HI.X.SX32 R23, R22, R4, 0x1, P4 ;  /* 0x0000000416177211 */ /* 0x001fc400020f0eff */
[----:B------:R-:W3:Y:S01]  /*c9c0*/  LDL.LU R22, [R1+0x140] ;  /* 0x0001400001167983 */ /* 0x000ee20000300800 */
[----:B-----5:R-:W-:-:S05]  /*c9d0*/  IADD3 R24, P3, PT, R14, R2, RZ ;  /* 0x000000020e187210 */ /* 0x020fca0007f7e0ff */
[----:B------:R-:W-:Y:S04]  /*c9e0*/  STL [R1+0xc8c], R24 ;  /* 0x000c8c1801007387 */ /* 0x000fe80000100800 */
[----:B------:R0:W-:Y:S02]  /*c9f0*/  STL [R1+0xc68], R23 ;  /* 0x000c681701007387 */ /* 0x0001e40000100800 */
[----:B0-----:R-:W-:Y:S02]  /*ca00*/  LEA.HI.X.SX32 R23, R12, R4, 0x1, P5 ;  /* 0x000000040c177211 */ /* 0x001fe400028f0eff */
[----:B------:R-:W-:Y:S01]  /*ca10*/  IADD3 R24, P4, PT, R9, R2, RZ ;  /* 0x0000000209187210 */ /* 0x000fe20007f9e0ff */
[----:B------:R-:W5:Y:S04]  /*ca20*/  LDL.LU R12, [R1+0x148] ;  /* 0x00014800010c7983 */ /* 0x000f680000300800 */
[----:B------:R-:W-:Y:S04]  /*ca30*/  STL [R1+0xc94], R24 ;  /* 0x000c941801007387 */ /* 0x000fe80000100800 */
[----:B------:R0:W-:Y:S02]  /*ca40*/  STL [R1+0xc70], R23 ;  /* 0x000c701701007387 */ /* 0x0001e40000100800 */
[----:B0-----:R-:W-:-:S02]  /*ca50*/  LEA.HI.X.SX32 R23, R11, R4, 0x1, P6 ;  /* 0x000000040b177211 */ /* 0x001fc400030f0eff */
[----:B------:R-:W5:Y:S01]  /*ca60*/  LDL.LU R11, [R1+0x14c] ;  /* 0x00014c00010b7983 */ /* 0x000f620000300800 */
[----:B------:R-:W-:-:S05]  /*ca70*/  IADD3 R24, P5, PT, R8, R2, RZ ;  /* 0x0000000208187210 */ /* 0x000fca0007fbe0ff */
        /* <DEDUP_REMOVED lines=35> */
[----:B------:R-:W-:Y:S04]  /*ccb0*/  STL [R1+0xcd4], R24 ;  /* 0x000cd41801007387 */ /* 0x000fe80000100800 */
[----:B------:R0:W-:Y:S02]  /*ccc0*/  STL [R1+0xcb0], R23 ;  /* 0x000cb01701007387 */ /* 0x0001e40000100800 */
[----:B0-----:R-:W-:Y:S02]  /*ccd0*/  LEA.HI.X.SX32 R23, R28, R4, 0x1, P4 ;  /* 0x000000041c177211 */ /* 0x001fe400020f0eff */
[----:B---3--:R-:W-:Y:S01]  /*cce0*/  IADD3 R24, P3, PT, R13, R2, RZ ;  /* 0x000000020d187210 */ /* 0x008fe20007f7e0ff */
[----:B------:R-:W2:Y:S04]  /*ccf0*/  LDL.LU R28, [R1+0x18c] ;  /* 0x00018c00011c7983 */ /* 0x000ea80000300800 */
[----:B------:R-:W-:Y:S04]  /*cd00*/  STL [R1+0xcdc], R24 ;  /* 0x000cdc1801007387 */ /* 0x000fe80000100800 */
[----:B------:R0:W-:Y:S02]  /*cd10*/  STL [R1+0xcb8], R23 ;  /* 0x000cb81701007387 */ /* 0x0001e40000100800 */
[----:B0-----:R-:W-:-:S02]  /*cd20*/  LEA.HI.X.SX32 R23, R29, R4, 0x1, P5 ;  /* 0x000000041d177211 */ /* 0x001fc400028f0eff */
[----:B------:R-:W-:Y:S01]  /*cd30*/  IADD3 R24, P4, PT, R22, R2, RZ ;  /* 0x0000000216187210 */ /* 0x000fe20007f9e0ff */
        /* <DEDUP_REMOVED lines=16> */
[----:B------:R-:W-:Y:S04]  /*ce40*/  STL [R1+0xcfc], R24 ;  /* 0x000cfc1801007387 */ /* 0x000fe80000100800 */
[----:B------:R0:W-:Y:S01]  /*ce50*/  STL [R1+0xcd8], R23 ;  /* 0x000cd81701007387 */ /* 0x0001e20000100800 */
[----:B------:R-:W-:-:S03]  /*ce60*/  LEA.HI.X.SX32 R22, R22, R4, 0x1, P4 ;  /* 0x0000000416167211 */ /* 0x000fc600020f0eff */
[----:B0-----:R-:W5:Y:S01]  /*ce70*/  LDL.LU R23, [R1+0x170] ;  /* 0x0001700001177983 */ /* 0x001f620000300800 */
        /* <DEDUP_REMOVED lines=30> */
[----:B--2---:R-:W-:Y:S02]  /*d060*/  IADD3 R24, P4, PT, R28, R2, RZ ;  /* 0x000000021c187210 */ /* 0x004fe40007f9e0ff */
[----:B------:R-:W-:-:S03]  /*d070*/  LEA.HI.X.SX32 R21, R21, R4, 0x1, P6 ;  /* 0x0000000415157211 */ /* 0x000fc600030f0eff */
[----:B------:R-:W-:Y:S04]  /*d080*/  STL [R1+0xd34], R24 ;  /* 0x000d341801007387 */ /* 0x000fe80000100800 */
[----:B------:R0:W-:Y:S04]  /*d090*/  STL [R1+0xd10], R22 ;  /* 0x000d101601007387 */ /* 0x0001e80000100800 */
[----:B0-----:R-:W2:Y:S01]  /*d0a0*/  LDL.LU R22, [R1+0x11c] ;  /* 0x00011c0001167983 */ /* 0x001ea20000300800 */
[----:B---3--:R-:W-:-:S05]  /*d0b0*/  IADD3 R24, P5, PT, R29, R2, RZ ;  /* 0x000000021d187210 */ /* 0x008fca0007fbe0ff */
[----:B------:R-:W-:Y:S04]  /*d0c0*/  STL [R1+0xd3c], R24 ;  /* 0x000d3c1801007387 */ /* 0x000fe80000100800 */
[----:B------:R0:W-:Y:S02]  /*d0d0*/  STL [R1+0xd18], R21 ;  /* 0x000d181501007387 */ /* 0x0001e40000100800 */
[----:B0-----:R-:W-:Y:S02]  /*d0e0*/  LEA.HI.X.SX32 R21, R7, R4, 0x1, P2 ;  /* 0x0000000407157211 */ /* 0x001fe400010f0eff */
        /* <DEDUP_REMOVED lines=13> */
[----:B------:R0:W-:Y:S01]  /*d1c0*/  STL [R1+0xd30], R21 ;  /* 0x000d301501007387 */ /* 0x0001e20000100800 */
[----:B------:R-:W-:-:S03]  /*d1d0*/  LEA.HI.X.SX32 R25, R29, R4, 0x1, P5 ;  /* 0x000000041d197211 */ /* 0x000fc600028f0eff */
[----:B0-----:R-:W5:Y:S01]  /*d1e0*/  LDL.LU R21, [R1+0x10c] ;  /* 0x00010c0001157983 */ /* 0x001f620000300800 */
[----:B------:R-:W-:-:S05]  /*d1f0*/  IADD3 R24, P4, PT, R23, R2, RZ ;  /* 0x0000000217187210 */ /* 0x000fca0007f9e0ff */
[----:B------:R-:W-:Y:S04]  /*d200*/  STL [R1+0xd5c], R24 ;  /* 0x000d5c1801007387 */ /* 0x000fe80000100800 */
[----:B------:R0:W-:Y:S04]  /*d210*/  STL [R1+0xd38], R25 ;  /* 0x000d381901007387 */ /* 0x0001e80000100800 */
[----:B------:R-:W5:Y:S01]  /*d220*/  LDL.LU R29, [R1+0x108] ;  /* 0x00010800011d7983 */ /* 0x000f620000300800 */
[----:B0-----:R-:W-:Y:S02]  /*d230*/  LEA.HI.X.SX32 R25, R17, R4, 0x1, P6 ;  /* 0x0000000411197211 */ /* 0x001fe400030f0eff */
[----:B------:R-:W-:-:S05]  /*d240*/  IADD3 R24, P5, PT, R12, R2, RZ ;  /* 0x000000020c187210 */ /* 0x000fca0007fbe0ff */
[----:B------:R0:W-:Y:S04]  /*d250*/  STL [R1+0xd64], R24 ;  /* 0x000d641801007387 */ /* 0x0001e80000100800 */
[----:B------:R-:W5:Y:S04]  /*d260*/  LDL.LU R17, [R1+0x104] ;  /* 0x0001040001117983 */ /* 0x000f680000300800 */
[----:B------:R1:W-:Y:S01]  /*d270*/  STL [R1+0xd40], R25 ;  /* 0x000d401901007387 */ /* 0x0003e20000100800 */
[----:B0-----:R-:W-:Y:S02]  /*d280*/  IADD3 R24, P6, PT, R11, R2, RZ ;  /* 0x000000020b187210 */ /* 0x001fe40007fde0ff */
[----:B-1----:R-:W-:-:S03]  /*d290*/  LEA.HI.X.SX32 R25, R6, R4, 0x1, P2 ;  /* 0x0000000406197211 */ /* 0x002fc600010f0eff */
        /* <DEDUP_REMOVED lines=11> */
[----:B------:R-:W-:Y:S01]  /*d350*/  STL [R1+0xd58], R25 ;  /* 0x000d581901007387 */ /* 0x000fe20000100800 */
[----:B0-----:R-:W-:-:S03]  /*d360*/  LEA.HI.X.SX32 R24, R12, R4, 0x1, P5 ;  /* 0x000000040c187211 */ /* 0x001fc600028f0eff */
[----:B------:R-:W5:Y:S01]  /*d370*/  LDL.LU R12, [R1+0xf8] ;  /* 0x0000f800010c7983 */ /* 0x000f620000300800 */
[----:B------:R-:W-:-:S05]  /*d380*/  IADD3 R23, P4, PT, R9, R2, RZ ;  /* 0x0000000209177210 */ /* 0x000fca0007f9e0ff */
[----:B------:R-:W-:Y:S04]  /*d390*/  STL [R1+0xd84], R23 ;  /* 0x000d841701007387 */ /* 0x000fe80000100800 */
[----:B------:R0:W-:Y:S02]  /*d3a0*/  STL [R1+0xd60], R24 ;  /* 0x000d601801007387 */ /* 0x0001e40000100800 */
[----:B0-----:R-:W-:Y:S02]  /*d3b0*/  LEA.HI.X.SX32 R24, R11, R4, 0x1, P6 ;  /* 0x000000040b187211 */ /* 0x001fe400030f0eff */
        /* <DEDUP_REMOVED lines=10> */
[----:B------:R-:W2:Y:S01]  /*d460*/  LDL.LU R14, [R1+0xb8] ;  /* 0x0000b800010e7983 */ /* 0x000ea20000300800 */
        /* <DEDUP_REMOVED lines=14> */
[----:B-1----:R-:W-:-:S03]  /*d550*/  LEA.HI.X.SX32 R24, R22, R4, 0x1, P6 ;  /* 0x0000000416187211 */ /* 0x002fc600030f0eff */
[----:B------:R0:W-:Y:S04]  /*d560*/  STL [R1+0xdb4], R23 ;  /* 0x000db41701007387 */ /* 0x0001e80000100800 */
[----:B0-----:R-:W5:Y:S01]  /*d570*/  LDL.LU R23, [R1+0xac] ;  /* 0x0000ac0001177983 */ /* 0x001f620000300800 */
[----:B------:R-:W-:-:S03]  /*d580*/  IADD3 R22, P6, PT, R29, R2, RZ ;  /* 0x000000021d167210 */ /* 0x000fc60007fde0ff */
[----:B------:R0:W-:Y:S04]  /*d590*/  STL [R1+0xd90], R24 ;  /* 0x000d901801007387 */ /* 0x0001e80000100800 */
[----:B------:R1:W-:Y:S01]  /*d5a0*/  STL [R1+0xdbc], R22 ;  /* 0x000dbc1601007387 */ /* 0x0003e20000100800 */
[----:B0-----:R-:W-:-:S03]  /*d5b0*/  LEA.HI.X.SX32 R24, R7, R4, 0x1, P2 ;  /* 0x0000000407187211 */ /* 0x001fc600010f0eff */
[----:B------:R-:W5:Y:S01]  /*d5c0*/  LDL.LU R7, [R1+0xa8] ;  /* 0x0000a80001077983 */ /* 0x000f620000300800 */
[----:B-1----:R-:W-:-:S03]  /*d5d0*/  IADD3 R22, P2, PT, R17, R2, RZ ;  /* 0x0000000211167210 */ /* 0x002fc60007f5e0ff */
        /* <DEDUP_REMOVED lines=9> */
[----:B------:R-:W-:Y:S02]  /*d670*/  LEA.HI.X.SX32 R21, R21, R4, 0x1, P5 ;  /* 0x0000000415157211 */ /* 0x000fe400028f0eff */
[----:B-1----:R-:W-:Y:S01]  /*d680*/  IADD3 R22, P4, PT, R13, R2, RZ ;  /* 0x000000020d167210 */ /* 0x002fe20007f9e0ff */
[----:B------:R-:W-:Y:S04]  /*d690*/  STL [R1+0xda8], R24 ;  /* 0x000da81801007387 */ /* 0x000fe80000100800 */
[----:B------:R0:W-:Y:S01]  /*d6a0*/  STL [R1+0xdd4], R22 ;  /* 0x000dd41601007387 */ /* 0x0001e20000100800 */
[----:B------:R-:W-:-:S03]  /*d6b0*/  LEA.HI.X.SX32 R17, R17, R4, 0x1, P2 ;  /* 0x0000000411117211 */ /* 0x000fc600010f0eff */
[----:B0-----:R-:W5:Y:S04]  /*d6c0*/  LDL.LU R22, [R1+0x9c] ;  /* 0x00009c0001167983 */ /* 0x001f680000300800 */
[----:B------:R0:W-:Y:S01]  /*d6d0*/  STL [R1+0xdb0], R21 ;  /* 0x000db01501007387 */ /* 0x0001e20000100800 */
[----:B------:R-:W-:Y:S02]  /*d6e0*/  IADD3 R24, P5, PT, R12, R2, RZ ;  /* 0x000000020c187210 */ /* 0x000fe40007fbe0ff */
[----:B0-----:R-:W-:Y:S02]  /*d6f0*/  LEA.HI.X.SX32 R21, R29, R4, 0x1, P6 ;  /* 0x000000041d157211 */ /* 0x001fe400030f0eff */
[----:B------:R-:W5:Y:S04]  /*d700*/  LDL.LU R29, [R1+0x98] ;  /* 0x00009800011d7983 */ /* 0x000f680000300800 */
[----:B------:R-:W-:Y:S04]  /*d710*/  STL [R1+0xddc], R24 ;  /* 0x000ddc1801007387 */ /* 0x000fe80000100800 */
[----:B------:R0:W-:Y:S04]  /*d720*/  STL [R1+0xdb8], R21 ;  /* 0x000db81501007387 */ /* 0x0001e80000100800 */
[----:B0-----:R-:W5:Y:S01]  /*d730*/  LDL.LU R21, [R1+0x94] ;  /* 0x0000940001157983 */ /* 0x001f620000300800 */
[----:B------:R-:W-:-:S05]  /*d740*/  IADD3 R24, P6, PT, R11, R2, RZ ;  /* 0x000000020b187210 */ /* 0x000fca0007fde0ff */
[----:B------:R-:W-:Y:S04]  /*d750*/  STL [R1+0xde4], R24 ;  /* 0x000de41801007387 */ /* 0x000fe80000100800 */
[----:B------:R0:W-:Y:S02]  /*d760*/  STL [R1+0xdc0], R17 ;  /* 0x000dc01101007387 */ /* 0x0001e40000100800 */
[----:B0-----:R-:W-:Y:S02]  /*d770*/  LEA.HI.X.SX32 R17, R6, R4, 0x1, P3 ;  /* 0x0000000406117211 */ /* 0x001fe400018f0eff */
[----:B------:R-:W5:Y:S01]  /*d780*/  LDL.LU R6, [R1+0x90] ;  /* 0x0000900001067983 */ /* 0x000f620000300800 */
[----:B----4-:R-:W-:-:S05]  /*d790*/  IADD3 R24, P2, PT, R10, R2, RZ ;  /* 0x000000020a187210 */ /* 0x010fca0007f5e0ff */
[----:B------:R-:W-:Y:S04]  /*d7a0*/  STL [R1+0xdec], R24 ;  /* 0x000dec1801007387 */ /* 0x000fe80000100800 */
[----:B------:R0:W-:Y:S04]  /*d7b0*/  STL [R1+0xdc8], R17 ;  /* 0x000dc81101007387 */ /* 0x0001e80000100800 */
[----:B0-----:R-:W4:Y:S01]  /*d7c0*/  LDL.LU R17, [R1+0x8c] ;  /* 0x00008c0001117983 */ /* 0x001f220000300800 */
[----:B--2---:R-:W-:Y:S02]  /*d7d0*/  IADD3 R25, P3, PT, R14, R2, RZ ;  /* 0x000000020e197210 */ /* 0x004fe40007f7e0ff */
[----:B------:R-:W-:-:S03]  /*d7e0*/  LEA.HI.X.SX32 R24, R13, R4, 0x1, P4 ;  /* 0x000000040d187211 */ /* 0x000fc600020f0eff */
[----:B------:R3:W-:Y:S04]  /*d7f0*/  STL [R1+0xdf4], R25 ;  /* 0x000df41901007387 */ /* 0x0007e80000100800 */
[----:B------:R-:W2:Y:S04]  /*d800*/  LDL.LU R13, [R1+0x84] ;  /* 0x00008400010d7983 */ /* 0x000ea80000300800 */
[----:B------:R0:W-:Y:S01]  /*d810*/  STL [R1+0xdd0], R24 ;  /* 0x000dd01801007387 */ /* 0x0001e20000100800 */
[----:B---3--:R-:W-:Y:S02]  /*d820*/  IADD3 R25, P4, PT, R9, R2, RZ ;  /* 0x0000000209197210 */ /* 0x008fe40007f9e0ff */
[----:B0-----:R-:W-:-:S03]  /*d830*/  LEA.HI.X.SX32 R24, R12, R4, 0x1, P5 ;  /* 0x000000040c187211 */ /* 0x001fc600028f0eff */
[----:B------:R0:W-:Y:S04]  /*d840*/  STL [R1+0xdfc], R25 ;  /* 0x000dfc1901007387 */ /* 0x0001e80000100800 */
[----:B------:R-:W3:Y:S04]  /*d850*/  LDL.LU R12, [R1+0x78] ;  /* 0x00007800010c7983 */ /* 0x000ee80000300800 */
[----:B------:R1:W-:Y:S01]  /*d860*/  STL [R1+0xdd8], R24 ;  /* 0x000dd81801007387 */ /* 0x0003e20000100800 */
[----:B0-----:R-:W-:Y:S02]  /*d870*/  IADD3 R25, P5, PT, R8, R2, RZ ;  /* 0x0000000208197210 */ /* 0x001fe40007fbe0ff */
[----:B-1----:R-:W-:-:S03]  /*d880*/  LEA.HI.X.SX32 R24, R11, R4, 0x1, P6 ;  /* 0x000000040b187211 */ /* 0x002fc600030f0eff */
[----:B------:R-:W-:Y:S04]  /*d890*/  STL [R1+0xe04], R25 ;  /* 0x000e041901007387 */ /* 0x000fe80000100800 */
[----:B------:R-:W3:Y:S04]  /*d8a0*/  LDL.LU R11, [R1+0x70] ;  /* 0x00007000010b7983 */ /* 0x000ee80000300800 */
[----:B------:R0:W-:Y:S02]  /*d8b0*/  STL [R1+0xde0], R24 ;  /* 0x000de01801007387 */ /* 0x0001e40000100800 */
[----:B0-----:R-:W-:-:S02]  /*d8c0*/  LEA.HI.X.SX32 R24, R10, R4, 0x1, P2 ;  /* 0x000000040a187211 */ /* 0x001fc400010f0eff */
[----:B------:R-:W3:Y:S01]  /*d8d0*/  LDL.LU R10, [R1+0x68] ;  /* 0x00006800010a7983 */ /* 0x000ee20000300800 */
[----:B-----5:R-:W-:-:S05]  /*d8e0*/  IADD3 R25, P6, PT, R23, R2, RZ ;  /* 0x0000000217197210 */ /* 0x020fca0007fde0ff */
[----:B------:R0:W-:Y:S04]  /*d8f0*/  STL [R1+0xe0c], R25 ;  /* 0x000e0c1901007387 */ /* 0x0001e80000100800 */
[----:B------:R1:W-:Y:S01]  /*d900*/  STL [R1+0xde8], R24 ;  /* 0x000de81801007387 */ /* 0x0003e20000100800 */
[----:B0-----:R-:W-:Y:S02]  /*d910*/  IADD3 R25, P2, PT, R7, R2, RZ ;  /* 0x0000000207197210 */ /* 0x001fe40007f5e0ff */
[-C--:B-1----:R-:W-:Y:S02]  /*d920*/  LEA.HI.X.SX32 R24, R14, R4.reuse, 0x1, P3 ;  /* 0x000000040e187211 */ /* 0x082fe400018f0eff */
[----:B------:R-:W5:Y:S04]  /*d930*/  LDL.LU R14, [R1+0x64] ;  /* 0x00006400010e7983 */ /* 0x000f680000300800 */
[----:B------:R-:W-:Y:S04]  /*d940*/  STL [R1+0xe14], R25 ;  /* 0x000e141901007387 */ /* 0x000fe80000100800 */
[----:B------:R0:W-:Y:S02]  /*d950*/  STL [R1+0xdf0], R24 ;  /* 0x000df01801007387 */ /* 0x0001e40000100800 */
[----:B0-----:R-:W-:-:S02]  /*d960*/  LEA.HI.X.SX32 R24, R9, R4, 0x1, P4 ;  /* 0x0000000409187211 */ /* 0x001fc400020f0eff */
[----:B------:R-:W5:Y:S01]  /*d970*/  LDL.LU R9, [R1+0x60] ;  /* 0x0000600001097983 */ /* 0x000f620000300800 */
[----:B------:R-:W-:-:S05]  /*d980*/  IADD3 R25, P3, PT, R15, R2, RZ ;  /* 0x000000020f197210 */ /* 0x000fca0007f7e0ff */
[----:B------:R0:W-:Y:S01]  /*d990*/  STL [R1+0xe1c], R25 ;  /* 0x000e1c1901007387 */ /* 0x0001e20000100800 */
[----:B------:R-:W-:-:S03]  /*d9a0*/  IADD3 R26, P4, PT, R28, R2, RZ ;  /* 0x000000021c1a7210 */ /* 0x000fc60007f9e0ff */
[----:B------:R1:W-:Y:S01]  /*d9b0*/  STL [R1+0xdf8], R24 ;  /* 0x000df81801007387 */ /* 0x0003e20000100800 */
[----:B0-----:R-:W-:-:S03]  /*d9c0*/  LEA.HI.X.SX32 R25, R8, R4, 0x1, P5 ;  /* 0x0000000408197211 */ /* 0x001fc600028f0eff */
[----:B------:R-:W-:Y:S04]  /*d9d0*/  STL [R1+0xe24], R26 ;  /* 0x000e241a01007387 */ /* 0x000fe80000100800 */
[----:B------:R-:W5:Y:S04]  /*d9e0*/  LDL.LU R8, [R1+0x5c] ;  /* 0x00005c0001087983 */ /* 0x000f680000300800 */
[----:B------:R0:W-:Y:S01]  /*d9f0*/  STL [R1+0xe00], R25 ;  /* 0x000e001901007387 */ /* 0x0001e20000100800 */
[----:B-1----:R-:W-:Y:S02]  /*da00*/  IADD3 R24, P5, PT, R22, R2, RZ ;  /* 0x0000000216187210 */ /* 0x002fe40007fbe0ff */
[----:B0-----:R-:W-:-:S03]  /*da10*/  LEA.HI.X.SX32 R25, R23, R4, 0x1, P6 ;  /* 0x0000000417197211 */ /* 0x001fc600030f0eff */
[----:B------:R0:W-:Y:S01]  /*da20*/  STL [R1+0xe2c], R24 ;  /* 0x000e2c1801007387 */ /* 0x0001e20000100800 */
[----:B------:R-:W-:-:S03]  /*da30*/  LEA.HI.X.SX32 R23, R7, R4, 0x1, P2 ;  /* 0x0000000407177211 */ /* 0x000fc600010f0eff */
[----:B------:R-:W-:Y:S04]  /*da40*/  STL [R1+0xe08], R25 ;  /* 0x000e081901007387 */ /* 0x000fe80000100800 */
[----:B------:R-:W5:Y:S01]  /*da50*/  LDL.LU R7, [R1+0x58] ;  /* 0x0000580001077983 */ /* 0x000f620000300800 */
[----:B0-----:R-:W-:-:S05]  /*da60*/  IADD3 R24, P6, PT, R29, R2, RZ ;  /* 0x000000021d187210 */ /* 0x001fca0007fde0ff */
[----:B------:R0:W-:Y:S04]  /*da70*/  STL [R1+0xe34], R24 ;  /* 0x000e341801007387 */ /* 0x0001e80000100800 */
[----:B------:R1:W-:Y:S01]  /*da80*/  STL [R1+0xe10], R23 ;  /* 0x000e101701007387 */ /* 0x0003e20000100800 */
[----:B0-----:R-:W-:Y:S02]  /*da90*/  IADD3 R24, P2, PT, R21, R2, RZ ;  /* 0x0000000215187210 */ /* 0x001fe40007f5e0ff */
[-C--:B-1----:R-:W-:Y:S02]  /*daa0*/  LEA.HI.X.SX32 R23, R15, R4.reuse, 0x1, P3 ;  /* 0x000000040f177211 */ /* 0x082fe400018f0eff */
[----:B------:R-:W5:Y:S04]  /*dab0*/  LDL.LU R15, [R1+0x54] ;  /* 0x00005400010f7983 */ /* 0x000f680000300800 */
[----:B------:R0:W-:Y:S04]  /*dac0*/  STL [R1+0xe3c], R24 ;  /* 0x000e3c1801007387 */ /* 0x0001e80000100800 */
[----:B------:R-:W-:Y:S01]  /*dad0*/  STL [R1+0xe18], R23 ;  /* 0x000e181701007387 */ /* 0x000fe20000100800 */
[----:B0-----:R-:W-:-:S02]  /*dae0*/  LEA.HI.X.SX32 R24, R28, R4, 0x1, P4 ;  /* 0x000000041c187211 */ /* 0x001fc400020f0eff */
[----:B------:R-:W-:-:S05]  /*daf0*/  IADD3 R25, P3, PT, R6, R2, RZ ;  /* 0x0000000206197210 */ /* 0x000fca0007f7e0ff */
[----:B------:R-:W-:Y:S04]  /*db00*/  STL [R1+0xe44], R25 ;  /* 0x000e441901007387 */ /* 0x000fe80000100800 */
[----:B------:R-:W5:Y:S04]  /*db10*/  LDL.LU R28, [R1+0x50] ;  /* 0x00005000011c7983 */ /* 0x000f680000300800 */
[----:B------:R0:W-:Y:S02]  /*db20*/  STL [R1+0xe20], R24 ;  /* 0x000e201801007387 */ /* 0x0001e40000100800 */
[----:B0-----:R-:W-:-:S02]  /*db30*/  LEA.HI.X.SX32 R24, R22, R4, 0x1, P5 ;  /* 0x0000000416187211 */ /* 0x001fc400028f0eff */
[----:B------:R-:W-:Y:S02]  /*db40*/  LEA.HI.X.SX32 R22, R29, R4, 0x1, P6 ;  /* 0x000000041d167211 */ /* 0x000fe400030f0eff */
[----:B----4-:R-:W-:-:S05]  /*db50*/  IADD3 R23, P4, PT, R17, R2, RZ ;  /* 0x0000000211177210 */ /* 0x010fca0007f9e0ff */
[----:B------:R2:W-:Y:S04]  /*db60*/  STL [R1+0xe4c], R23 ;  /* 0x000e4c1701007387 */ /* 0x0005e80000100800 */
[----:B------:R-:W-:Y:S04]  /*db70*/  STL [R1+0xe28], R24 ;  /* 0x000e281801007387 */ /* 0x000fe80000100800 */
[----:B------:R-:W4:Y:S01]  /*db80*/  LDL.LU R29, [R1+0x4c] ;  /* 0x00004c00011d7983 */ /* 0x000f220000300800 */
[----:B--2---:R-:W-:-:S05]  /*db90*/  IADD3 R23, P5, PT, R13, R2, RZ ;  /* 0x000000020d177210 */ /* 0x004fca0007fbe0ff */
[----:B------:R3:W-:Y:S01]  /*dba0*/  STL [R1+0xe54], R23 ;  /* 0x000e541701007387 */ /* 0x0007e20000100800 */
[----:B------:R-:W-:-:S03]  /*dbb0*/  LEA.HI.X.SX32 R21, R21, R4, 0x1, P2 ;  /* 0x0000000415157211 */ /* 0x000fc600010f0eff */
[----:B------:R0:W-:Y:S01]  /*dbc0*/  STL [R1+0xe30], R22 ;  /* 0x000e301601007387 */ /* 0x0001e20000100800 */
[----:B---3--:R-:W-:-:S05]  /*dbd0*/  IADD3 R23, P6, PT, R12, R2, RZ ;  /* 0x000000020c177210 */ /* 0x008fca0007fde0ff */
[----:B------:R-:W-:Y:S04]  /*dbe0*/  STL [R1+0xe5c], R23 ;  /* 0x000e5c1701007387 */ /* 0x000fe80000100800 */
[----:B------:R-:W2:Y:S04]  /*dbf0*/  LDL.LU R27, [R1+0x48] ;  /* 0x00004800011b7983 */ /* 0x000ea80000300800 */
[----:B------:R1:W-:Y:S01]  /*dc00*/  STL [R1+0xe38], R21 ;  /* 0x000e381501007387 */ /* 0x0003e20000100800 */
[----:B0-----:R-:W-:Y:S02]  /*dc10*/  IADD3 R22, P2, PT, R11, R2, RZ ;  /* 0x000000020b167210 */ /* 0x001fe40007f5e0ff */
[----:B-1----:R-:W-:-:S03]  /*dc20*/  LEA.HI.X.SX32 R21, R6, R4, 0x1, P3 ;  /* 0x0000000406157211 */ /* 0x002fc600018f0eff */
[----:B------:R0:W-:Y:S04]  /*dc30*/  STL [R1+0xe64], R22 ;  /* 0x000e641601007387 */ /* 0x0001e80000100800 */
[----:B------:R-:W3:Y:S04]  /*dc40*/  LDL.LU R6, [R1+0x44] ;  /* 0x0000440001067983 */ /* 0x000ee80000300800 */
[----:B------:R1:W-:Y:S01]  /*dc50*/  STL [R1+0xe40], R21 ;  /* 0x000e401501007387 */ /* 0x0003e20000100800 */
[----:B0-----:R-:W-:Y:S02]  /*dc60*/  IADD3 R22, P3, PT, R10, R2, RZ ;  /* 0x000000020a167210 */ /* 0x001fe40007f7e0ff */
[----:B-1----:R-:W-:-:S03]  /*dc70*/  LEA.HI.X.SX32 R21, R17, R4, 0x1, P4 ;  /* 0x0000000411157211 */ /* 0x002fc600020f0eff */
[----:B------:R-:W-:Y:S01]  /*dc80*/  STL [R1+0xe6c], R22 ;  /* 0x000e6c1601007387 */ /* 0x000fe20000100800 */
[----:B------:R-:W-:-:S03]  /*dc90*/  LEA.HI.X.SX32 R13, R13, R4, 0x1, P5 ;  /* 0x000000040d0d7211 */ /* 0x000fc600028f0eff */
[----:B------:R-:W-:Y:S04]  /*dca0*/  STL [R1+0xe48], R21 ;  /* 0x000e481501007387 */ /* 0x000fe80000100800 */
[----:B------:R-:W3:Y:S01]  /*dcb0*/  LDL.LU R26, [R1+0x40] ;  /* 0x00004000011a7983 */ /* 0x000ee20000300800 */
[----:B-----5:R-:W-:-:S05]  /*dcc0*/  IADD3 R17, P4, PT, R14, R2, RZ ;  /* 0x000000020e117210 */ /* 0x020fca0007f9e0ff */
[----:B------:R0:W-:Y:S04]  /*dcd0*/  STL [R1+0xe74], R17 ;  /* 0x000e741101007387 */ /* 0x0001e80000100800 */
[----:B------:R1:W-:Y:S04]  /*dce0*/  STL [R1+0xe50], R13 ;  /* 0x000e500d01007387 */ /* 0x0003e80000100800 */
[----:B------:R-:W5:Y:S01]  /*dcf0*/  LDL.LU R25, [R1+0x3c] ;  /* 0x00003c0001197983 */ /* 0x000f620000300800 */
[----:B0-----:R-:W-:-:S05]  /*dd00*/  IADD3 R17, P5, PT, R9, R2, RZ ;  /* 0x0000000209117210 */ /* 0x001fca0007fbe0ff */
[----:B------:R-:W-:Y:S01]  /*dd10*/  STL [R1+0xe7c], R17 ;  /* 0x000e7c1101007387 */ /* 0x000fe20000100800 */
[----:B-1----:R-:W-:-:S03]  /*dd20*/  LEA.HI.X.SX32 R13, R12, R4, 0x1, P6 ;  /* 0x000000040c0d7211 */ /* 0x002fc600030f0eff */
[----:B------:R-:W5:Y:S04]  /*dd30*/  LDL.LU R24, [R1+0x38] ;  /* 0x0000380001187983 */ /* 0x000f680000300800 */
[----:B------:R-:W-:Y:S04]  /*dd40*/  STL [R1+0xe58], R13 ;  /* 0x000e580d01007387 */ /* 0x000fe80000100800 */
[----:B------:R-:W5:Y:S01]  /*dd50*/  LDL.LU R23, [R1+0x30] ;  /* 0x0000300001177983 */ /* 0x000f620000300800 */
[----:B------:R-:W-:Y:S02]  /*dd60*/  IADD3 R12, P6, PT, R8, R2, RZ ;  /* 0x00000002080c7210 */ /* 0x000fe40007fde0ff */
[----:B------:R-:W-:-:S03]  /*dd70*/  LEA.HI.X.SX32 R11, R11, R4, 0x1, P2 ;  /* 0x000000040b0b7211 */ /* 0x000fc600010f0eff */
[----:B------:R-:W-:Y:S04]  /*dd80*/  STL [R1+0xe84], R12 ;  /* 0x000e840c01007387 */ /* 0x000fe80000100800 */
[----:B------:R-:W5:Y:S04]  /*dd90*/  LDL.LU R22, [R1+0x28] ;  /* 0x0000280001167983 */ /* 0x000f680000300800 */
[----:B------:R0:W-:Y:S04]  /*dda0*/  STL [R1+0xe60], R11 ;  /* 0x000e600b01007387 */ /* 0x0001e80000100800 */
[----:B------:R-:W5:Y:S01]  /*ddb0*/  LDL.LU R21, [R1+0x24] ;  /* 0x0000240001157983 */ /* 0x000f620000300800 */
[----:B0-----:R-:W-:-:S02]  /*ddc0*/  LEA.HI.X.SX32 R11, R10, R4, 0x1, P3 ;  /* 0x000000040a0b7211 */ /* 0x001fc400018f0eff */
[----:B------:R-:W-:-:S05]  /*ddd0*/  IADD3 R12, P2, PT, R7, R2, RZ ;  /* 0x00000002070c7210 */ /* 0x000fca0007f5e0ff */
[----:B------:R-:W-:Y:S04]  /*dde0*/  STL [R1+0xe8c], R12 ;  /* 0x000e8c0c01007387 */ /* 0x000fe80000100800 */
[----:B------:R0:W-:Y:S04]  /*ddf0*/  STL [R1+0xe68], R11 ;  /* 0x000e680b01007387 */ /* 0x0001e80000100800 */
[----:B------:R-:W5:Y:S01]  /*de00*/  LDL.LU R17, [R1+0x20] ;  /* 0x0000200001117983 */ /* 0x000f620000300800 */
[----:B0-----:R-:W-:Y:S02]  /*de10*/  LEA.HI.X.SX32 R11, R14, R4, 0x1, P4 ;  /* 0x000000040e0b7211 */ /* 0x001fe400020f0eff */
[----:B------:R-:W-:-:S05]  /*de20*/  IADD3 R10, P3, PT, R15, R2, RZ ;  /* 0x000000020f0a7210 */ /* 0x000fca0007f7e0ff */
[----:B------:R0:W-:Y:S04]  /*de30*/  STL [R1+0xe94], R10 ;  /* 0x000e940a01007387 */ /* 0x0001e80000100800 */
[----:B------:R-:W5:Y:S01]  /*de40*/  LDL.LU R14, [R1+0x1c] ;  /* 0x00001c00010e7983 */ /* 0x000f620000300800 */
[----:B------:R-:W-:-:S03]  /*de50*/  LEA.HI.X.SX32 R9, R9, R4, 0x1, P5 ;  /* 0x0000000409097211 */ /* 0x000fc600028f0eff */
[----:B------:R1:W-:Y:S04]  /*de60*/  STL [R1+0xe70], R11 ;  /* 0x000e700b01007387 */ /* 0x0003e80000100800 */
[----:B------:R-:W5:Y:S01]  /*de70*/  LDL.LU R13, [R1+0x18] ;  /* 0x00001800010d7983 */ /* 0x000f620000300800 */
[----:B0-----:R-:W-:-:S05]  /*de80*/  IADD3 R10, P4, PT, R28, R2, RZ ;  /* 0x000000021c0a7210 */ /* 0x001fca0007f9e0ff */
[----:B------:R4:W-:Y:S04]  /*de90*/  STL [R1+0xe9c], R10 ;  /* 0x000e9c0a01007387 */ /* 0x0009e80000100800 */
[----:B------:R-:W5:Y:S04]  /*dea0*/  LDL.LU R12, [R1+0x14] ;  /* 0x00001400010c7983 */ /* 0x000f680000300800 */
[----:B------:R-:W-:Y:S04]  /*deb0*/  STL [R1+0xe78], R9 ;  /* 0x000e780901007387 */ /* 0x000fe80000100800 */
[----:B-1----:R-:W5:Y:S01]  /*dec0*/  LDL.LU R11, [R1+0x10] ;  /* 0x00001000010b7983 */ /* 0x002f620000300800 */
[----:B----4-:R-:W-:-:S05]  /*ded0*/  IADD3 R10, P5, PT, R29, R2, RZ ;  /* 0x000000021d0a7210 */ /* 0x010fca0007fbe0ff */
[----:B------:R0:W-:Y:S04]  /*dee0*/  STL [R1+0xea4], R10 ;  /* 0x000ea40a01007387 */ /* 0x0001e80000100800 */
[----:B0-----:R-:W4:Y:S01]  /*def0*/  LDL.LU R10, [R1+0xc] ;  /* 0x00000c00010a7983 */ /* 0x001f220000300800 */
[----:B------:R-:W-:-:S05]  /*df00*/  LEA.HI.X.SX32 R9, R8, R4, 0x1, P6 ;  /* 0x0000000408097211 */ /* 0x000fca00030f0eff */
[----:B------:R0:W-:Y:S01]  /*df10*/  STL [R1+0xe80], R9 ;  /* 0x000e800901007387 */ /* 0x0001e20000100800 */
[----:B------:R-:W-:-:S03]  /*df20*/  LEA.HI.X.SX32 R15, R15, R4, 0x1, P3 ;  /* 0x000000040f0f7211 */ /* 0x000fc600018f0eff */
[----:B0-----:R-:W4:Y:S01]  /*df30*/  LDL.LU R9, [R1+0x8] ;  /* 0x0000080001097983 */ /* 0x001f220000300800 */
[----:B--2---:R-:W-:-:S05]  /*df40*/  IADD3 R8, P6, PT, R27, R2, RZ ;  /* 0x000000021b087210 */ /* 0x004fca0007fde0ff */
[----:B------:R0:W-:Y:S02]  /*df50*/  STL [R1+0xeac], R8 ;  /* 0x000eac0801007387 */ /* 0x0001e40000100800 */
[----:B0-----:R-:W-:Y:S02]  /*df60*/  LEA.HI.X.SX32 R8, R7, R4, 0x1, P2 ;  /* 0x0000000407087211 */ /* 0x001fe400010f0eff */
[----:B---3--:R-:W-:-:S03]  /*df70*/  IADD3 R7, P2, PT, R6, R2, RZ ;  /* 0x0000000206077210 */ /* 0x008fc60007f5e0ff */
[----:B------:R0:W-:Y:S01]  /*df80*/  STL [R1+0xe88], R8 ;  /* 0x000e880801007387 */ /* 0x0001e20000100800 */
[----:B------:R-:W-:-:S03]  /*df90*/  LEA.HI.X.SX32 R28, R28, R4, 0x1, P4 ;  /* 0x000000041c1c7211 */ /* 0x000fc600020f0eff */
[----:B0-----:R-:W2:Y:S04]  /*dfa0*/  LDL.LU R8, [R1+0x4] ;  /* 0x0000040001087983 */ /* 0x001ea80000300800 */
[----:B------:R0:W-:Y:S04]  /*dfb0*/  STL [R1+0xeb4], R7 ;  /* 0x000eb40701007387 */ /* 0x0001e80000100800 */
[----:B0-----:R-:W3:Y:S04]  /*dfc0*/  LDL.LU R7, [R1] ;  /* 0x0000000001077983 */ /* 0x001ee80000300800 */
[----:B------:R0:W-:Y:S02]  /*dfd0*/  STL [R1+0xe90], R15 ;  /* 0x000e900f01007387 */ /* 0x0001e40000100800 */
[----:B0-----:R-:W-:-:S05]  /*dfe0*/  IADD3 R15, P3, PT, R26, R2, RZ ;  /* 0x000000021a0f7210 */ /* 0x001fca0007f7e0ff */
[----:B------:R0:W-:Y:S01]  /*dff0*/  STL [R1+0xebc], R15 ;  /* 0x000ebc0f01007387 */ /* 0x0001e20000100800 */
[----:B------:R-:W-:-:S03]  /*e000*/  LEA.HI.X.SX32 R29, R29, R4, 0x1, P5 ;  /* 0x000000041d1d7211 */ /* 0x000fc600028f0eff */
[----:B0-----:R-:W3:Y:S04]  /*e010*/  LDL.LU R15, [R1+0x11e0] ;  /* 0x0011e000010f7983 */ /* 0x001ee80000300800 */
[----:B------:R5:W-:Y:S02]  /*e020*/  STL [R1+0xe98], R28 ;  /* 0x000e981c01007387 */ /* 0x000be40000100800 */
[----:B-----5:R-:W-:-:S05]  /*e030*/  IADD3 R28, P4, PT, R25, R2, RZ ;  /* 0x00000002191c7210 */ /* 0x020fca0007f9e0ff */
[----:B------:R0:W-:Y:S01]  /*e040*/  STL [R1+0xec4], R28 ;  /* 0x000ec41c01007387 */ /* 0x0001e20000100800 */
[----:B------:R-:W-:-:S03]  /*e050*/  LEA.HI.X.SX32 R27, R27, R4, 0x1, P6 ;  /* 0x000000041b1b7211 */ /* 0x000fc600030f0eff */
[----:B0-----:R-:W5:Y:S04]  /*e060*/  LDL.LU R28, [R1+0x11dc] ;  /* 0x0011dc00011c7983 */ /* 0x001f680000300800 */
[----:B------:R0:W-:Y:S02]  /*e070*/  STL [R1+0xea0], R29 ;  /* 0x000ea01d01007387 */ /* 0x0001e40000100800 */
[----:B0-----:R-:W-:-:S05]  /*e080*/  IADD3 R29, P5, PT, R24, R2, RZ ;  /* 0x00000002181d7210 */ /* 0x001fca0007fbe0ff */
[----:B------:R0:W-:Y:S01]  /*e090*/  STL [R1+0xecc], R29 ;  /* 0x000ecc1d01007387 */ /* 0x0001e20000100800 */
[----:B------:R-:W-:-:S03]  /*e0a0*/  LEA.HI.X.SX32 R6, R6, R4, 0x1, P2 ;  /* 0x0000000406067211 */ /* 0x000fc600010f0eff */
[----:B0-----:R-:W5:Y:S04]  /*e0b0*/  LDL.LU R29, [R1+0x11d8] ;  /* 0x0011d800011d7983 */ /* 0x001f680000300800 */
[----:B------:R0:W-:Y:S01]  /*e0c0*/  STL [R1+0xea8], R27 ;  /* 0x000ea81b01007387 */ /* 0x0001e20000100800 */
[----:B------:R-:W-:Y:S02]  /*e0d0*/  LEA.HI.X.SX32 R26, R26, R4, 0x1, P3 ;  /* 0x000000041a1a7211 */ /* 0x000fe400018f0eff */
[----:B0-----:R-:W-:-:S05]  /*e0e0*/  IADD3 R27, P6, PT, R23, R2, RZ ;  /* 0x00000002171b7210 */ /* 0x001fca0007fde0ff */
[----:B------:R0:W-:Y:S04]  /*e0f0*/  STL [R1+0xed4], R27 ;  /* 0x000ed41b01007387 */ /* 0x0001e80000100800 */
[----:B------:R1:W-:Y:S01]  /*e100*/  STL [R1+0xeb0], R6 ;  /* 0x000eb00601007387 */ /* 0x0003e20000100800 */
[----:B0-----:R-:W-:-:S03]  /*e110*/  IADD3 R27, P2, PT, R22, R2, RZ ;  /* 0x00000002161b7210 */ /* 0x001fc60007f5e0ff */
[----:B-1----:R-:W5:Y:S04]  /*e120*/  LDL.LU R6, [R1+0x194] ;  /* 0x0001940001067983 */ /* 0x002f680000300800 */
[----:B------:R0:W-:Y:S04]  /*e130*/  STL [R1+0xedc], R27 ;  /* 0x000edc1b01007387 */ /* 0x0001e80000100800 */
[----:B------:R1:W-:Y:S01]  /*e140*/  STL [R1+0xeb8], R26 ;  /* 0x000eb81a01007387 */ /* 0x0003e20000100800 */
[----:B0-----:R-:W-:Y:S02]  /*e150*/  IADD3 R27, P3, PT, R21, R2, RZ ;  /* 0x00000002151b7210 */ /* 0x001fe40007f7e0ff */
[----:B-1----:R-:W-:-:S03]  /*e160*/  LEA.HI.X.SX32 R26, R25, R4, 0x1, P4 ;  /* 0x00000004191a7211 */ /* 0x002fc600020f0eff */
[----:B------:R0:W-:Y:S01]  /*e170*/  STL [R1+0xee4], R27 ;  /* 0x000ee41b01007387 */ /* 0x0001e20000100800 */
[----:B------:R-:W-:-:S03]  /*e180*/  LEA.HI.X.SX32 R25, R24, R4, 0x1, P5 ;  /* 0x0000000418197211 */ /* 0x000fc600028f0eff */
[----:B------:R1:W-:Y:S01]  /*e190*/  STL [R1+0xec0], R26 ;  /* 0x000ec01a01007387 */ /* 0x0003e20000100800 */
[----:B------:R-:W-:Y:S02]  /*e1a0*/  LEA.HI.X.SX32 R24, R23, R4, 0x1, P6 ;  /* 0x0000000417187211 */ /* 0x000fe400030f0eff */
[-C--:B0-----:R-:W-:Y:S02]  /*e1b0*/  IADD3 R27, P4, PT, R17, R2.reuse, RZ ;  /* 0x00000002111b7210 */ /* 0x081fe40007f9e0ff */
[----:B-1----:R-:W-:-:S03]  /*e1c0*/  IADD3 R26, P5, PT, R14, R2, RZ ;  /* 0x000000020e1a7210 */ /* 0x002fc60007fbe0ff */
[----:B------:R-:W-:Y:S01]  /*e1d0*/  STL [R1+0xeec], R27 ;  /* 0x000eec1b01007387 */ /* 0x000fe20000100800 */
[----:B------:R-:W-:-:S03]  /*e1e0*/  LEA.HI.X.SX32 R23, R22, R4, 0x1, P2 ;  /* 0x0000000416177211 */ /* 0x000fc600010f0eff */
[----:B------:R0:W-:Y:S01]  /*e1f0*/  STL [R1+0xec8], R25 ;  /* 0x000ec81901007387 */ /* 0x0001e20000100800 */
[----:B------:R-:W-:-:S03]  /*e200*/  LEA.HI.X.SX32 R22, R21, R4, 0x1, P3 ;  /* 0x0000000415167211 */ /* 0x000fc600018f0eff */
[----:B------:R-:W-:Y:S04]  /*e210*/  STL [R1+0xef4], R26 ;  /* 0x000ef41a01007387 */ /* 0x000fe80000100800 */
[----:B------:R1:W-:Y:S01]  /*e220*/  STL [R1+0xed0], R24 ;  /* 0x000ed01801007387 */ /* 0x0003e20000100800 */
[----:B0-----:R-:W-:Y:S02]  /*e230*/  IADD3 R25, P6, PT, R13, R2, RZ ;  /* 0x000000020d197210 */ /* 0x001fe40007fde0ff */
[----:B------:R-:W-:-:S03]  /*e240*/  LEA.HI.X.SX32 R21, R17, R4, 0x1, P4 ;  /* 0x0000000411157211 */ /* 0x000fc600020f0eff */
[----:B------:R-:W-:Y:S01]  /*e250*/  STL [R1+0xefc], R25 ;  /* 0x000efc1901007387 */ /* 0x000fe20000100800 */
[----:B-1----:R-:W-:-:S03]  /*e260*/  IADD3 R24, P2, PT, R12, R2, RZ ;  /* 0x000000020c187210 */ /* 0x002fc60007f5e0ff */
[----:B------:R0:W-:Y:S04]  /*e270*/  STL [R1+0xed8], R23 ;  /* 0x000ed81701007387 */ /* 0x0001e80000100800 */
[----:B------:R-:W-:Y:S04]  /*e280*/  STL [R1+0xf04], R24 ;  /* 0x000f041801007387 */ /* 0x000fe80000100800 */
[----:B------:R4:W-:Y:S01]  /*e290*/  STL [R1+0xee0], R22 ;  /* 0x000ee01601007387 */ /* 0x0009e20000100800 */
[----:B0-----:R-:W-:Y:S02]  /*e2a0*/  IADD3 R23, P3, PT, R11, R2, RZ ;  /* 0x000000020b177210 */ /* 0x001fe40007f7e0ff */
[----:B------:R-:W-:-:S03]  /*e2b0*/  LEA.HI.X.SX32 R17, R14, R4, 0x1, P5 ;  /* 0x000000040e117211 */ /* 0x000fc600028f0eff */
[----:B------:R-:W-:Y:S04]  /*e2c0*/  STL [R1+0xf0c], R23 ;  /* 0x000f0c1701007387 */ /* 0x000fe80000100800 */
[----:B------:R0:W-:Y:S01]  /*e2d0*/  STL [R1+0xee8], R21 ;  /* 0x000ee81501007387 */ /* 0x0001e20000100800 */
[----:B----4-:R-:W-:-:S05]  /*e2e0*/  IADD3 R22, P4, PT, R10, R2, RZ ;  /* 0x000000020a167210 */ /* 0x010fca0007f9e0ff */
[----:B------:R-:W-:Y:S04]  /*e2f0*/  STL [R1+0xf14], R22 ;  /* 0x000f141601007387 */ /* 0x000fe80000100800 */
[----:B------:R-:W4:Y:S01]  /*e300*/  LDL.LU R14, [R1+0x1e0] ;  /* 0x0001e000010e7983 */ /* 0x000f220000300800 */
[----:B------:R-:W-:-:S03]  /*e310*/  LEA.HI.X.SX32 R12, R12, R4, 0x1, P2 ;  /* 0x000000040c0c7211 */ /* 0x000fc600010f0eff */
[----:B------:R1:W-:Y:S01]  /*e320*/  STL [R1+0xef0], R17 ;  /* 0x000ef01101007387 */ /* 0x0003e20000100800 */
[----:B0-----:R-:W-:Y:S02]  /*e330*/  IADD3 R21, P5, PT, R9, R2, RZ ;  /* 0x0000000209157210 */ /* 0x001fe40007fbe0ff */
[----:B-1----:R-:W-:-:S03]  /*e340*/  LEA.HI.X.SX32 R17, R13, R4, 0x1, P6 ;  /* 0x000000040d117211 */ /* 0x002fc600030f0eff */
[----:B------:R-:W-:Y:S04]  /*e350*/  STL [R1+0xf1c], R21 ;  /* 0x000f1c1501007387 */ /* 0x000fe80000100800 */
[----:B------:R3:W-:Y:S01]  /*e360*/  STL [R1+0xef8], R17 ;  /* 0x000ef81101007387 */ /* 0x0007e20000100800 */
[----:B------:R-:W-:Y:S01]  /*e370*/  LEA.HI.X.SX32 R9, R9, R4, 0x1, P5 ;  /* 0x0000000409097211 */ /* 0x000fe200028f0eff */
[----:B------:R-:W-:Y:S01]  /*e380*/  IMAD R16, R16, UR10, RZ ;  /* 0x0000000a10107c24 */ /* 0x000fe2000f8e02ff */
[----:B--2---:R-:W-:-:S05]  /*e390*/  IADD3 R13, P6, PT, R8, R2, RZ ;  /* 0x00000002080d7210 */ /* 0x004fca0007fde0ff */
[----:B------:R0:W-:Y:S04]  /*e3a0*/  STL [R1+0xf24], R13 ;  /* 0x000f240d01007387 */ /* 0x0001e80000100800 */
[----:B------:R1:W-:Y:S01]  /*e3b0*/  STL [R1+0xf00], R12 ;  /* 0x000f000c01007387 */ /* 0x0003e20000100800 */
[----:B---3--:R-:W-:Y:S02]  /*e3c0*/  IADD3 R17, P2, PT, R7, R2, RZ ;  /* 0x0000000207117210 */ /* 0x008fe40007f5e0ff */
[-C--:B0-----:R-:W-:Y:S02]  /*e3d0*/  LEA.HI.X.SX32 R13, R11, R4.reuse, 0x1, P3 ;  /* 0x000000040b0d7211 */ /* 0x081fe400018f0eff */
[----:B------:R-:W-:Y:S01]  /*e3e0*/  LEA.HI.X.SX32 R11, R10, R4, 0x1, P4 ;  /* 0x000000040a0b7211 */ /* 0x000fe200020f0eff */
[----:B------:R-:W-:Y:S04]  /*e3f0*/  STL [R1+0xf2c], R17 ;  /* 0x000f2c1101007387 */ /* 0x000fe80000100800 */
[----:B------:R-:W-:Y:S01]  /*e400*/  STL [R1+0xf08], R13 ;  /* 0x000f080d01007387 */ /* 0x000fe20000100800 */
[----:B------:R-:W-:-:S02]  /*e410*/  IMAD R20, R20, UR10, RZ ;  /* 0x0000000a14147c24 */ /* 0x000fc4000f8e02ff */
[----:B------:R-:W-:Y:S02]  /*e420*/  IMAD R18, R18, UR10, RZ ;  /* 0x0000000a12127c24 */ /* 0x000fe4000f8e02ff */
[----:B------:R-:W-:Y:S02]  /*e430*/  IMAD R19, R19, UR10, RZ ;  /* 0x0000000a13137c24 */ /* 0x000fe4000f8e02ff */
[----:B------:R-:W-:Y:S02]  /*e440*/  IMAD R3, R3, UR10, RZ ;  /* 0x0000000a03037c24 */ /* 0x000fe4000f8e02ff */
[----:B------:R-:W-:Y:S01]  /*e450*/  IMAD R5, R5, UR10, RZ ;  /* 0x0000000a05057c24 */ /* 0x000fe2000f8e02ff */
[----:B------:R-:W0:Y:S01]  /*e460*/  LDCU UR10, c[0x0][0x3a8] ;  /* 0x00007500ff0a77ac */ /* 0x000e220008000800 */
[-C--:B-----5:R-:W-:Y:S02]  /*e470*/  IADD3 R10, P4, PT, R28, R2.reuse, RZ ;  /* 0x000000021c0a7210 */ /* 0x0a0fe40007f9e0ff */
[----:B-1----:R-:W-:-:S05]  /*e480*/  IADD3 R12, P3, PT, R29, R2, RZ ;  /* 0x000000021d0c7210 */ /* 0x002fca0007f7e0ff */
[----:B------:R-:W-:Y:S04]  /*e490*/  STL [R1+0xf34], R12 ;  /* 0x000f340c01007387 */ /* 0x000fe80000100800 */
[----:B------:R1:W-:Y:S04]  /*e4a0*/  STL [R1+0xf10], R11 ;  /* 0x000f100b01007387 */ /* 0x0003e80000100800 */
[----:B------:R2:W-:Y:S04]  /*e4b0*/  STL [R1+0xf3c], R10 ;  /* 0x000f3c0a01007387 */ /* 0x0005e80000100800 */
[----:B------:R3:W-:Y:S01]  /*e4c0*/  STL [R1+0xf18], R9 ;  /* 0x000f180901007387 */ /* 0x0007e20000100800 */
[----:B-1----:R-:W-:-:S02]  /*e4d0*/  IADD3 R11, P5, PT, R15, R2, RZ ;  /* 0x000000020f0b7210 */ /* 0x002fc40007fbe0ff */
[-C--:B--2---:R-:W-:Y:S02]  /*e4e0*/  LEA.HI.X.SX32 R10, R8, R4.reuse, 0x1, P6 ;  /* 0x00000004080a7211 */ /* 0x084fe400030f0eff */
[----:B------:R-:W-:Y:S02]  /*e4f0*/  LEA.HI.X.SX32 R8, R7, R4, 0x1, P2 ;  /* 0x0000000407087211 */ /* 0x000fe400010f0eff */
[-C--:B---3--:R-:W-:Y:S01]  /*e500*/  IADD3 R9, P6, PT, R16, R2.reuse, RZ ;  /* 0x0000000210097210 */ /* 0x088fe20007fde0ff */
[----:B------:R-:W-:Y:S01]  /*e510*/  STL [R1+0xf44], R11 ;  /* 0x000f440b01007387 */ /* 0x000fe20000100800 */
[----:B------:R-:W-:-:S03]  /*e520*/  IADD3 R7, P2, PT, R6, R2, RZ ;  /* 0x0000000206077210 */ /* 0x000fc60007f5e0ff */
[----:B------:R-:W-:Y:S04]  /*e530*/  STL [R1+0xf20], R10 ;  /* 0x000f200a01007387 */ /* 0x000fe80000100800 */
[----:B------:R1:W-:Y:S04]  /*e540*/  STL [R1+0xf4c], R9 ;  /* 0x000f4c0901007387 */ /* 0x0003e80000100800 */
[----:B------:R2:W-:Y:S04]  /*e550*/  STL [R1+0xf28], R8 ;  /* 0x000f280801007387 */ /* 0x0005e80000100800 */
[----:B------:R3:W-:Y:S01]  /*e560*/  STL [R1+0xf54], R7 ;  /* 0x000f540701007387 */ /* 0x0007e20000100800 */
[----:B-1----:R-:W-:-:S02]  /*e570*/  LEA.HI.X.SX32 R9, R29, R4, 0x1, P3 ;  /* 0x000000041d097211 */ /* 0x002fc400018f0eff */
[----:B--2---:R-:W-:-:S03]  /*e580*/  IADD3 R8, P3, PT, R20, R2, RZ ;  /* 0x0000000214087210 */ /* 0x004fc60007f7e0ff */
[----:B------:R1:W-:Y:S01]  /*e590*/  STL [R1+0xf30], R9 ;  /* 0x000f300901007387 */ /* 0x0003e20000100800 */
[----:B---3--:R-:W-:-:S03]  /*e5a0*/  LEA.HI.X.SX32 R7, R28, R4, 0x1, P4 ;  /* 0x000000041c077211 */ /* 0x008fc600020f0eff */
[----:B------:R2:W-:Y:S04]  /*e5b0*/  STL [R1+0xf58], R8 ;  /* 0x000f580801007387 */ /* 0x0005e80000100800 */
[----:B------:R3:W-:Y:S01]  /*e5c0*/  STL [R1+0xf38], R7 ;  /* 0x000f380701007387 */ /* 0x0007e20000100800 */
[----:B-1----:R-:W-:Y:S02]  /*e5d0*/  IADD3 R9, P4, PT, R18, R2, RZ ;  /* 0x0000000212097210 */ /* 0x002fe40007f9e0ff */
[----:B--2---:R-:W-:-:S03]  /*e5e0*/  LEA.HI.X.SX32 R8, R15, R4, 0x1, P5 ;  /* 0x000000040f087211 */ /* 0x004fc600028f0eff */
[----:B------:R1:W-:Y:S01]  /*e5f0*/  STL [R1+0xf5c], R9 ;  /* 0x000f5c0901007387 */ /* 0x0003e20000100800 */
[----:B---3--:R-:W-:-:S03]  /*e600*/  IADD3 R7, P5, PT, R19, R2, RZ ;  /* 0x0000000213077210 */ /* 0x008fc60007fbe0ff */
[----:B------:R2:W-:Y:S04]  /*e610*/  STL [R1+0xf40], R8 ;  /* 0x000f400801007387 */ /* 0x0005e80000100800 */
[----:B------:R3:W-:Y:S01]  /*e620*/  STL [R1+0xf60], R7 ;  /* 0x000f600701007387 */ /* 0x0007e20000100800 */
[----:B-1----:R-:W-:Y:S02]  /*e630*/  LEA.HI.X.SX32 R9, R16, R4, 0x1, P6 ;  /* 0x0000000410097211 */ /* 0x002fe400030f0eff */
[----:B--2---:R-:W-:-:S03]  /*e640*/  IADD3 R8, P6, PT, R3, R2, RZ ;  /* 0x0000000203087210 */ /* 0x004fc60007fde0ff */
[----:B------:R-:W-:Y:S01]  /*e650*/  STL [R1+0xf48], R9 ;  /* 0x000f480901007387 */ /* 0x000fe20000100800 */
[----:B---3--:R-:W-:Y:S02]  /*e660*/  LEA.HI.X.SX32 R7, R6, R4, 0x1, P2 ;  /* 0x0000000406077211 */ /* 0x008fe400010f0eff */
[----:B------:R-:W-:Y:S02]  /*e670*/  IADD3 R6, P2, PT, R5, R2, RZ ;  /* 0x0000000205067210 */ /* 0x000fe40007f5e0ff */
[-C--:B------:R-:W-:Y:S01]  /*e680*/  LEA.HI.X.SX32 R2, R20, R4.reuse, 0x1, P3 ;  /* 0x0000000414027211 */ /* 0x080fe200018f0eff */
[----:B------:R-:W-:Y:S04]  /*e690*/  STL [R1+0xf64], R8 ;  /* 0x000f640801007387 */ /* 0x000fe80000100800 */
[----:B------:R1:W-:Y:S04]  /*e6a0*/  STL [R1+0xf50], R7 ;  /* 0x000f500701007387 */ /* 0x0003e80000100800 */
[----:B------:R2:W-:Y:S04]  /*e6b0*/  STL [R1+0xc10], R6 ;  /* 0x000c100601007387 */ /* 0x0005e80000100800 */
[----:B------:R3:W-:Y:S01]  /*e6c0*/  STL [R1+0xc00], R2 ;  /* 0x000c000201007387 */ /* 0x0007e20000100800 */
[----:B-1----:R-:W-:-:S02]  /*e6d0*/  LEA.HI.X.SX32 R7, R18, R4, 0x1, P4 ;  /* 0x0000000412077211 */ /* 0x002fc400020f0eff */
[----:B--2---:R-:W-:-:S03]  /*e6e0*/  LEA.HI.X.SX32 R6, R19, R4, 0x1, P5 ;  /* 0x0000000413067211 */ /* 0x004fc600028f0eff */
[----:B------:R-:W-:Y:S01]  /*e6f0*/  STL [R1+0xc04], R7 ;  /* 0x000c040701007387 */ /* 0x000fe20000100800 */
[-C--:B---3--:R-:W-:Y:S02]  /*e700*/  LEA.HI.X.SX32 R2, R3, R4.reuse, 0x1, P6 ;  /* 0x0000000403027211 */ /* 0x088fe400030f0eff */
[----:B------:R-:W-:Y:S01]  /*e710*/  LEA.HI.X.SX32 R3, R5, R4, 0x1, P2 ;  /* 0x0000000405037211 */ /* 0x000fe200010f0eff */
[----:B------:R-:W-:Y:S04]  /*e720*/  STL [R1+0xc08], R6 ;  /* 0x000c080601007387 */ /* 0x000fe80000100800 */
[----:B------:R-:W-:Y:S04]  /*e730*/  STL [R1+0xc0c], R2 ;  /* 0x000c0c0201007387 */ /* 0x000fe80000100800 */
[----:B------:R1:W-:Y:S02]  /*e740*/  STL [R1+0x80c], R3 ;  /* 0x00080c0301007387 */ /* 0x0003e40000100800 */
[----:B-1----:R-:W-:-:S02]  /*e750*/  LEA.HI.X.SX32 R3, R0, UR13, 0x1, P0 ;  /* 0x0000000d00037c11 */ /* 0x002fc400080f0eff */
[----:B------:R-:W2:Y:S01]  /*e760*/  LDL.LU R0, [R1+0x11d4] ;  /* 0x0011d40001007983 */ /* 0x000ea20000300800 */
[----:B----4-:R-:W-:-:S05]  /*e770*/  LEA.HI.X.SX32 R2, R14, UR13, 0x1, P1 ;  /* 0x0000000d0e027c11 */ /* 0x010fca00088f0eff */
[----:B------:R-:W-:Y:S04]  /*e780*/  STL [R1+0x618], R2 ;  /* 0x0006180201007387 */ /* 0x000fe80000100800 */
[----:B------:R-:W-:Y:S04]  /*e790*/  STL [R1+0x61c], R3 ;  /* 0x00061c0301007387 */ /* 0x000fe80000100800 */
[----:B------:R-:W-:Y:S04]  /*e7a0*/  STL [R1+0x77c], RZ ;  /* 0x00077cff01007387 */ /* 0x000fe80000100800 */
        /* <DEDUP_REMOVED lines=240> */
[----:B------:R-:W3:Y:S04]  /*f6b0*/  LDL R6, [R1+0x62c] ;  /* 0x00062c0001067983 */ /* 0x000ee80000100800 */
[----:B------:R-:W4:Y:S01]  /*f6c0*/  LDL R14, [R1+0x628] ;  /* 0x00062800010e7983 */ /* 0x000f220000100800 */
[----:B0-----:R-:W-:-:S03]  /*f6d0*/  UIMAD UR49, UR10, 0x3f, URZ ;  /* 0x0000003f0a3178a4 */ /* 0x001fc6000f8e02ff */
[----:B------:R-:W-:Y:S04]  /*f6e0*/  STL [R1+0x30], RZ ;  /* 0x000030ff01007387 */ /* 0x000fe80000100800 */
[----:B------:R-:W-:Y:S04]  /*f6f0*/  STL [R1+0x34], RZ ;  /* 0x000034ff01007387 */ /* 0x000fe80000100800 */
[----:B------:R-:W-:Y:S04]  /*f700*/  STL [R1+0x38], RZ ;  /* 0x000038ff01007387 */ /* 0x000fe80000100800 */
[----:B------:R-:W-:Y:S01]  /*f710*/  STL [R1+0x3c], RZ ;  /* 0x00003cff01007387 */ /* 0x000fe20000100800 */
[----:B------:R-:W-:-:S03]  /*f720*/  UIMAD UR53, UR10, 0x3e, URZ ;  /* 0x0000003e0a3578a4 */ /* 0x000fc6000f8e02ff */
[----:B------:R-:W-:Y:S04]  /*f730*/  STL [R1+0x10], RZ ;  /* 0x000010ff01007387 */ /* 0x000fe80000100800 */
[----:B------:R-:W-:Y:S04]  /*f740*/  STL [R1+0x14], RZ ;  /* 0x000014ff01007387 */ /* 0x000fe80000100800 */
[----:B------:R-:W-:Y:S04]  /*f750*/  STL [R1+0x18], RZ ;  /* 0x000018ff01007387 */ /* 0x000fe80000100800 */
[----:B------:R-:W-:Y:S04]  /*f760*/  STL [R1+0x1c], RZ ;  /* 0x00001cff01007387 */ /* 0x000fe80000100800 */
[----:B------:R-:W-:Y:S04]  /*f770*/  STL [R1], RZ ;  /* 0x000000ff01007387 */ /* 0x000fe80000100800 */
[----:B------:R-:W-:Y:S01]  /*f780*/  STL [R1+0x4], RZ ;  /* 0x000004ff01007387 */ /* 0x000fe20000100800 */
[----:B------:R-:W-:-:S03]  /*f790*/  UIMAD UR57, UR10, 0x3d, URZ ;  /* 0x0000003d0a3978a4 */ /* 0x000fc6000f8e02ff */
[----:B------:R-:W-:Y:S04]  /*f7a0*/  STL [R1+0x8], RZ ;  /* 0x000008ff01007387 */ /* 0x000fe80000100800 */
[----:B------:R-:W-:Y:S01]  /*f7b0*/  STL [R1+0xc], RZ ;  /* 0x00000cff01007387 */ /* 0x000fe20000100800 */
[----:B------:R-:W-:Y:S02]  /*f7c0*/  UIMAD UR61, UR10, 0x3c, URZ ;  /* 0x0000003c0a3d78a4 */ /* 0x000fe4000f8e02ff */
[----:B------:R-:W-:Y:S02]  /*f7d0*/  USHF.R.S32.HI UR65, URZ, 0x1f, UR49 ;  /* 0x0000001fff417899 */ /* 0x000fe40008011431 */
[----:B------:R-:W-:Y:S02]  /*f7e0*/  UIMAD UR69, UR10, 0x3b, URZ ;  /* 0x0000003b0a4578a4 */ /* 0x000fe4000f8e02ff */
[----:B------:R-:W-:-:S02]  /*f7f0*/  USHF.R.S32.HI UR73, URZ, 0x1f, UR53 ;  /* 0x0000001fff497899 */ /* 0x000fc40008011435 */
[----:B------:R-:W-:Y:S02]  /*f800*/  UIMAD UR75, UR10, 0x3a, URZ ;  /* 0x0000003a0a4b78a4 */ /* 0x000fe4000f8e02ff */
[----:B------:R-:W-:Y:S02]  /*f810*/  USHF.R.S32.HI UR76, URZ, 0x1f, UR57 ;  /* 0x0000001fff4c7899 */ /* 0x000fe40008011439 */
[----:B------:R-:W-:Y:S02]  /*f820*/  UIMAD UR47, UR10, 0x39, URZ ;  /* 0x000000390a2f78a4 */ /* 0x000fe4000f8e02ff */
[----:B------:R-:W-:Y:S02]  /*f830*/  UIMAD UR51, UR10, 0x38, URZ ;  /* 0x000000380a3378a4 */ /* 0x000fe4000f8e02ff */
[----:B------:R-:W-:Y:S02]  /*f840*/  UIMAD UR55, UR10, 0x37, URZ ;  /* 0x000000370a3778a4 */ /* 0x000fe4000f8e02ff */
[----:B------:R-:W-:-:S02]  /*f850*/  UIMAD UR59, UR10, 0x36, URZ ;  /* 0x000000360a3b78a4 */ /* 0x000fc4000f8e02ff */
[----:B------:R-:W-:Y:S02]  /*f860*/  UIMAD UR63, UR10, 0x35, URZ ;  /* 0x000000350a3f78a4 */ /* 0x000fe4000f8e02ff */
[----:B------:R-:W-:Y:S02]  /*f870*/  UIMAD UR67, UR10, 0x34, URZ ;  /* 0x000000340a4378a4 */ /* 0x000fe4000f8e02ff */
[----:B------:R-:W-:Y:S02]  /*f880*/  UIMAD UR71, UR10, 0x33, URZ ;  /* 0x000000330a4778a4 */ /* 0x000fe4000f8e02ff */
[----:B------:R-:W-:Y:S02]  /*f890*/  UIMAD UR74, UR10, 0x32, URZ ;  /* 0x000000320a4a78a4 */ /* 0x000fe4000f8e02ff */
[----:B------:R-:W-:Y:S02]  /*f8a0*/  UIMAD UR45, UR10, 0x31, URZ ;  /* 0x000000310a2d78a4 */ /* 0x000fe4000f8e02ff */
[----:B------:R-:W-:-:S02]  /*f8b0*/  USHF.R.S32.HI UR77, URZ, 0x1f, UR67 ;  /* 0x0000001fff4d7899 */ /* 0x000fc40008011443 */
[----:B------:R-:W-:Y:S02]  /*f8c0*/  UIMAD UR46, UR10, 0x30, URZ ;  /* 0x000000300a2e78a4 */ /* 0x000fe4000f8e02ff */
[----:B------:R-:W-:Y:S02]  /*f8d0*/  UIMAD UR48, UR10, 0x2f, URZ ;  /* 0x0000002f0a3078a4 */ /* 0x000fe4000f8e02ff */
[----:B------:R-:W-:Y:S02]  /*f8e0*/  UIMAD UR50, UR10, 0x2e, URZ ;  /* 0x0000002e0a3278a4 */ /* 0x000fe4000f8e02ff */
[----:B------:R-:W-:Y:S02]  /*f8f0*/  UIMAD UR52, UR10, 0x2d, URZ ;  /* 0x0000002d0a3478a4 */ /* 0x000fe4000f8e02ff */
[----:B------:R-:W-:Y:S01]  /*f900*/  UIMAD UR54, UR10, 0x2c, URZ ;  /* 0x0000002c0a3678a4 */ /* 0x000fe2000f8e02ff */
[----:B---3--:R-:W-:Y:S02]  /*f910*/  IADD3 R5, P4, PT, R6, UR49, RZ ;  /* 0x0000003106057c10 */ /* 0x008fe4000ff9e0ff */
[----:B----4-:R-:W-:-:S03]  /*f920*/  IADD3 R4, P3, PT, R14, UR49, RZ ;  /* 0x000000310e047c10 */ /* 0x010fc6000ff7e0ff */
[----:B------:R0:W-:Y:S04]  /*f930*/  STL [R1+0x814], R5 ;  /* 0x0008140501007387 */ /* 0x0001e80000100800 */
[----:B------:R1:W-:Y:S01]  /*f940*/  STL [R1+0x81c], R4 ;  /* 0x00081c0401007387 */ /* 0x0003e20000100800 */
[----:B0-----:R-:W-:Y:S02]  /*f950*/  IADD3 R5, P2, PT, R6, UR53, RZ ;  /* 0x0000003506057c10 */ /* 0x001fe4000ff5e0ff */
[----:B-1----:R-:W-:-:S03]  /*f960*/  IADD3 R4, P1, PT, R14, UR53, RZ ;  /* 0x000000350e047c10 */ /* 0x002fc6000ff3e0ff */
[----:B------:R0:W-:Y:S04]  /*f970*/  STL [R1+0x824], R5 ;  /* 0x0008240501007387 */ /* 0x0001e80000100800 */
[----:B------:R1:W-:Y:S01]  /*f980*/  STL [R1+0x82c], R4 ;  /* 0x00082c0401007387 */ /* 0x0003e20000100800 */
[----:B0-----:R-:W-:Y:S02]  /*f990*/  IADD3 R5, P6, PT, R6, UR57, RZ ;  /* 0x0000003906057c10 */ /* 0x001fe4000ffde0ff */
[----:B-1----:R-:W-:-:S03]  /*f9a0*/  IADD3 R4, P5, PT, R14, UR57, RZ ;  /* 0x000000390e047c10 */ /* 0x002fc6000ffbe0ff */
[----:B------:R-:W-:Y:S01]  /*f9b0*/  STL [R1+0x834], R5 ;  /* 0x0008340501007387 */ /* 0x000fe20000100800 */
[----:B------:R-:W-:-:S03]  /*f9c0*/  IADD3 R7, P0, PT, R6, UR61, RZ ;  /* 0x0000003d06077c10 */ /* 0x000fc6000ff1e0ff */
[----:B------:R0:W-:Y:S04]  /*f9d0*/  STL [R1+0x83c], R4 ;  /* 0x00083c0401007387 */ /* 0x0001e80000100800 */
[----:B------:R-:W-:Y:S01]  /*f9e0*/  STL [R1+0x844], R7 ;  /* 0x0008440701007387 */ /* 0x000fe20000100800 */
[----:B0-----:R-:W-:Y:S02]  /*f9f0*/  IADD3.X R4, PT, PT, R3, UR65, RZ, P4, !PT ;  /* 0x0000004103047c10 */ /* 0x001fe4000a7fe4ff */
        /* <DEDUP_REMOVED lines=13> */
[----:B------:R0:W-:Y:S01]  /*fad0*/  STL [R1+0x828], R4 ;  /* 0x0008280401007387 */ /* 0x0001e20000100800 */
[----:B------:R-:W-:-:S03]  /*fae0*/  USHF.R.S32.HI UR49, URZ, 0x1f, UR61 ;  /* 0x0000001fff317899 */ /* 0x000fc6000801143d */
        /* <DEDUP_REMOVED lines=124> */
[----:B------:R-:W-:-:S03]  /*102b0*/  UIMAD UR56, UR10, 0x2b, URZ ;  /* 0x0000002b0a3878a4 */ /* 0x000fc6000f8e02ff */
[----:B------:R-:W-:Y:S01]  /*102c0*/  STL [R1+0x944], R7 ;  /* 0x0009440701007387 */ /* 0x000fe20000100800 */
[----:B0-----:R-:W-:Y:S01]  /*102d0*/  IADD3.X R4, PT, PT, R3, UR55, RZ, P6, !PT ;  /* 0x0000003703047c10 */ /* 0x001fe2000b7fe4ff */
[----:B------:R-:W-:Y:S01]  /*102e0*/  USHF.R.S32.HI UR57, URZ, 0x1f, UR50 ;  /* 0x0000001fff397899 */ /* 0x000fe20008011432 */
        /* <DEDUP_REMOVED lines=90> */
[----:B------:R0:W-:Y:S01]  /*10890*/  STL [R1+0x9a0], R4 ;  /* 0x0009a00401007387 */ /* 0x0001e20000100800 */
[----:B------:R-:W-:-:S03]  /*108a0*/  USHF.R.S32.HI UR75, URZ, 0x1f, UR70 ;  /* 0x0000001fff4b7899 */ /* 0x000fc60008011446 */
[----:B------:R1:W-:Y:S01]  /*108b0*/  STL [R1+0x9dc], R5 ;  /* 0x0009dc0501007387 */ /* 0x0003e20000100800 */
[----:B0-----:R-:W-:Y:S02]  /*108c0*/  IADD3.X R4, PT, PT, R2, UR73, RZ, P2, !PT ;  /* 0x0000004902047c10 */ /* 0x001fe400097fe4ff */
[----:B-1----:R-:W-:-:S03]  /*108d0*/  IADD3.X R5, PT, PT, R3, UR74, RZ, P1, !PT ;  /* 0x0000004a03057c10 */ /* 0x002fc60008ffe4ff */
[----:B------:R0:W-:Y:S01]  /*108e0*/  STL [R1+0x9a8], R4 ;  /* 0x0009a80401007387 */ /* 0x0001e20000100800 */
[----:B------:R-:W-:-:S03]  /*108f0*/  USHF.R.S32.HI UR76, URZ, 0x1f, UR72 ;  /* 0x0000001fff4c7899 */ /* 0x000fc60008011448 */
[----:B------:R1:W-:Y:S01]  /*10900*/  STL [R1+0x9b0], R5 ;  /* 0x0009b00501007387 */ /* 0x0003e20000100800 */
[----:B0-----:R-:W-:Y:S02]  /*10910*/  IADD3.X R4, PT, PT, R2, UR74, RZ, P6, !PT ;  /* 0x0000004a02047c10 */ /* 0x001fe4000b7fe4ff */
[----:B-1----:R-:W-:-:S03]  /*10920*/  IADD3.X R5, PT, PT, R3, UR75, RZ, P5, !PT ;  /* 0x0000004b03057c10 */ /* 0x002fc6000affe4ff */
[----:B------:R0:W-:Y:S01]  /*10930*/  STL [R1+0x9b8], R4 ;  /* 0x0009b80401007387 */ /* 0x0001e20000100800 */
[----:B------:R-:W-:-:S03]  /*10940*/  UIMAD UR11, UR10, 0x22, URZ ;  /* 0x000000220a0b78a4 */ /* 0x000fc6000f8e02ff */
[----:B------:R1:W-:Y:S01]  /*10950*/  STL [R1+0x9c0], R5 ;  /* 0x0009c00501007387 */ /* 0x0003e20000100800 */
[----:B0-----:R-:W-:Y:S02]  /*10960*/  IADD3.X R4, PT, PT, R2, UR75, RZ, P0, !PT ;  /* 0x0000004b02047c10 */ /* 0x001fe400087fe4ff */
[----:B-1----:R-:W-:-:S03]  /*10970*/  IADD3.X R5, PT, PT, R3, UR76, RZ, P4, !PT ;  /* 0x0000004c03057c10 */ /* 0x002fc6000a7fe4ff */
[----:B------:R0:W-:Y:S01]  /*10980*/  STL [R1+0x9c8], R4 ;  /* 0x0009c80401007387 */ /* 0x0001e20000100800 */
[----:B------:R-:W-:-:S03]  /*10990*/  UIMAD UR12, UR10, 0x21, URZ ;  /* 0x000000210a0c78a4 */ /* 0x000fc6000f8e02ff */
[----:B------:R1:W-:Y:S01]  /*109a0*/  STL [R1+0x9d0], R5 ;  /* 0x0009d00501007387 */ /* 0x0003e20000100800 */
[----:B0-----:R-:W-:-:S05]  /*109b0*/  IADD3.X R4, PT, PT, R2, UR76, RZ, P3, !PT ;  /* 0x0000004c02047c10 */ /* 0x001fca0009ffe4ff */
[----:B------:R0:W-:Y:S01]  /*109c0*/  STL [R1+0x9d8], R4 ;  /* 0x0009d80401007387 */ /* 0x0001e20000100800 */
[----:B-1----:R-:W-:Y:S01]  /*109d0*/  IADD3 R5, P0, PT, R14, UR11, RZ ;  /* 0x0000000b0e057c10 */ /* 0x002fe2000ff1e0ff */
[----:B------:R-:W-:Y:S01]  /*109e0*/  USHF.L.U32 UR13, UR10, 0x5, URZ ;  /* 0x000000050a0d7899 */ /* 0x000fe200080006ff */
[----:B0-----:R-:W-:-:S05]  /*109f0*/  IADD3 R4, P1, PT, R6, UR11, RZ ;  /* 0x0000000b06047c10 */ /* 0x001fca000ff3e0ff */
[----:B------:R0:W-:Y:S01]  /*10a00*/  STL [R1+0x9e4], R4 ;  /* 0x0009e40401007387 */ /* 0x0001e20000100800 */
[----:B------:R-:W-:-:S03]  /*10a10*/  UIMAD UR14, UR10, 0x1f, URZ ;  /* 0x0000001f0a0e78a4 */ /* 0x000fc6000f8e02ff */
[----:B------:R1:W-:Y:S01]  /*10a20*/  STL [R1+0x9ec], R5 ;  /* 0x0009ec0501007387 */ /* 0x0003e20000100800 */
[----:B0-----:R-:W-:Y:S01]  /*10a30*/  IADD3 R4, P6, PT, R6, UR12, RZ ;  /* 0x0000000c06047c10 */ /* 0x001fe2000ffde0ff */
[----:B------:R-:W-:Y:S01]  /*10a40*/  USHF.R.S32.HI UR45, URZ, 0x1f, UR11 ;  /* 0x0000001fff2d7899 */ /* 0x000fe2000801140b */
[----:B-1----:R-:W-:-:S03]  /*10a50*/  IADD3 R5, P5, PT, R14, UR12, RZ ;  /* 0x0000000c0e057c10 */ /* 0x002fc6000ffbe0ff */
[----:B------:R0:W-:Y:S01]  /*10a60*/  STL [R1+0x9f4], R4 ;  /* 0x0009f40401007387 */ /* 0x0001e20000100800 */
[----:B--2---:R-:W-:Y:S02]  /*10a70*/  LOP3.LUT R7, R0, 0x40, RZ, 0x3c, !PT ;  /* 0x0000004000077812 */ /* 0x004fe400078e3cff */
[----:B------:R-:W-:Y:S01]  /*10a80*/  IADD3 R7, P3, PT, R14, UR13, RZ ;  /* 0x0000000d0e077c10 */ /* 0x000fe2000ff7e0ff */
[----:B------:R1:W-:Y:S01]  /*10a90*/  STL [R1+0x9fc], R5 ;  /* 0x0009fc0501007387 */ /* 0x0003e20000100800 */
[----:B0-----:R-:W-:Y:S02]  /*10aa0*/  LOP3.LUT R4, R0, 0x20, RZ, 0x3c, !PT ;  /* 0x0000002000047812 */ /* 0x001fe400078e3cff */
[----:B------:R-:W-:Y:S02]  /*10ab0*/  IADD3 R4, P4, PT, R6, UR13, RZ ;  /* 0x0000000d06047c10 */ /* 0x000fe4000ff9e0ff */
[----:B-1----:R-:W-:Y:S01]  /*10ac0*/  LOP3.LUT R5, R0, 0x60, RZ, 0x3c, !PT ;  /* 0x0000006000057812 */ /* 0x002fe200078e3cff */
[----:B------:R-:W-:Y:S01]  /*10ad0*/  UIMAD UR15, UR10, 0x1e, URZ ;  /* 0x0000001e0a0f78a4 */ /* 0x000fe2000f8e02ff */
[----:B------:R-:W-:Y:S01]  /*10ae0*/  IADD3 R5, P2, PT, R6, UR14, RZ ;  /* 0x0000000e06057c10 */ /* 0x000fe2000ff5e0ff */
[----:B------:R0:W-:Y:S01]  /*10af0*/  STL [R1+0xa04], R4 ;  /* 0x000a040401007387 */ /* 0x0001e20000100800 */
[----:B------:R-:W-:-:S03]  /*10b00*/  USHF.R.S32.HI UR46, URZ, 0x1f, UR12 ;  /* 0x0000001fff2e7899 */ /* 0x000fc6000801140c */
[----:B------:R1:W-:Y:S01]  /*10b10*/  STL [R1+0xa0c], R7 ;  /* 0x000a0c0701007387 */ /* 0x0003e20000100800 */
[----:B0-----:R-:W-:-:S03]  /*10b20*/  IADD3.X R4, PT, PT, R3, UR45, RZ, P1, !PT ;  /* 0x0000002d03047c10 */ /* 0x001fc60008ffe4ff */
[----:B------:R0:W-:Y:S01]  /*10b30*/  STL [R1+0xa14], R5 ;  /* 0x000a140501007387 */ /* 0x0001e20000100800 */
[----:B-1----:R-:W-:-:S03]  /*10b40*/  IADD3 R7, P1, PT, R14, UR14, RZ ;  /* 0x0000000e0e077c10 */ /* 0x002fc6000ff3e0ff */
[----:B------:R1:W-:Y:S01]  /*10b50*/  STL [R1+0x9e0], R4 ;  /* 0x0009e00401007387 */ /* 0x0003e20000100800 */
[----:B------:R-:W-:Y:S01]  /*10b60*/  UIMAD UR16, UR10, 0x1d, URZ ;  /* 0x0000001d0a1078a4 */ /* 0x000fe2000f8e02ff */
[----:B0-----:R-:W-:Y:S02]  /*10b70*/  IADD3.X R5, PT, PT, R2, UR45, RZ, P0, !PT ;  /* 0x0000002d02057c10 */ /* 0x001fe400087fe4ff */
[----:B------:R0:W-:Y:S01]  /*10b80*/  STL [R1+0xa1c], R7 ;  /* 0x000a1c0701007387 */ /* 0x0001e20000100800 */
[----:B-1----:R-:W-:-:S03]  /*10b90*/  IADD3 R4, P0, PT, R6, UR15, RZ ;  /* 0x0000000f06047c10 */ /* 0x002fc6000ff1e0ff */
[----:B------:R1:W-:Y:S01]  /*10ba0*/  STL [R1+0x9e8], R5 ;  /* 0x0009e80501007387 */ /* 0x0003e20000100800 */
[----:B------:R-:W-:-:S03]  /*10bb0*/  USHF.R.S32.HI UR47, URZ, 0x1f, UR13 ;  /* 0x0000001fff2f7899 */ /* 0x000fc6000801140d */
[----:B------:R2:W-:Y:S01]  /*10bc0*/  STL [R1+0xa24], R4 ;  /* 0x000a240401007387 */ /* 0x0005e20000100800 */
[----:B0-----:R-:W-:Y:S02]  /*10bd0*/  IADD3.X R7, PT, PT, R3, UR46, RZ, P6, !PT ;  /* 0x0000002e03077c10 */ /* 0x001fe4000b7fe4ff */
[----:B-1----:R-:W-:-:S03]  /*10be0*/  IADD3 R5, P6, PT, R14, UR15, RZ ;  /* 0x0000000f0e057c10 */ /* 0x002fc6000ffde0ff */
[----:B------:R0:W-:Y:S01]  /*10bf0*/  STL [R1+0x9f0], R7 ;  /* 0x0009f00701007387 */ /* 0x0001e20000100800 */
[----:B--2---:R-:W-:-:S03]  /*10c00*/  IADD3.X R4, PT, PT, R2, UR46, RZ, P5, !PT ;  /* 0x0000002e02047c10 */ /* 0x004fc6000affe4ff */
[----:B------:R1:W-:Y:S01]  /*10c10*/  STL [R1+0xa2c], R5 ;  /* 0x000a2c0501007387 */ /* 0x0003e20000100800 */
[----:B------:R-:W-:Y:S02]  /*10c20*/  UIMAD UR17, UR10, 0x1c, URZ ;  /* 0x0000001c0a1178a4 */ /* 0x000fe4000f8e02ff */
[----:B------:R-:W-:Y:S01]  /*10c30*/  USHF.R.S32.HI UR48, URZ, 0x1f, UR14 ;  /* 0x0000001fff307899 */ /* 0x000fe2000801140e */
[----:B------:R2:W-:Y:S01]  /*10c40*/  STL [R1+0x9f8], R4 ;  /* 0x0009f80401007387 */ /* 0x0005e20000100800 */
[----:B0-----:R-:W-:Y:S02]  /*10c50*/  IADD3 R7, P5, PT, R6, UR16, RZ ;  /* 0x0000001006077c10 */ /* 0x001fe4000ffbe0ff */
[----:B-1----:R-:W-:-:S03]  /*10c60*/  IADD3.X R5, PT, PT, R3, UR47, RZ, P4, !PT ;  /* 0x0000002f03057c10 */ /* 0x002fc6000a7fe4ff */
[----:B------:R0:W-:Y:S01]  /*10c70*/  STL [R1+0xa34], R7 ;  /* 0x000a340701007387 */ /* 0x0001e20000100800 */
[----:B--2---:R-:W-:-:S03]  /*10c80*/  IADD3 R4, P4, PT, R14, UR16, RZ ;  /* 0x000000100e047c10 */ /* 0x004fc6000ff9e0ff */
[----:B------:R1:W-:Y:S01]  /*10c90*/  STL [R1+0xa00], R5 ;  /* 0x000a000501007387 */ /* 0x0003e20000100800 */
[----:B------:R-:W-:-:S03]  /*10ca0*/  UIMAD UR18, UR10, 0x1b, URZ ;  /* 0x0000001b0a1278a4 */ /* 0x000fc6000f8e02ff */
[----:B------:R2:W-:Y:S01]  /*10cb0*/  STL [R1+0xa3c], R4 ;  /* 0x000a3c0401007387 */ /* 0x0005e20000100800 */
[----:B0-----:R-:W-:Y:S02]  /*10cc0*/  IADD3.X R7, PT, PT, R2, UR47, RZ, P3, !PT ;  /* 0x0000002f02077c10 */ /* 0x001fe40009ffe4ff */
[----:B-1----:R-:W-:-:S03]  /*10cd0*/  IADD3 R5, P3, PT, R6, UR17, RZ ;  /* 0x0000001106057c10 */ /* 0x002fc6000ff7e0ff */
[----:B------:R0:W-:Y:S01]  /*10ce0*/  STL [R1+0xa08], R7 ;  /* 0x000a080701007387 */ /* 0x0001e20000100800 */
[----:B--2---:R-:W-:Y:S01]  /*10cf0*/  IADD3.X R4, PT, PT, R3, UR48, RZ, P2, !PT ;  /* 0x0000003003047c10 */ /* 0x004fe200097fe4ff */
[----:B------:R-:W-:Y:S02]  /*10d00*/  USHF.R.S32.HI UR49, URZ, 0x1f, UR15 ;  /* 0x0000001fff317899 */ /* 0x000fe4000801140f */
[----:B------:R1:W-:Y:S04]  /*10d10*/  STL [R1+0xa44], R5 ;  /* 0x000a440501007387 */ /* 0x0003e80000100800 */
[----:B------:R2:W-:Y:S01]  /*10d20*/  STL [R1+0xa10], R4 ;  /* 0x000a100401007387 */ /* 0x0005e20000100800 */
[----:B0-----:R-:W-:Y:S02]  /*10d30*/  IADD3 R7, P2, PT, R14, UR17, RZ ;  /* 0x000000110e077c10 */ /* 0x001fe4000ff5e0ff */
[----:B-1----:R-:W-:-:S03]  /*10d40*/  IADD3.X R5, PT, PT, R2, UR48, RZ, P1, !PT ;  /* 0x0000003002057c10 */ /* 0x002fc60008ffe4ff */
[----:B------:R0:W-:Y:S01]  /*10d50*/  STL [R1+0xa4c], R7 ;  /* 0x000a4c0701007387 */ /* 0x0001e20000100800 */
[----:B--2---:R-:W-:Y:S01]  /*10d60*/  IADD3 R4, P1, PT, R6, UR18, RZ ;  /* 0x0000001206047c10 */ /* 0x004fe2000ff3e0ff */
[----:B------:R-:W-:Y:S02]  /*10d70*/  UIMAD UR19, UR10, 0x1a, URZ ;  /* 0x0000001a0a1378a4 */ /* 0x000fe4000f8e02ff */
        /* <DEDUP_REMOVED lines=98> */
[----:B------:R-:W-:Y:S02]  /*113a0*/  USHF.L.U32 UR29, UR10, 0x4, URZ ;  /* 0x000000040a1d7899 */ /* 0x000fe400080006ff */
        /* <DEDUP_REMOVED lines=80> */
[----:B------:R-:W-:Y:S02]  /*118b0*/  USHF.L.U32 UR37, UR10, 0x3, URZ ;  /* 0x000000030a257899 */ /* 0x000fe400080006ff */
        /* <DEDUP_REMOVED lines=68> */
[----:B------:R-:W-:-:S03]  /*11d00*/  USHF.R.S32.HI UR75, URZ, 0x1f, UR41 ;  /* 0x0000001fff4b7899 */ /* 0x000fc60008011429 */
[----:B------:R2:W-:Y:S01]  /*11d10*/  STL [R1+0xba8], R4 ;  /* 0x000ba80401007387 */ /* 0x0005e20000100800 */
[----:B0-----:R-:W-:Y:S02]  /*11d20*/  IADD3 R7, P0, PT, R6, UR43, RZ ;  /* 0x0000002b06077c10 */ /* 0x001fe4000ff1e0ff */
[----:B-1----:R-:W-:-:S03]  /*11d30*/  IADD3.X R5, PT, PT, R3, UR74, RZ, P6, !PT ;  /* 0x0000004a03057c10 */ /* 0x002fc6000b7fe4ff */
[----:B------:R0:W-:Y:S01]  /*11d40*/  STL [R1+0xbe4], R7 ;  /* 0x000be40701007387 */ /* 0x0001e20000100800 */
[----:B--2---:R-:W-:-:S03]  /*11d50*/  IADD3 R4, P6, PT, R14, UR43, RZ ;  /* 0x0000002b0e047c10 */ /* 0x004fc6000ffde0ff */
[----:B------:R1:W-:Y:S01]  /*11d60*/  STL [R1+0xbb0], R5 ;  /* 0x000bb00501007387 */ /* 0x0003e20000100800 */
[----:B------:R-:W-:-:S03]  /*11d70*/  USHF.R.S32.HI UR76, URZ, 0x1f, UR42 ;  /* 0x0000001fff4c7899 */ /* 0x000fc6000801142a */
[----:B------:R2:W-:Y:S01]  /*11d80*/  STL [R1+0xbec], R4 ;  /* 0x000bec0401007387 */ /* 0x0005e20000100800 */
[----:B0-----:R-:W-:Y:S02]  /*11d90*/  IADD3.X R7, PT, PT, R2, UR74, RZ, P5, !PT ;  /* 0x0000004a02077c10 */ /* 0x001fe4000affe4ff */
[----:B-1----:R-:W-:-:S03]  /*11da0*/  IADD3 R5, P5, PT, R6, UR10, RZ ;  /* 0x0000000a06057c10 */ /* 0x002fc6000ffbe0ff */
[----:B------:R-:W-:Y:S01]  /*11db0*/  STL [R1+0xbb8], R7 ;  /* 0x000bb80701007387 */ /* 0x000fe20000100800 */
[----:B--2---:R-:W-:-:S03]  /*11dc0*/  IADD3.X R4, PT, PT, R3, UR75, RZ, P4, !PT ;  /* 0x0000004b03047c10 */ /* 0x004fc6000a7fe4ff */
[----:B------:R0:W-:Y:S01]  /*11dd0*/  STL [R1+0xbf4], R5 ;  /* 0x000bf40501007387 */ /* 0x0001e20000100800 */
[----:B------:R-:W-:Y:S01]  /*11de0*/  IADD3 R6, P4, PT, R14, UR10, RZ ;  /* 0x0000000a0e067c10 */ /* 0x000fe2000ff9e0ff */
[----:B------:R-:W-:Y:S02]  /*11df0*/  USHF.R.S32.HI UR77, URZ, 0x1f, UR43 ;  /* 0x0000001fff4d7899 */ /* 0x000fe4000801142b */
[----:B------:R1:W-:Y:S01]  /*11e00*/  STL [R1+0xbc0], R4 ;  /* 0x000bc00401007387 */ /* 0x0003e20000100800 */
[----:B------:R-:W-:Y:S01]  /*11e10*/  USHF.R.S32.HI UR44, URZ, 0x1f, UR10 ;  /* 0x0000001fff2c7899 */ /* 0x000fe2000801140a */
[----:B0-----:R-:W-:Y:S02]  /*11e20*/  IADD3.X R5, PT, PT, R2, UR75, RZ, P3, !PT ;  /* 0x0000004b02057c10 */ /* 0x001fe40009ffe4ff */
[----:B------:R0:W-:Y:S01]  /*11e30*/  STL [R1+0xbfc], R6 ;  /* 0x000bfc0601007387 */ /* 0x0001e20000100800 */
[----:B-1----:R-:W-:-:S03]  /*11e40*/  IADD3.X R4, PT, PT, R3, UR76, RZ, P2, !PT ;  /* 0x0000004c03047c10 */ /* 0x002fc600097fe4ff */
[----:B------:R1:W-:Y:S04]  /*11e50*/  STL [R1+0xbc8], R5 ;  /* 0x000bc80501007387 */ /* 0x0003e80000100800 */
[----:B------:R2:W-:Y:S01]  /*11e60*/  STL [R1+0xbd0], R4 ;  /* 0x000bd00401007387 */ /* 0x0005e20000100800 */
[----:B0-----:R-:W-:Y:S02]  /*11e70*/  IADD3.X R6, PT, PT, R2, UR76, RZ, P1, !PT ;  /* 0x0000004c02067c10 */ /* 0x001fe40008ffe4ff */
[----:B-1----:R-:W-:-:S03]  /*11e80*/  IADD3.X R5, PT, PT, R3, UR77, RZ, P0, !PT ;  /* 0x0000004d03057c10 */ /* 0x002fc600087fe4ff */
[----:B------:R0:W-:Y:S01]  /*11e90*/  STL [R1+0xbd8], R6 ;  /* 0x000bd80601007387 */ /* 0x0001e20000100800 */
[----:B------:R-:W-:Y:S02]  /*11ea0*/  IADD3.X R3, PT, PT, R3, UR44, RZ, P5, !PT ;  /* 0x0000002c03037c10 */ /* 0x000fe4000affe4ff */
[C---:B--2---:R-:W-:Y:S02]  /*11eb0*/  IADD3.X R4, PT, PT, R2.reuse, UR77, RZ, P6, !PT ;  /* 0x0000004d02047c10 */ /* 0x044fe4000b7fe4ff */
[----:B------:R-:W-:Y:S01]  /*11ec0*/  IADD3.X R2, PT, PT, R2, UR44, RZ, P4, !PT ;  /* 0x0000002c02027c10 */ /* 0x000fe2000a7fe4ff */
[----:B------:R0:W-:Y:S04]  /*11ed0*/  STL [R1+0xbe0], R5 ;  /* 0x000be00501007387 */ /* 0x0001e80000100800 */
[----:B------:R0:W-:Y:S04]  /*11ee0*/  STL [R1+0xbe8], R4 ;  /* 0x000be80401007387 */ /* 0x0001e80000100800 */
[----:B------:R0:W-:Y:S04]  /*11ef0*/  STL [R1+0xbf8], R2 ;  /* 0x000bf80201007387 */ /* 0x0001e80000100800 */
[----:B------:R0:W-:Y:S01]  /*11f00*/  STL [R1+0xbf0], R3 ;  /* 0x000bf00301007387 */ /* 0x0001e20000100800 */
[----:B------:R-:W-:Y:S01]  /*11f10*/  USHF.R.S32.HI UR7, URZ, 0x1f, UR6 ;  /* 0x0000001fff077899 */ /* 0x000fe20008011406 */
[----:B------:R-:W-:Y:S01]  /*11f20*/  CS2R R24, SRZ ;  /* 0x0000000000187805 */ /* 0x000fe2000001ff00 */
[----:B------:R-:W-:-:S02]  /*11f30*/  USHF.L.U32 UR4, UR4, 0x6, URZ ;  /* 0x0000000604047899 */ /* 0x000fc400080006ff */
[----:B------:R-:W-:Y:S01]  /*11f40*/  ULEA.HI UR6, UR7, UR6, URZ, 0x6 ;  /* 0x0000000607067291 */ /* 0x000fe2000f8f30ff */
[----:B------:R-:W-:Y:S01]  /*11f50*/  CS2R R26, SRZ ;  /* 0x00000000001a7805 */ /* 0x000fe2000001ff00 */
[----:B------:R-:W-:Y:S02]  /*11f60*/  USHF.L.U32 UR7, UR10, 0x6, URZ ;  /* 0x000000060a077899 */ /* 0x000fe400080006ff */
[----:B------:R-:W-:Y:S02]  /*11f70*/  USHF.R.S32.HI UR6, URZ, 0x6, UR6 ;  /* 0x00000006ff067899 */ /* 0x000fe40008011406 */
[----:B------:R-:W-:Y:S02]  /*11f80*/  USHF.R.S32.HI UR11, URZ, 0x1f, UR7 ;  /* 0x0000001fff0b7899 */ /* 0x000fe40008011407 */
[----:B0-----:R-:W-:-:S12]  /*11f90*/  USHF.R.S32.HI UR12, URZ, 0x1f, UR4 ;  /* 0x0000001fff0c7899 */ /* 0x001fd80008011404 */
.L_x_2:
[----:B0-----:R-:W2:Y:S01]  /*11fa0*/  LDL R5, [R1+0x618] ;  /* 0x0006180001057983 */ /* 0x001ea20000100800 */
[----:B------:R-:W0:Y:S03]  /*11fb0*/  LDC R2, c[0x0][0x3a0] ;  /* 0x0000e800ff027b82 */ /* 0x000e260000000800 */
[----:B--2---:R1:W-:Y:S04]  /*11fc0*/  STL [R1+0x231c], R5 ;  /* 0x00231c0501007387 */ /* 0x0043e80000100800 */
[----:B------:R-:W2:Y:S04]  /*11fd0*/  LDL R4, [R1+0x628] ;  /* 0x0006280001047983 */ /* 0x000ea80000100800 */
[----:B-1----:R-:W0:Y:S04]  /*11fe0*/  LDL R5, [R1+0x77c] ;  /* 0x00077c0001057983 */ /* 0x002e280000100800 */
        /* <DEDUP_REMOVED lines=93> */
[----:B-----5:R-:W-:Y:S04]  /*125c0*/  STL [R1+0x1fa8], R0 ;  /* 0x001fa80001007387 */ /* 0x020fe80000100800 */
        /* <DEDUP_REMOVED lines=45> */
[----:B------:R-:W-:Y:S04]  /*128a0*/  STL.64 [R1+0x1c80], R26 ;  /* 0x001c801a01007387 */ /* 0x000fe80000100a00 */
        /* <DEDUP_REMOVED lines=45> */
[----:B------:R-:W-:Y:S01]  /*12b80*/  STL [R1+0x2118], R27 ;  /* 0x0021181b01007387 */ /* 0x000fe20000100800 */
[----:B0-----:R-:W-:-:S03]  /*12b90*/  IMAD R2, R5, -0x40, R2 ;  /* 0xffffffc005027824 */ /* 0x001fc600078e0202 */
[----:B------:R-:W-:Y:S04]  /*12ba0*/  STL.64 [R1+0x1c78], R24 ;  /* 0x001c781801007387 */ /* 0x000fe80000100a00 */
[----:B------:R-:W-:Y:S04]  /*12bb0*/  STL [R1+0x211c], R25 ;  /* 0x00211c1901007387 */ /* 0x000fe80000100800 */
[----:B------:R-:W-:Y:S04]  /*12bc0*/  STL [R1+0x1fac], R24 ;  /* 0x001fac1801007387 */ /* 0x000fe80000100800 */
[----:B------:R-:W-:Y:S04]  /*12bd0*/  STL [R1+0x2120], R24 ;  /* 0x0021201801007387 */ /* 0x000fe80000100800 */
[----:B------:R-:W2:Y:S01]  /*12be0*/  LDL.LU R5, [R1+0x231c] ;  /* 0x00231c0001057983 */ /* 0x000ea20000300800 */
[----:B------:R-:W-:-:S02]  /*12bf0*/  ISETP.GT.AND P0, PT, R2, RZ, PT ;  /* 0x000000ff0200720c */ /* 0x000fc40003f04270 */
[----:B-1----:R-:W-:-:S11]  /*12c00*/  PRMT R15, RZ, 0x7610, R15 ;  /* 0x00007610ff0f7816 */ /* 0x002fd6000000000f */
[----:B--2---:R-:W2:Y:S04]  /*12c10*/  @P0 LDG.E.U8 R15, desc[UR8][R4.64] ;  /* 0x00000008040f0981 */ /* 0x004ea8000c1e1100 */
[----:B--2---:R0:W-:Y:S04]  /*12c20*/  STL [R1+0x59c], R15 ;  /* 0x00059c0f01007387 */ /* 0x0041e80000100800 */
[----:B0-----:R-:W2:Y:S04]  /*12c30*/  LDL.LU R15, [R1+0x2318] ;  /* 0x00231800010f7983 */ /* 0x001ea80000300800 */
[----:B------:R-:W3:Y:S04]  /*12c40*/  LDL R4, [R1+0x61c] ;  /* 0x00061c0001047983 */ /* 0x000ee80000100800 */
[----:B------:R-:W3:Y:S01]  /*12c50*/  LDL R5, [R1+0x62c] ;  /* 0x00062c0001057983 */ /* 0x000ee20000100800 */
[----:B------:R-:W-:-:S02]  /*12c60*/  PRMT R14, RZ, 0x7610, R14 ;  /* 0x00007610ff0e7816 */ /* 0x000fc4000000000e */
[----:B---3--:R-:W-:-:S04]  /*12c70*/  @P0 LOP3.LUT R5, R5, R4, RZ, 0x3c, !PT ;  /* 0x0000000405050212 */ /* 0x008fc800078e3cff */
[----:B------:R-:W-:-:S04]  /*12c80*/  @P0 LOP3.LUT R4, R5, R4, RZ, 0x3c, !PT ;  /* 0x0000000405040212 */ /* 0x000fc800078e3cff */
[----:B------:R-:W-:-:S05]  /*12c90*/  @P0 LOP3.LUT R5, R5, R4, RZ, 0x3c, !PT ;  /* 0x0000000405050212 */ /* 0x000fca00078e3cff */
[----:B------:R-:W3:Y:S01]  /*12ca0*/  @P0 LDG.E.U8 R14, desc[UR8][R4.64] ;  /* 0x00000008040e0981 */ /* 0x000ee2000c1e1100 */
[----:B------:R-:W-:-:S03]  /*12cb0*/  ISETP.GT.AND P1, PT, R2, 0x1, PT ;  /* 0x000000010200780c */ /* 0x000fc60003f24270 */
[----:B---3--:R0:W-:Y:S04]  /*12cc0*/  STL [R1+0x598], R14 ;  /* 0x0005980e01007387 */ /* 0x0081e80000100800 */
[----:B0-----:R-:W3:Y:S04]  /*12cd0*/  LDL.LU R14, [R1+0x2314] ;  /* 0x00231400010e7983 */ /* 0x001ee80000300800 */
[----:B------:R-:W4:Y:S04]  /*12ce0*/  LDL R4, [R1+0xbf8] ;  /* 0x000bf80001047983 */ /* 0x000f280000100800 */
[----:B------:R-:W4:Y:S01]  /*12cf0*/  LDL R5, [R1+0xbfc] ;  /* 0x000bfc0001057983 */ /* 0x000f220000100800 */
[----:B--2---:R-:W-:-:S02]  /*12d00*/  PRMT R15, RZ, 0x7610, R15 ;  /* 0x00007610ff0f7816 */ /* 0x004fc4000000000f */
[----:B----4-:R-:W-:-:S04]  /*12d10*/  @P1 LOP3.LUT R5, R5, R4, RZ, 0x3c, !PT ;  /* 0x0000000405051212 */ /* 0x010fc800078e3cff */
[----:B------:R-:W-:-:S04]  /*12d20*/  @P1 LOP3.LUT R4, R5, R4, RZ, 0x3c, !PT ;  /* 0x0000000405041212 */ /* 0x000fc800078e3cff */
[----:B------:R-:W-:-:S05]  /*12d30*/  @P1 LOP3.LUT R5, R5, R4, RZ, 0x3c, !PT ;  /* 0x0000000405051212 */ /* 0x000fca00078e3cff */
[----:B------:R-:W2:Y:S04]  /*12d40*/  @P1 LDG.E.U8 R15, desc[UR8][R4.64] ;  /* 0x00000008040f1981 */ /* 0x000ea8000c1e1100 */
[----:B--2---:R0:W-:Y:S04]  /*12d50*/  STL [R1+0x594], R15 ;  /* 0x0005940f01007387 */ /* 0x0041e80000100800 */
[----:B0-----:R-:W2:Y:S04]  /*12d60*/  LDL.LU R15, [R1+0x2310] ;  /* 0x00231000010f7983 */ /* 0x001ea80000300800 */
[----:B------:R-:W4:Y:S04]  /*12d70*/  LDL R4, [R1+0xbf0] ;  /* 0x000bf00001047983 */ /* 0x000f280000100800 */
[----:B------:R-:W4:Y:S01]  /*12d80*/  LDL R5, [R1+0xbf4] ;  /* 0x000bf40001057983 */ /* 0x000f220000100800 */
[----:B---3--:R-:W-:-:S02]  /*12d90*/  PRMT R14, RZ, 0x7610, R14 ;  /* 0x00007610ff0e7816 */ /* 0x008fc4000000000e */
[----:B----4-:R-:W-:-:S04]  /*12da0*/  @P1 LOP3.LUT R5, R5, R4, RZ, 0x3c, !PT ;  /* 0x0000000405051212 */ /* 0x010fc800078e3cff */
        /* <DEDUP_REMOVED lines=559> */
[----:B------:R-:W-:-:S02]  /*150a0*/  PRMT R24, RZ, 0x7610, R24 ;  /* 0x00007610ff187816 */ /* 0x000fc40000000018 */
[----:B----4-:R-:W-:-:S04]  /*150b0*/  @P1 LOP3.LUT R5, R5, R4, RZ, 0x3c, !PT ;  /* 0x0000000405051212 */ /* 0x010fc800078e3cff */
[----:B------:R-:W-:-:S04]  /*150c0*/  @P1 LOP3.LUT R4, R5, R4, RZ, 0x3c, !PT ;  /* 0x0000000405041212 */ /* 0x000fc800078e3cff */
[----:B------:R-:W-:-:S05]  /*150d0*/  @P1 LOP3.LUT R5, R5, R4, RZ, 0x3c, !PT ;  /* 0x0000000405051212 */ /* 0x000fca00078e3cff */
[----:B------:R-:W4:Y:S04]  /*150e0*/  @P1 LDG.E.U8 R24, desc[UR8][R4.64] ;  /* 0x0000000804181981 */ /* 0x000f28000c1e1100 */
[----:B------:R-:W2:Y:S04]  /*150f0*/  LDL R4, [R1+0xa10] ;  /* 0x000a100001047983 */ /* 0x000ea80000100800 */
[----:B------:R-:W2:Y:S01]  /*15100*/  LDL R5, [R1+0xa14] ;  /* 0x000a140001057983 */ /* 0x000ea20000100800 */
[----:B------:R-:W-:-:S03]  /*15110*/  PRMT R25, RZ, 0x7610, R25 ;  /* 0x00007610ff197816 */ /* 0x000fc60000000019 */
[----:B----4-:R-:W-:Y:S01]  /*15120*/  STL [R1+0x2124], R24 ;  /* 0x0021241801007387 */ /* 0x010fe20000100800 */
[----:B--2---:R-:W-:-:S04]  /*15130*/  @P1 LOP3.LUT R5, R5, R4, RZ, 0x3c, !PT ;  /* 0x0000000405051212 */ /* 0x004fc800078e3cff */
[----:B------:R-:W-:-:S04]  /*15140*/  @P1 LOP3.LUT R4, R5, R4, RZ, 0x3c, !PT ;  /* 0x0000000405041212 */ /* 0x000fc800078e3cff */
[----:B------:R-:W-:-:S05]  /*15150*/  @P1 LOP3.LUT R5, R5, R4, RZ, 0x3c, !PT ;  /* 0x0000000405051212 */ /* 0x000fca00078e3cff */
[----:B------:R0:W2:Y:S04]  /*15160*/  @P1 LDG.E.U8 R25, desc[UR8][R4.64] ;  /* 0x0000000804191981 */ /* 0x0000a8000c1e1100 */
[----:B------:R-:W0:Y:S04]  /*15170*/  LDL R4, [R1+0xa08] ;  /* 0x000a080001047983 */ /* 0x000e280000100800 */
[----:B------:R-:W0:Y:S01]  /*15180*/  LDL R5, [R1+0xa0c] ;  /* 0x000a0c0001057983 */ /* 0x000e220000100800 */
[----:B------:R-:W-:Y:S02]  /*15190*/  ISETP.GT.AND P2, PT, R2, 0x20, PT ;  /* 0x000000200200780c */ /* 0x000fe40003f44270 */
[----:B------:R-:W-:-:S11]  /*151a0*/  PRMT R15, RZ, 0x7610, R15 ;  /* 0x00007610ff0f7816 */ /* 0x000fd6000000000f */
[----:B0-----:R-:W-:-:S04]  /*151b0*/  @P2 LOP3.LUT R5, R5, R4, RZ, 0x3c, !PT ;  /* 0x0000000405052212 */ /* 0x001fc800078e3cff */
[----:B------:R-:W-:-:S04]  /*151c0*/  @P2 LOP3.LUT R4, R5, R4, RZ, 0x3c, !PT ;  /* 0x0000000405042212 */ /* 0x000fc800078e3cff */
[----:B------:R-:W-:-:S05]  /*151d0*/  @P2 LOP3.LUT R5, R5, R4, RZ, 0x3c, !PT ;  /* 0x0000000405052212 */ /* 0x000fca00078e3cff */
[----:B------:R-:W4:Y:S04]  /*151e0*/  @P2 LDG.E.U8 R15, desc[UR8][R4.64] ;  /* 0x00000008040f2981 */ /* 0x000f28000c1e1100 */
[----:B--2---:R-:W-:Y:S04]  /*151f0*/  STL [R1+0x2128], R25 ;  /* 0x0021281901007387 */ /* 0x004fe80000100800 */
[----:B----4-:R0:W-:Y:S04]  /*15200*/  STL [R1+0x49c], R15 ;  /* 0x00049c0f01007387 */ /* 0x0101e80000100800 */
        /* <DEDUP_REMOVED lines=105> */
[----:B---3--:R-:W-:-:S11]  /*158a0*/  PRMT R14, RZ, 0x7610, R14 ;  /* 0x00007610ff0e7816 */ /* 0x008fd6000000000e */
[----:B0-----:R-:W-:-:S04]  /*158b0*/  @P2 LOP3.LUT R5, R5, R4, RZ, 0x3c, !PT ;  /* 0x0000000405052212 */ /* 0x001fc800078e3cff */
[----:B------:R-:W-:-:S04]  /*158c0*/  @P2 LOP3.LUT R4, R5, R4, RZ, 0x3c, !PT ;  /* 0x0000000405042212 */ /* 0x000fc800078e3cff */
[----:B------:R-:W-:-:S05]  /*158d0*/  @P2 LOP3.LUT R5, R5, R4, RZ, 0x3c, !PT ;  /* 0x0000000405052212 */ /* 0x000fca00078e3cff */
[----:B------:R-:W3:Y:S04]  /*158e0*/  @P2 LDG.E.U8 R14, desc[UR8][R4.64] ;  /* 0x00000008040e2981 */ /* 0x000ee8000c1e1100 */
[----:B--2---:R-:W-:Y:S04]  /*158f0*/  STL [R1+0x216c], R24 ;  /* 0x00216c1801007387 */ /* 0x004fe80000100800 */
[----:B---3--:R0:W-:Y:S04]  /*15900*/  STL [R1+0x468], R14 ;  /* 0x0004680e01007387 */ /* 0x0081e80000100800 */
        /* <DEDUP_REMOVED lines=39> */
[----:B------:R-:W-:-:S02]  /*15b80*/  PRMT R28, RZ, 0x7610, R28 ;  /* 0x00007610ff1c7816 */ /* 0x000fc4000000001c */
[----:B----4-:R-:W-:-:S04]  /*15b90*/  @P1 LOP3.LUT R5, R5, R4, RZ, 0x3c, !PT ;  /* 0x0000000405051212 */ /* 0x010fc800078e3cff */
[----:B------:R-:W-:-:S04]  /*15ba0*/  @P1 LOP3.LUT R4, R5, R4, RZ, 0x3c, !PT ;  /* 0x0000000405041212 */ /* 0x000fc800078e3cff */
[----:B------:R-:W-:-:S05]  /*15bb0*/  @P1 LOP3.LUT R5, R5, R4, RZ, 0x3c, !PT ;  /* 0x0000000405051212 */ /* 0x000fca00078e3cff */
[----:B------:R-:W4:Y:S01]  /*15bc0*/  @P1 LDG.E.U8 R28, desc[UR8][R4.64] ;  /* 0x00000008041c1981 */ /* 0x000f22000c1e1100 */
[----:B------:R-:W-:-:S03]  /*15bd0*/  ISETP.GT.AND P2, PT, R2, 0x29, PT ;  /* 0x000000290200780c */ /* 0x000fc60003f44270 */
[----:B----4-:R0:W-:Y:S04]  /*15be0*/  STL [R1+0x454], R28 ;  /* 0x0004541c01007387 */ /* 0x0101e80000100800 */
[----:B0-----:R-:W4:Y:S04]  /*15bf0*/  LDL.LU R28, [R1+0x21ec] ;  /* 0x0021ec00011c7983 */ /* 0x001f280000300800 */
[----:B------:R-:W2:Y:S04]  /*15c00*/  LDL R4, [R1+0x978] ;  /* 0x0009780001047983 */ /* 0x000ea80000100800 */
[----:B------:R-:W2:Y:S01]  /*15c10*/  LDL R5, [R1+0x97c] ;  /* 0x00097c0001057983 */ /* 0x000ea20000100800 */
[----:B------:R-:W-:-:S02]  /*15c20*/  PRMT R23, RZ, 0x7610, R23 ;  /* 0x00007610ff177816 */ /* 0x000fc40000000017 */
[----:B--2---:R-:W-:-:S04]  /*15c30*/  @P2 LOP3.LUT R5, R5, R4, RZ, 0x3c, !PT ;  /* 0x0000000405052212 */ /* 0x004fc800078e3cff */
[----:B------:R-:W-:-:S04]  /*15c40*/  @P2 LOP3.LUT R4, R5, R4, RZ, 0x3c, !PT ;  /* 0x0000000405042212 */ /* 0x000fc800078e3cff */
[----:B------:R-:W-:-:S05]  /*15c50*/  @P2 LOP3.LUT R5, R5, R4, RZ, 0x3c, !PT ;  /* 0x0000000405052212 */ /* 0x000fca00078e3cff */
[----:B------:R-:W2:Y:S04]  /*15c60*/  @P2 LDG.E.U8 R23, desc[UR8][R4.64] ;  /* 0x0000000804172981 */ /* 0x000ea8000c1e1100 */
[----:B--2---:R0:W-:Y:S04]  /*15c70*/  STL [R1+0x450], R23 ;  /* 0x0004501701007387 */ /* 0x0041e80000100800 */
[----:B0-----:R-:W2:Y:S04]  /*15c80*/  LDL.LU R23, [R1+0x21e8] ;  /* 0x0021e80001177983 */ /* 0x001ea80000300800 */
[----:B------:R-:W2:Y:S04]  /*15c90*/  LDL R4, [R1+0x970] ;  /* 0x0009700001047983 */ /* 0x000ea80000100800 */
[----:B------:R-:W2:Y:S01]  /*15ca0*/  LDL R5, [R1+0x974] ;  /* 0x0009740001057983 */ /* 0x000ea20000100800 */
[----:B------:R-:W-:-:S02]  /*15cb0*/  PRMT R22, RZ, 0x7610, R22 ;  /* 0x00007610ff167816 */ /* 0x000fc40000000016 */
[----:B--2---:R-:W-:-:S04]  /*15cc0*/  @P2 LOP3.LUT R5, R5, R4, RZ, 0x3c, !PT ;  /* 0x0000000405052212 */ /* 0x004fc800078e3cff */
[----:B------:R-:W-:-:S04]  /*15cd0*/  @P2 LOP3.LUT R4, R5, R4, RZ, 0x3c, !PT ;  /* 0x0000000405042212 */ /* 0x000fc800078e3cff */
[----:B------:R-:W-:-:S05]  /*15ce0*/  @P2 LOP3.LUT R5, R5, R4, RZ, 0x3c, !PT ;  /* 0x0000000405052212 */ /* 0x000fca00078e3cff */
[----:B------:R-:W2:Y:S01]  /*15cf0*/  @P2 LDG.E.U8 R22, desc[UR8][R4.64] ;  /* 0x0000000804162981 */ /* 0x000ea2000c1e1100 */
[----:B------:R-:W-:-:S03]  /*15d00*/  ISETP.GT.AND P0, PT, R2, 0x2a, PT ;  /* 0x0000002a0200780c */ /* 0x000fc60003f04270 */
        /* <DEDUP_REMOVED lines=113> */
[----:B------:R0:W2:Y:S04]  /*16420*/  @P2 LDG.E.U8 R14, desc[UR8][R4.64] ;  /* 0x00000008040e2981 */ /* 0x0000a8000c1e1100 */
[----:B------:R-:W0:Y:S04]  /*16430*/  LDL R4, [R1+0x8f0] ;  /* 0x0008f00001047983 */ /* 0x000e280000100800 */
[----:B------:R-:W0:Y:S01]  /*16440*/  LDL R5, [R1+0x8f4] ;  /* 0x0008f40001057983 */ /* 0x000e220000100800 */
[----:B------:R-:W-:Y:S02]  /*16450*/  PRMT R17, RZ, 0x7610, R17 ;  /* 0x00007610ff117816 */ /* 0x000fe40000000011 */
[----:B0-----:R-:W-:-:S04]  /*16460*/  @P2 LOP3.LUT R5, R5, R4, RZ, 0x3c, !PT ;  /* 0x0000000405052212 */ /* 0x001fc800078e3cff */
[----:B------:R-:W-:-:S04]  /*16470*/  @P2 LOP3.LUT R4, R5, R4, RZ, 0x3c, !PT ;  /* 0x0000000405042212 */ /* 0x000fc800078e3cff */
[----:B------:R-:W-:-:S05]  /*16480*/  @P2 LOP3.LUT R5, R5, R4, RZ, 0x3c, !PT ;  /* 0x0000000405052212 */ /* 0x000fca00078e3cff */
[----:B------:R-:W3:Y:S04]  /*16490*/  @P2 LDG.E.U8 R17, desc[UR8][R4.64] ;  /* 0x0000000804112981 */ /* 0x000ee8000c1e1100 */
[----:B--2---:R0:W-:Y:S04]  /*164a0*/  STL [R1+0x41c], R14 ;  /* 0x00041c0e01007387 */ /* 0x0041e80000100800 */
[----:B0-----:R-:W2:Y:S04]  /*164b0*/  LDL R14, [R1+0x8ec] ;  /* 0x0008ec00010e7983 */ /* 0x001ea80000100800 */
[----:B---3--:R0:W-:Y:S04]  /*164c0*/  STL [R1+0x418], R17 ;  /* 0x0004181101007387 */ /* 0x0081e80000100800 */
[----:B0-----:R-:W3:Y:S04]  /*164d0*/  LDL.LU R17, [R1+0x21b4] ;  /* 0x0021b40001117983 */ /* 0x001ee80000300800 */
[----:B------:R-:W2:Y:S04]  /*164e0*/  LDL R4, [R1+0x878] ;  /* 0x0008780001047983 */ /* 0x000ea80000100800 */
[----:B------:R-:W2:Y:S01]  /*164f0*/  LDL R5, [R1+0x87c] ;  /* 0x00087c0001057983 */ /* 0x000ea20000100800 */
[----:B------:R-:W-:-:S02]  /*16500*/  ISETP.GT.AND P4, PT, R2, 0x39, PT ;  /* 0x000000390200780c */ /* 0x000fc40003f84270 */
[----:B------:R-:W-:-:S11]  /*16510*/  PRMT R18, RZ, 0x7610, R18 ;  /* 0x00007610ff127816 */ /* 0x000fd60000000012 */
        /* <DEDUP_REMOVED lines=22> */
[C---:B------:R-:W-:Y:S02]  /*16680*/  ISETP.GT.AND P1, PT, R2.reuse, 0x32, PT ;  /* 0x000000320200780c */ /* 0x040fe40003f24270 */
[----:B------:R-:W-:Y:S01]  /*16690*/  PRMT R27, RZ, 0x7610, R27 ;  /* 0x00007610ff1b7816 */ /* 0x000fe2000000001b */
[----:B--2---:R0:W-:Y:S04]  /*166a0*/  STL [R1+0x40c], R20 ;  /* 0x00040c1401007387 */ /* 0x0041e80000100800 */
[----:B0-----:R-:W2:Y:S04]  /*166b0*/  LDL.LU R20, [R1+0x21a8] ;  /* 0x0021a80001147983 */ /* 0x001ea80000300800 */
[----:B------:R-:W2:Y:S02]  /*166c0*/  LDL R5, [R1+0x8e8] ;  /* 0x0008e80001057983 */ /* 0x000ea40000100800 */
[----:B------:R-:W-:Y:S01]  /*166d0*/  @P1 IMAD.MOV.U32 R4, RZ, RZ, R14 ;  /* 0x000000ffff041224 */ /* 0x000fe200078e000e */
[----:B------:R-:W-:Y:S01]  /*166e0*/  PRMT R26, RZ, 0x7610, R26 ;  /* 0x00007610ff1a7816 */ /* 0x000fe2000000001a */
[----:B------:R-:W3:Y:S04]  /*166f0*/  LDL R14, [R1+0x8dc] ;  /* 0x0008dc00010e7983 */ /* 0x000ee80000100800 */
[----:B--2---:R-:W2:Y:S04]  /*16700*/  @P1 LDG.E.U8 R27, desc[UR8][R4.64] ;  /* 0x00000008041b1981 */ /* 0x004ea8000c1e1100 */
[----:B------:R-:W3:Y:S04]  /*16710*/  LDL R4, [R1+0x8e0] ;  /* 0x0008e00001047983 */ /* 0x000ee80000100800 */
[----:B------:R-:W3:Y:S04]  /*16720*/  LDL R5, [R1+0x8e4] ;  /* 0x0008e40001057983 */ /* 0x000ee80000100800 */
[----:B--2---:R0:W-:Y:S01]  /*16730*/  STL [R1+0x2184], R27 ;  /* 0x0021841b01007387 */ /* 0x0041e20000100800 */
[----:B------:R-:W-:-:S02]  /*16740*/  ISETP.GT.AND P3, PT, R2, 0x3a, PT ;  /* 0x0000003a0200780c */ /* 0x000fc40003f64270 */
[----:B------:R-:W-:Y:S01]  /*16750*/  PRMT R25, RZ, 0x7610, R25 ;  /* 0x00007610ff197816 */ /* 0x000fe20000000019 */
[----:B0-----:R-:W2:Y:S01]  /*16760*/  LDL R27, [R1+0x8d8] ;  /* 0x0008d800011b7983 */ /* 0x001ea20000100800 */
[----:B---3--:R-:W-:-:S04]  /*16770*/  @P1 LOP3.LUT R5, R5, R4, RZ, 0x3c, !PT ;  /* 0x0000000405051212 */ /* 0x008fc800078e3cff */
[----:B------:R-:W-:-:S04]  /*16780*/  @P1 LOP3.LUT R4, R5, R4, RZ, 0x3c, !PT ;  /* 0x0000000405041212 */ /* 0x000fc800078e3cff */
[----:B------:R-:W-:-:S05]  /*16790*/  @P1 LOP3.LUT R5, R5, R4, RZ, 0x3c, !PT ;  /* 0x0000000405051212 */ /* 0x000fca00078e3cff */
[----:B------:R-:W3:Y:S04]  /*167a0*/  @P1 LDG.E.U8 R26, desc[UR8][R4.64] ;  /* 0x00000008041a1981 */ /* 0x000ee8000c1e1100 */
[----:B------:R-:W2:Y:S04]  /*167b0*/  LDL R4, [R1+0x868] ;  /* 0x0008680001047983 */ /* 0x000ea80000100800 */
[----:B------:R-:W2:Y:S04]  /*167c0*/  LDL R5, [R1+0x86c] ;  /* 0x00086c0001057983 */ /* 0x000ea80000100800 */
[----:B---3--:R0:W-:Y:S01]  /*167d0*/  STL [R1+0x2188], R26 ;  /* 0x0021881a01007387 */ /* 0x0081e20000100800 */
[----:B------:R-:W-:-:S02]  /*167e0*/  PRMT R24, RZ, 0x7610, R24 ;  /* 0x00007610ff187816 */ /* 0x000fc40000000018 */
[----:B------:R-:W-:Y:S02]  /*167f0*/  ISETP.GT.AND P2, PT, R2, 0x33, PT ;  /* 0x000000330200780c */ /* 0x000fe40003f44270 */
[----:B------:R-:W-:Y:S01]  /*16800*/  PRMT R0, RZ, 0x7610, R0 ;  /* 0x00007610ff007816 */ /* 0x000fe20000000000 */
[----:B0-----:R-:W3:Y:S01]  /*16810*/  LDL R26, [R1+0x8d4] ;  /* 0x0008d400011a7983 */ /* 0x001ee20000100800 */
[----:B--2---:R-:W-:-:S04]  /*16820*/  @P3 LOP3.LUT R5, R5, R4, RZ, 0x3c, !PT ;  /* 0x0000000405053212 */ /* 0x004fc800078e3cff */
[----:B------:R-:W-:-:S04]  /*16830*/  @P3 LOP3.LUT R4, R5, R4, RZ, 0x3c, !PT ;  /* 0x0000000405043212 */ /* 0x000fc800078e3cff */
[----:B------:R-:W-:-:S05]  /*16840*/  @P3 LOP3.LUT R5, R5, R4, RZ, 0x3c, !PT ;  /* 0x0000000405053212 */ /* 0x000fca00078e3cff */
[----:B------:R0:W2:Y:S04]  /*16850*/  @P3 LDG.E.U8 R25, desc[UR8][R4.64] ;  /* 0x0000000804193981 */ /* 0x0000a8000c1e1100 */
[----:B------:R-:W0:Y:S04]  /*16860*/  LDL R4, [R1+0x860] ;  /* 0x0008600001047983 */ /* 0x000e280000100800 */
[----:B------:R-:W0:Y:S02]  /*16870*/  LDL R5, [R1+0x864] ;  /* 0x0008640001057983 */ /* 0x000e240000100800 */
[----:B0-----:R-:W-:-:S04]  /*16880*/  @P3 LOP3.LUT R5, R5, R4, RZ, 0x3c, !PT ;  /* 0x0000000405053212 */ /* 0x001fc800078e3cff */
[----:B------:R-:W-:-:S04]  /*16890*/  @P3 LOP3.LUT R4, R5, R4, RZ, 0x3c, !PT ;  /* 0x0000000405043212 */ /* 0x000fc800078e3cff */
[----:B------:R-:W-:-:S05]  /*168a0*/  @P3 LOP3.LUT R5, R5, R4, RZ, 0x3c, !PT ;  /* 0x0000000405053212 */ /* 0x000fca00078e3cff */
[----:B------:R0:W3:Y:S04]  /*168b0*/  @P3 LDG.E.U8 R24, desc[UR8][R4.64] ;  /* 0x0000000804183981 */ /* 0x0000e8000c1e1100 */
[----:B--2---:R1:W-:Y:S01]  /*168c0*/  STL [R1+0x218c], R25 ;  /* 0x00218c1901007387 */ /* 0x0043e20000100800 */
[----:B0-----:R-:W-:Y:S02]  /*168d0*/  @P2 IMAD.MOV.U32 R4, RZ, RZ, R14 ;  /* 0x000000ffff042224 */ /* 0x001fe400078e000e */
[----:B------:R-:W-:-:S05]  /*168e0*/  @P2 IMAD.MOV.U32 R5, RZ, RZ, R27 ;  /* 0x000000ffff052224 */ /* 0x000fca00078e001b */
[----:B------:R0:W2:Y:S04]  /*168f0*/  @P2 LDG.E.U8 R0, desc[UR8][R4.64] ;  /* 0x0000000804002981 */ /* 0x0000a8000c1e1100 */
[----:B---3--:R3:W-:Y:S04]  /*16900*/  STL [R1+0x2190], R24 ;  /* 0x0021901801007387 */ /* 0x0087e80000100800 */
[----:B------:R-:W4:Y:S01]  /*16910*/  LDL R5, [R1+0x8d0] ;  /* 0x0008d00001057983 */ /* 0x000f220000100800 */
[----:B-1----:R-:W-:Y:S01]  /*16920*/  PRMT R25, RZ, 0x7610, R25 ;  /* 0x00007610ff197816 */ /* 0x002fe20000000019 */
[----:B0-----:R-:W-:-:S02]  /*16930*/  @P2 IMAD.MOV.U32 R4, RZ, RZ, R26 ;  /* 0x000000ffff042224 */ /* 0x001fc400078e001a */
[----:B------:R-:W4:Y:S04]  /*16940*/  LDL R27, [R1+0x854] ;  /* 0x00085400011b7983 */ /* 0x000f280000100800 */
[----:B---3--:R-:W3:Y:S04]  /*16950*/  LDL R24, [R1+0x85c] ;  /* 0x00085c0001187983 */ /* 0x008ee80000100800 */
[----:B------:R-:W3:Y:S04]  /*16960*/  LDL R14, [R1+0x928] ;  /* 0x00092800010e7983 */ /* 0x000ee80000100800 */
[----:B--2---:R0:W-:Y:S01]  /*16970*/  STL [R1+0x400], R0 ;  /* 0x0004000001007387 */ /* 0x0041e20000100800 */
[----:B------:R-:W-:-:S02]  /*16980*/  ISETP.GT.AND P4, PT, R2, 0x3b, PT ;  /* 0x0000003b0200780c */ /* 0x000fc40003f84270 */
[----:B------:R-:W-:Y:S01]  /*16990*/  PRMT R15, RZ, 0x7610, R15 ;  /* 0x00007610ff0f7816 */ /* 0x000fe2000000000f */
[----:B------:R-:W2:Y:S04]  /*169a0*/  LDL R26, [R1+0x8c8] ;  /* 0x0008c800011a7983 */ /* 0x000ea80000100800 */
[----:B0-----:R-:W2:Y:S04]  /*169b0*/  LDL R0, [R1+0x92c] ;  /* 0x00092c0001007983 */ /* 0x001ea80000100800 */
[----:B----4-:R3:W4:Y:S04]  /*169c0*/  @P2 LDG.E.U8 R25, desc[UR8][R4.64] ;  /* 0x0000000804192981 */ /* 0x010728000c1e1100 */
[----:B------:R-:W2:Y:S01]  /*169d0*/  LDL R5, [R1+0x858] ;  /* 0x0008580001057983 */ /* 0x000ea20000100800 */
[----:B---3--:R-:W-:-:S03]  /*169e0*/  @P4 IMAD.MOV.U32 R4, RZ, RZ, R24 ;  /* 0x000000ffff044224 */ /* 0x008fc600078e0018 */
[----:B----4-:R0:W-:Y:S01]  /*169f0*/  STL [R1+0x3f4], R25 ;  /* 0x0003f41901007387 */ /* 0x0101e20000100800 */
[----:B------:R-:W-:-:S03]  /*16a00*/  PRMT R29, RZ, 0x7610, R29 ;  /* 0x00007610ff1d7816 */ /* 0x000fc6000000001d */
[----:B------:R-:W3:Y:S04]  /*16a10*/  LDL R24, [R1+0x8c0] ;  /* 0x0008c00001187983 */ /* 0x000ee80000100800 */
[----:B--2---:R1:W2:Y:S04]  /*16a20*/  @P4 LDG.E.U8 R15, desc[UR8][R4.64] ;  /* 0x00000008040f4981 */ /* 0x0042a8000c1e1100 */
[----:B0-----:R-:W4:Y:S04]  /*16a30*/  LDL R25, [R1+0x8cc] ;  /* 0x0008cc0001197983 */ /* 0x001f280000100800 */
[----:B------:R-:W3:Y:S01]  /*16a40*/  LDL R5, [R1+0x850] ;  /* 0x0008500001057983 */ /* 0x000ee20000100800 */
[----:B-1----:R-:W-:Y:S01]  /*16a50*/  @P4 IMAD.MOV.U32 R4, RZ, RZ, R27 ;  /* 0x000000ffff044224 */ /* 0x002fe200078e001b */
[----:B------:R-:W-:-:S02]  /*16a60*/  ISETP.GT.AND P0, PT, R2, 0x2e, PT ;  /* 0x0000002e0200780c */ /* 0x000fc40003f04270 */
[----:B------:R-:W-:Y:S01]  /*16a70*/  ISETP.GT.AND P1, PT, R2, 0x34, PT ;  /* 0x000000340200780c */ /* 0x000fe20003f24270 */
[----:B--2---:R0:W-:Y:S04]  /*16a80*/  STL [R1+0x3f0], R15 ;  /* 0x0003f00f01007387 */ /* 0x0041e80000100800 */
[----:B0-----:R-:W2:Y:S04]  /*16a90*/  LDL R15, [R1+0x8c4] ;  /* 0x0008c400010f7983 */ /* 0x001ea80000100800 */
[----:B---3--:R0:W3:Y:S01]  /*16aa0*/  @P4 LDG.E.U8 R29, desc[UR8][R4.64] ;  /* 0x00000008041d4981 */ /* 0x0080e2000c1e1100 */
[----:B------:R-:W-:-:S02]  /*16ab0*/  PRMT R28, RZ, 0x7610, R28 ;  /* 0x00007610ff1c7816 */ /* 0x000fc4000000001c */
[----:B------:R-:W-:Y:S01]  /*16ac0*/  PRMT R23, RZ, 0x7610, R23 ;  /* 0x00007610ff177816 */ /* 0x000fe20000000017 */
[----:B0-----:R-:W-:Y:S02]  /*16ad0*/  @P0 IMAD.MOV.U32 R4, RZ, RZ, R0 ;  /* 0x000000ffff040224 */ /* 0x001fe400078e0000 */
[----:B------:R-:W-:-:S05]  /*16ae0*/  @P0 IMAD.MOV.U32 R5, RZ, RZ, R14 ;  /* 0x000000ffff050224 */ /* 0x000fca00078e000e */
[----:B------:R4:W3:Y:S01]  /*16af0*/  @P0 LDG.E.U8 R28, desc[UR8][R4.64] ;  /* 0x00000008041c0981 */ /* 0x0008e2000c1e1100 */
[----:B------:R-:W-:Y:S01]  /*16b00*/  PRMT R22, RZ, 0x7610, R22 ;  /* 0x00007610ff167816 */ /* 0x000fe20000000016 */
[----:B----4-:R-:W-:Y:S02]  /*16b10*/  @P1 IMAD.MOV.U32 R4, RZ, RZ, R25 ;  /* 0x000000ffff041224 */ /* 0x010fe400078e0019 */
[----:B------:R-:W-:-:S05]  /*16b20*/  @P1 IMAD.MOV.U32 R5, RZ, RZ, R26 ;  /* 0x000000ffff051224 */ /* 0x000fca00078e001a */
[----:B------:R0:W4:Y:S02]  /*16b30*/  @P1 LDG.E.U8 R23, desc[UR8][R4.64] ;  /* 0x0000000804171981 */ /* 0x000124000c1e1100 */
[----:B0-----:R-:W-:Y:S02]  /*16b40*/  @P1 IMAD.MOV.U32 R5, RZ, RZ, R24 ;  /* 0x000000ffff051224 */ /* 0x001fe400078e0018 */
[----:B--2---:R-:W-:Y:S01]  /*16b50*/  @P1 IMAD.MOV.U32 R4, RZ, RZ, R15 ;  /* 0x000000ffff041224 */ /* 0x004fe200078e000f */
[----:B---3--:R-:W-:Y:S04]  /*16b60*/  STL [R1+0x2178], R29 ;  /* 0x0021781d01007387 */ /* 0x008fe80000100800 */
[----:B------:R-:W2:Y:S04]  /*16b70*/  LDL R14, [R1+0x848] ;  /* 0x00084800010e7983 */ /* 0x000ea80000100800 */
[----:B------:R-:W3:Y:S04]  /*16b80*/  LDL R0, [R1+0x84c] ;  /* 0x00084c0001007983 */ /* 0x000ee80000100800 */
[----:B------:R2:W3:Y:S01]  /*16b90*/  @P1 LDG.E.U8 R22, desc[UR8][R4.64] ;  /* 0x0000000804161981 */ /* 0x0004e2000c1e1100 */
[----:B------:R-:W-:-:S03]  /*16ba0*/  ISETP.GT.AND P2, PT, R2, 0x3c, PT ;  /* 0x0000003c0200780c */ /* 0x000fc60003f44270 */
[----:B------:R-:W-:Y:S04]  /*16bb0*/  STL [R1+0x2138], R28 ;  /* 0x0021381c01007387 */ /* 0x000fe80000100800 */
[----:B------:R-:W3:Y:S04]  /*16bc0*/  LDL R26, [R1+0x840] ;  /* 0x00084000011a7983 */ /* 0x000ee80000100800 */
[----:B------:R-:W3:Y:S01]  /*16bd0*/  LDL R25, [R1+0x844] ;  /* 0x0008440001197983 */ /* 0x000ee20000100800 */
[----:B------:R-:W-:-:S03]  /*16be0*/  PRMT R21, RZ, 0x7610, R21 ;  /* 0x00007610ff157816 */ /* 0x000fc60000000015 */
[----:B----4-:R0:W-:Y:S04]  /*16bf0*/  STL [R1+0x217c], R23 ;  /* 0x00217c1701007387 */ /* 0x0101e80000100800 */
[----:B------:R-:W4:Y:S04]  /*16c00*/  LDL R24, [R1+0x920] ;  /* 0x0009200001187983 */ /* 0x000f280000100800 */
[----:B------:R-:W4:Y:S01]  /*16c10*/  LDL R15, [R1+0x924] ;  /* 0x00092400010f7983 */ /* 0x000f220000100800 */
[----:B--2---:R-:W-:Y:S02]  /*16c20*/  @P2 IMAD.MOV.U32 R5, RZ, RZ, R14 ;  /* 0x000000ffff052224 */ /* 0x004fe400078e000e */
[----:B---3--:R-:W-:Y:S01]  /*16c30*/  @P2 IMAD.MOV.U32 R4, RZ, RZ, R0 ;  /* 0x000000ffff042224 */ /* 0x008fe200078e0000 */
[----:B------:R1:W-:Y:S04]  /*16c40*/  STL [R1+0x2180], R22 ;  /* 0x0021801601007387 */ /* 0x0003e80000100800 */
[----:B------:R-:W2:Y:S04]  /*16c50*/  LDL R14, [R1+0x8b8] ;  /* 0x0008b800010e7983 */ /* 0x000ea80000100800 */
[----:B------:R-:W3:Y:S04]  /*16c60*/  LDL R0, [R1+0x8bc] ;  /* 0x0008bc0001007983 */ /* 0x000ee80000100800 */
[----:B------:R0:W3:Y:S01]  /*16c70*/  @P2 LDG.E.U8 R21, desc[UR8][R4.64] ;  /* 0x0000000804152981 */ /* 0x0000e2000c1e1100 */
[----:B------:R-:W-:-:S02]  /*16c80*/  ISETP.GT.AND P1, PT, R2, 0x35, PT ;  /* 0x000000350200780c */ /* 0x000fc40003f24270 */
[----:B------:R-:W-:Y:S02]  /*16c90*/  PRMT R12, RZ, 0x7610, R12 ;  /* 0x00007610ff0c7816 */ /* 0x000fe4000000000c */
        /* <DEDUP_REMOVED lines=8> */
[----:B--2---:R-:W-:Y:S02]  /*16d20*/  @P1 IMAD.MOV.U32 R5, RZ, RZ, R14 ;  /* 0x000000ffff051224 */ /* 0x004fe400078e000e */
[----:B---3--:R-:W-:Y:S01]  /*16d30*/  @P1 IMAD.MOV.U32 R4, RZ, RZ, R0 ;  /* 0x000000ffff041224 */ /* 0x008fe200078e0000 */
[----:B------:R0:W-:Y:S04]  /*16d40*/  STL [R1+0x2194], R21 ;  /* 0x0021941501007387 */ /* 0x0001e80000100800 */
[----:B------:R-:W2:Y:S04]  /*16d50*/  LDL R23, [R1+0x8b0] ;  /* 0x0008b00001177983 */ /* 0x000ea80000100800 */
[----:B-1----:R-:W3:Y:S04]  /*16d60*/  LDL R22, [R1+0x8b4] ;  /* 0x0008b40001167983 */ /* 0x002ee80000100800 */
[----:B------:R2:W3:Y:S04]  /*16d70*/  @P1 LDG.E.U8 R11, desc[UR8][R4.64] ;  /* 0x00000008040b1981 */ /* 0x0004e8000c1e1100 */
[----:B------:R1:W-:Y:S04]  /*16d80*/  STL [R1+0x2198], R12 ;  /* 0x0021980c01007387 */ /* 0x0003e80000100800 */
[----:B0-----:R-:W3:Y:S04]  /*16d90*/  LDL R21, [R1+0x838] ;  /* 0x0008380001157983 */ /* 0x001ee80000100800 */
[----:B------:R-:W3:Y:S01]  /*16da0*/  LDL R15, [R1+0x83c] ;  /* 0x00083c00010f7983 */ /* 0x000ee20000100800 */
[----:B------:R-:W-:-:S03]  /*16db0*/  PRMT R10, RZ, 0x7610, R10 ;  /* 0x00007610ff0a7816 */ /* 0x000fc6000000000a */
[----:B----4-:R-:W-:Y:S04]  /*16dc0*/  STL [R1+0x213c], R7 ;  /* 0x00213c0701007387 */ /* 0x010fe80000100800 */
[----:B------:R-:W4:Y:S04]  /*16dd0*/  LDL R14, [R1+0x830] ;  /* 0x00083000010e7983 */ /* 0x000f280000100800 */
[----:B------:R-:W4:Y:S01]  /*16de0*/  LDL R0, [R1+0x834] ;  /* 0x0008340001007983 */ /* 0x000f220000100800 */
[----:B--2---:R-:W-:Y:S02]  /*16df0*/  @P1 IMAD.MOV.U32 R5, RZ, RZ, R23 ;  /* 0x000000ffff051224 */ /* 0x004fe400078e0017 */
[----:B---3--:R-:W-:Y:S01]  /*16e00*/  @P1 IMAD.MOV.U32 R4, RZ, RZ, R22 ;  /* 0x000000ffff041224 */ /* 0x008fe200078e0016 */
[----:B------:R0:W-:Y:S04]  /*16e10*/  STL [R1+0x2164], R11 ;  /* 0x0021640b01007387 */ /* 0x0001e80000100800 */
[----:B-1----:R-:W2:Y:S04]  /*16e20*/  LDL R12, [R1+0x8a8] ;  /* 0x0008a800010c7983 */ /* 0x002ea80000100800 */
[----:B------:R1:W3:Y:S04]  /*16e30*/  @P1 LDG.E.U8 R10, desc[UR8][R4.64] ;  /* 0x00000008040a1981 */ /* 0x0002e8000c1e1100 */
[----:B0-----:R-:W3:Y:S01]  /*16e40*/  LDL R11, [R1+0x8ac] ;  /* 0x0008ac00010b7983 */ /* 0x001ee20000100800 */
[----:B------:R-:W-:-:S02]  /*16e50*/  ISETP.GT.AND P3, PT, R2, 0x3d, PT ;  /* 0x0000003d0200780c */ /* 0x000fc40003f64270 */
[----:B------:R-:W-:Y:S02]  /*16e60*/  ISETP.GT.AND P2, PT, R2, 0x36, PT ;  /* 0x000000360200780c */ /* 0x000fe40003f44270 */
[----:B------:R-:W-:Y:S02]  /*16e70*/  PRMT R9, RZ, 0x7610, R9 ;  /* 0x00007610ff097816 */ /* 0x000fe40000000009 */
[----:B------:R-:W-:-:S07]  /*16e80*/  PRMT R8, RZ, 0x7610, R8 ;  /* 0x00007610ff087816 */ /* 0x000fce0000000008 */
[----:B-1----:R-:W-:Y:S02]  /*16e90*/  @P3 IMAD.MOV.U32 R4, RZ, RZ, R15 ;  /* 0x000000ffff043224 */ /* 0x002fe400078e000f */
[----:B------:R-:W-:-:S05]  /*16ea0*/  @P3 IMAD.MOV.U32 R5, RZ, RZ, R21 ;  /* 0x000000ffff053224 */ /* 0x000fca00078e0015 */
[----:B------:R4:W3:Y:S01]  /*16eb0*/  @P3 LDG.E.U8 R9, desc[UR8][R4.64] ;  /* 0x0000000804093981 */ /* 0x0008e2000c1e1100 */
[----:B------:R-:W-:Y:S01]  /*16ec0*/  PRMT R6, RZ, 0x7610, R6 ;  /* 0x00007610ff067816 */ /* 0x000fe20000000006 */
[----:B----4-:R-:W-:Y:S02]  /*16ed0*/  @P3 IMAD.MOV.U32 R4, RZ, RZ, R0 ;  /* 0x000000ffff043224 */ /* 0x010fe400078e0000 */
[----:B------:R-:W-:-:S05]  /*16ee0*/  @P3 IMAD.MOV.U32 R5, RZ, RZ, R14 ;  /* 0x000000ffff053224 */ /* 0x000fca00078e000e */
[----:B------:R-:W4:Y:S01]  /*16ef0*/  @P3 LDG.E.U8 R8, desc[UR8][R4.64] ;  /* 0x0000000804083981 */ /* 0x000f22000c1e1100 */
[----:B--2---:R-:W-:-:S03]  /*16f00*/  @P2 IMAD.MOV.U32 R15, RZ, RZ, R12 ;  /* 0x000000ffff0f2224 */ /* 0x004fc600078e000c */
[----:B---3--:R0:W-:Y:S01]  /*16f10*/  STL [R1+0x2170], R10 ;  /* 0x0021700a01007387 */ /* 0x0081e20000100800 */
[----:B------:R-:W-:-:S03]  /*16f20*/  @P2 IMAD.MOV.U32 R14, RZ, RZ, R11 ;  /* 0x000000ffff0e2224 */ /* 0x000fc600078e000b */
[----:B------:R-:W2:Y:S04]  /*16f30*/  LDL R7, [R1+0x8a4] ;  /* 0x0008a40001077983 */ /* 0x000ea80000100800 */
[----:B------:R-:W3:Y:S04]  /*16f40*/  @P2 LDG.E.U8 R6, desc[UR8][R14.64] ;  /* 0x000000080e062981 */ /* 0x000ee8000c1e1100 */
[----:B0-----:R-:W2:Y:S04]  /*16f50*/  LDL R10, [R1+0x8a0] ;  /* 0x0008a000010a7983 */ /* 0x001ea80000100800 */
[----:B------:R0:W-:Y:S04]  /*16f60*/  STL [R1+0x2174], R9 ;  /* 0x0021740901007387 */ /* 0x0001e80000100800 */
[----:B------:R-:W2:Y:S04]  /*16f70*/  LDL R21, [R1+0x828] ;  /* 0x0008280001157983 */ /* 0x000ea80000100800 */
[----:B------:R-:W2:Y:S04]  /*16f80*/  LDL R0, [R1+0x82c] ;  /* 0x00082c0001007983 */ /* 0x000ea80000100800 */
[----:B----4-:R-:W-:Y:S04]  /*16f90*/  STL [R1+0x219c], R8 ;  /* 0x00219c0801007387 */ /* 0x010fe80000100800 */
[----:B------:R-:W4:Y:S04]  /*16fa0*/  LDL R12, [R1+0x820] ;  /* 0x00082000010c7983 */ /* 0x000f280000100800 */
[----:B------:R-:W4:Y:S04]  /*16fb0*/  LDL R11, [R1+0x824] ;  /* 0x00082400010b7983 */ /* 0x000f280000100800 */
[----:B0-----:R-:W4:Y:S01]  /*16fc0*/  LDL R9, [R1+0x91c] ;  /* 0x00091c0001097983 */ /* 0x001f220000100800 */
[----:B------:R-:W-:-:S03]  /*16fd0*/  PRMT R5, RZ, 0x7610, R5 ;  /* 0x00007610ff057816 */ /* 0x000fc60000000005 */
[----:B---3--:R0:W-:Y:S01]  /*16fe0*/  STL [R1+0x2140], R6 ;  /* 0x0021400601007387 */ /* 0x0081e20000100800 */
[----:B--2---:R-:W-:-:S03]  /*16ff0*/  @P2 IMAD.MOV.U32 R15, RZ, RZ, R10 ;  /* 0x000000ffff0f2224 */ /* 0x004fc600078e000a */
[----:B------:R-:W2:Y:S01]  /*17000*/  LDL R10, [R1+0x918] ;  /* 0x00091800010a7983 */ /* 0x000ea20000100800 */
[----:B------:R-:W-:-:S03]  /*17010*/  @P2 IMAD.MOV.U32 R14, RZ, RZ, R7 ;  /* 0x000000ffff0e2224 */ /* 0x000fc600078e0007 */
[----:B------:R-:W3:Y:S04]  /*17020*/  LDL R7, [R1+0x910] ;  /* 0x0009100001077983 */ /* 0x000ee80000100800 */
[----:B0-----:R-:W3:Y:S04]  /*17030*/  LDL R6, [R1+0x914] ;  /* 0x0009140001067983 */ /* 0x001ee80000100800 */
[----:B------:R0:W3:Y:S01]  /*17040*/  @P2 LDG.E.U8 R5, desc[UR8][R14.64] ;  /* 0x000000080e052981 */ /* 0x0000e2000c1e1100 */
[C---:B------:R-:W-:Y:S02]  /*17050*/  ISETP.GT.AND P4, PT, R2.reuse, 0x3e, PT ;  /* 0x0000003e0200780c */ /* 0x040fe40003f84270 */
[----:B------:R-:W-:-:S02]  /*17060*/  ISETP.GT.AND P0, PT, R2, 0x2f, PT ;  /* 0x0000002f0200780c */ /* 0x000fc40003f04270 */
[----:B------:R-:W-:Y:S02]  /*17070*/  PRMT R4, RZ, 0x7610, R4 ;  /* 0x00007610ff047816 */ /* 0x000fe40000000004 */
[----:B------:R-:W-:-:S07]  /*17080*/  PRMT R3, RZ, 0x7610, R3 ;  /* 0x00007610ff037816 */ /* 0x000fce0000000003 */
[----:B0-----:R-:W-:Y:S02]  /*17090*/  @P4 IMAD.MOV.U32 R14, RZ, RZ, R0 ;  /* 0x000000ffff0e4224 */ /* 0x001fe400078e0000 */
[----:B------:R-:W-:-:S05]  /*170a0*/  @P4 IMAD.MOV.U32 R15, RZ, RZ, R21 ;  /* 0x000000ffff0f4224 */ /* 0x000fca00078e0015 */
[----:B------:R4:W3:Y:S01]  /*170b0*/  @P4 LDG.E.U8 R4, desc[UR8][R14.64] ;  /* 0x000000080e044981 */ /* 0x0008e2000c1e1100 */
[----:B------:R-:W-:Y:S01]  /*170c0*/  PRMT R13, RZ, 0x7610, R13 ;  /* 0x00007610ff0d7816 */ /* 0x000fe2000000000d */
[----:B----4-:R-:W-:Y:S02]  /*170d0*/  @P4 IMAD.MOV.U32 R14, RZ, RZ, R11 ;  /* 0x000000ffff0e4224 */ /* 0x010fe400078e000b */
[----:B------:R-:W-:-:S05]  /*170e0*/  @P4 IMAD.MOV.U32 R15, RZ, RZ, R12 ;  /* 0x000000ffff0f4224 */ /* 0x000fca00078e000c */
[----:B------:R0:W4:Y:S02]  /*170f0*/  @P4 LDG.E.U8 R3, desc[UR8][R14.64] ;  /* 0x000000080e034981 */ /* 0x000124000c1e1100 */
[----:B0-----:R-:W-:Y:S01]  /*17100*/  @P0 IMAD.MOV.U32 R14, RZ, RZ, R9 ;  /* 0x000000ffff0e0224 */ /* 0x001fe200078e0009 */
[----:B------:R-:W-:Y:S01]  /*17110*/  PRMT R16, RZ, 0x7610, R16 ;  /* 0x00007610ff107816 */ /* 0x000fe20000000010 */
[----:B--2---:R-:W-:-:S05]  /*17120*/  @P0 IMAD.MOV.U32 R15, RZ, RZ, R10 ;  /* 0x000000ffff0f0224 */ /* 0x004fca00078e000a */
[----:B------:R3:W2:Y:S02]  /*17130*/  @P0 LDG.E.U8 R13, desc[UR8][R14.64] ;  /* 0x000000080e0d0981 */ /* 0x0006a4000c1e1100 */
[----:B---3--:R-:W-:Y:S02]  /*17140*/  @P0 IMAD.MOV.U32 R14, RZ, RZ, R6 ;  /* 0x000000ffff0e0224 */ /* 0x008fe400078e0006 */
[----:B------:R-:W-:Y:S01]  /*17150*/  @P0 IMAD.MOV.U32 R15, RZ, RZ, R7 ;  /* 0x000000ffff0f0224 */ /* 0x000fe200078e0007 */
[----:B------:R0:W-:Y:S04]  /*17160*/  STL [R1+0x2144], R5 ;  /* 0x0021440501007387 */ /* 0x0001e80000100800 */
[----:B------:R-:W3:Y:S04]  /*17170*/  LDL R0, [R1+0x89c] ;  /* 0x00089c0001007983 */ /* 0x000ee80000100800 */
[----:B------:R3:W3:Y:S04]  /*17180*/  @P0 LDG.E.U8 R16, desc[UR8][R14.64] ;  /* 0x000000080e100981 */ /* 0x0006e8000c1e1100 */
[----:B------:R-:W3:Y:S04]  /*17190*/  LDL R8, [R1+0x898] ;  /* 0x0008980001087983 */ /* 0x000ee80000100800 */
[----:B------:R1:W-:Y:S04]  /*171a0*/  STL [R1+0x2148], R4 ;  /* 0x0021480401007387 */ /* 0x0003e80000100800 */
[----:B----4-:R4:W-:Y:S01]  /*171b0*/  STL [R1+0x214c], R3 ;  /* 0x00214c0301007387 */ /* 0x0109e20000100800 */
[----:B------:R-:W-:-:S03]  /*171c0*/  ISETP.GT.AND P1, PT, R2, 0x37, PT ;  /* 0x000000370200780c */ /* 0x000fc60003f24270 */
[----:B--2---:R-:W-:Y:S04]  /*171d0*/  STL [R1+0x2134], R13 ;  /* 0x0021340d01007387 */ /* 0x004fe80000100800 */
[----:B------:R-:W2:Y:S04]  /*171e0*/  LDL R7, [R1+0x890] ;  /* 0x0008900001077983 */ /* 0x000ea80000100800 */
[----:B------:R-:W2:Y:S04]  /*171f0*/  LDL R6, [R1+0x894] ;  /* 0x0008940001067983 */ /* 0x000ea80000100800 */
[----:B0-----:R-:W2:Y:S04]  /*17200*/  LDL R5, [R1+0x818] ;  /* 0x0008180001057983 */ /* 0x001ea80000100800 */
[----:B-1----:R-:W2:Y:S01]  /*17210*/  LDL R4, [R1+0x81c] ;  /* 0x00081c0001047983 */ /* 0x002ea20000100800 */
[----:B---3--:R-:W-:-:S03]  /*17220*/  @P1 IMAD.MOV.U32 R14, RZ, RZ, R0 ;  /* 0x000000ffff0e1224 */ /* 0x008fc600078e0000 */
[----:B------:R-:W-:Y:S04]  /*17230*/  STL [R1+0x2150], R16 ;  /* 0x0021501001007387 */ /* 0x000fe80000100800 */
[----:B----4-:R-:W3:Y:S04]  /*17240*/  LDL R3, [R1+0x810] ;  /* 0x0008100001037983 */ /* 0x010ee80000100800 */
[----:B------:R-:W4:Y:S01]  /*17250*/  LDL R0, [R1+0x814] ;  /* 0x0008140001007983 */ /* 0x000f220000100800 */
[----:B------:R-:W-:Y:S01]  /*17260*/  ISETP.GT.AND P2, PT, R2, 0x3f, PT ;  /* 0x0000003f0200780c */ /* 0x000fe20003f44270 */
[----:B------:R-:W-:Y:S01]  /*17270*/  @P1 IMAD.MOV.U32 R15, RZ, RZ, R8 ;  /* 0x000000ffff0f1224 */ /* 0x000fe200078e0008 */
[----:B------:R-:W-:Y:S01]  /*17280*/  PRMT R17, RZ, 0x7610, R17 ;  /* 0x00007610ff117816 */ /* 0x000fe20000000011 */
[----:B------:R-:W3:Y:S01]  /*17290*/  LDL.LU R8, [R1+0x59c] ;  /* 0x00059c0001087983 */ /* 0x000ee20000300800 */
[----:B------:R-:W-:-:S02]  /*172a0*/  PRMT R18, RZ, 0x7610, R18 ;  /* 0x00007610ff127816 */ /* 0x000fc40000000012 */
[----:B------:R-:W-:Y:S01]  /*172b0*/  PRMT R19, RZ, 0x7610, R19 ;  /* 0x00007610ff137816 */ /* 0x000fe20000000013 */
[----:B------:R-:W3:Y:S04]  /*172c0*/  LDL.LU R9, [R1+0x598] ;  /* 0x0005980001097983 */ /* 0x000ee80000300800 */
[----:B------:R2:W3:Y:S01]  /*172d0*/  @P1 LDG.E.U8 R17, desc[UR8][R14.64] ;  /* 0x000000080e111981 */ /* 0x0004e2000c1e1100 */
[----:B------:R-:W-:-:S03]  /*172e0*/  PRMT R20, RZ, 0x7610, R20 ;  /* 0x00007610ff147816 */ /* 0x000fc60000000014 */
        /* <DEDUP_REMOVED lines=8> */
[----:B--2---:R-:W-:-:S02]  /*17370*/  @P1 IMAD.MOV.U32 R15, RZ, RZ, R7 ;  /* 0x000000ffff0f1224 */ /* 0x004fc400078e0007 */
[----:B------:R-:W-:-:S05]  /*17380*/  @P1 IMAD.MOV.U32 R14, RZ, RZ, R6 ;  /* 0x000000ffff0e1224 */ /* 0x000fca00078e0006 */
[----:B------:R0:W2:Y:S02]  /*17390*/  @P1 LDG.E.U8 R18, desc[UR8][R14.64] ;  /* 0x000000080e121981 */ /* 0x0000a4000c1e1100 */
[----:B0-----:R-:W-:Y:S02]  /*173a0*/  @P2 IMAD.MOV.U32 R14, RZ, RZ, R4 ;  /* 0x000000ffff0e2224 */ /* 0x001fe400078e0004 */
[----:B------:R-:W-:-:S05]  /*173b0*/  @P2 IMAD.MOV.U32 R15, RZ, RZ, R5 ;  /* 0x000000ffff0f2224 */ /* 0x000fca00078e0005 */
[----:B------:R4:W2:Y:S02]  /*173c0*/  @P2 LDG.E.U8 R19, desc[UR8][R14.64] ;  /* 0x000000080e132981 */ /* 0x0008a4000c1e1100 */
[----:B----4-:R-:W-:Y:S02]  /*173d0*/  @P2 IMAD.MOV.U32 R14, RZ, RZ, R0 ;  /* 0x000000ffff0e2224 */ /* 0x010fe400078e0000 */
[----:B---3--:R-:W-:-:S05]  /*173e0*/  @P2 IMAD.MOV.U32 R15, RZ, RZ, R3 ;  /* 0x000000ffff0f2224 */ /* 0x008fca00078e0003 */
[----:B------:R-:W3:Y:S04]  /*173f0*/  @P2 LDG.E.U8 R20, desc[UR8][R14.64] ;  /* 0x000000080e142981 */ /* 0x000ee8000c1e1100 */
[----:B------:R-:W-:Y:S01]  /*17400*/  STL [R1+0x2154], R17 ;  /* 0x0021541101007387 */ /* 0x000fe20000100800 */
[----:B------:R-:W0:Y:S02]  /*17410*/  S2R R7, SR_TID.X ;  /* 0x0000000000077919 */ /* 0x000e240000002100 */
[----:B0-----:R-:W-:Y:S01]  /*17420*/  LOP3.LUT R0, R7, 0x3f, RZ, 0xc0, !PT ;  /* 0x0000003f07007812 */ /* 0x001fe200078ec0ff */
[----:B------:R-:W-:Y:S06]  /*17430*/  BAR.SYNC.DEFER_BLOCKING 0x0 ;  /* 0x0000000000007b1d */ /* 0x000fec0000010000 */
[----:B------:R-:W-:Y:S04]  /*17440*/  STS.U8 [R0+UR5], R8 ;  /* 0x0000000800007988 */ /* 0x000fe80008000005 */
[----:B------:R-:W-:Y:S04]  /*17450*/  STS.U8 [R0+UR5+0x40], R9 ;  /* 0x0000400900007988 */ /* 0x000fe80008000005 */
        /* <DEDUP_REMOVED lines=8> */
[----:B--2---:R-:W-:Y:S04]  /*174e0*/  STL [R1+0x2158], R18 ;  /* 0x0021581201007387 */ /* 0x004fe80000100800 */
[----:B------:R-:W-:Y:S04]  /*174f0*/  STL [R1+0x215c], R19 ;  /* 0x00215c1301007387 */ /* 0x000fe80000100800 */
[----:B------:R-:W2:Y:S04]  /*17500*/  LDL.LU R24, [R1+0x458] ;  /* 0x0004580001187983 */ /* 0x000ea80000300800 */
[----:B------:R-:W4:Y:S04]  /*17510*/  LDL.LU R25, [R1+0x454] ;  /* 0x0004540001197983 */ /* 0x000f280000300800 */
[----:B------:R-:W4:Y:S04]  /*17520*/  LDL.LU R26, [R1+0x42c] ;  /* 0x00042c00011a7983 */ /* 0x000f280000300800 */
[----:B------:R-:W4:Y:S04]  /*17530*/  LDL.LU R27, [R1+0x428] ;  /* 0x00042800011b7983 */ /* 0x000f280000300800 */
[----:B---3--:R-:W-:Y:S04]  /*17540*/  STL [R1+0x21a0], R20 ;  /* 0x0021a01401007387 */ /* 0x008fe80000100800 */
[----:B------:R-:W-:Y:S04]  /*17550*/  STL [R1+0x2160], R15 ;  /* 0x0021600f01007387 */ /* 0x000fe80000100800 */
[----:B------:R0:W-:Y:S04]  /*17560*/  STL [R1+0x21a4], R7 ;  /* 0x0021a40701007387 */ /* 0x0001e80000100800 */
[----:B0-----:R-:W3:Y:S04]  /*17570*/  LDL.LU R7, [R1+0x424] ;  /* 0x0004240001077983 */ /* 0x001ee80000300800 */
[----:B------:R-:W3:Y:S04]  /*17580*/  LDL.LU R20, [R1+0x420] ;  /* 0x0004200001147983 */ /* 0x000ee80000300800 */
[----:B------:R-:W3:Y:S04]  /*17590*/  LDL.LU R9, [R1+0x594] ;  /* 0x0005940001097983 */ /* 0x000ee80000300800 */
[----:B------:R-:W3:Y:S04]  /*175a0*/  LDL.LU R10, [R1+0x590] ;  /* 0x00059000010a7983 */ /* 0x000ee80000300800 */
[----:B------:R-:W3:Y:S04]  /*175b0*/  LDL.LU R23, [R1+0x554] ;  /* 0x0005540001177983 */ /* 0x000ee80000300800 */
[----:B------:R-:W3:Y:S04]  /*175c0*/  LDL.LU R28, [R1+0x550] ;  /* 0x00055000011c7983 */ /* 0x000ee80000300800 */
[----:B------:R-:W3:Y:S04]  /*175d0*/  LDL.LU R29, [R1+0x514] ;  /* 0x00051400011d7983 */ /* 0x000ee80000300800 */
[----:B------:R-:W3:Y:S01]  /*175e0*/  LDL.LU R8, [R1+0x510] ;  /* 0x0005100001087983 */ /* 0x000ee20000300800 */
[----:B------:R-:W0:Y:S03]  /*175f0*/  S2R R14, SR_TID.X ;  /* 0x00000000000e7919 */ /* 0x000e260000002100 */
[----:B------:R-:W3:Y:S04]  /*17600*/  LDL.LU R12, [R1+0x4d4] ;  /* 0x0004d400010c7983 */ /* 0x000ee80000300800 */
[----:B------:R-:W3:Y:S01]  /*17610*/  LDL.LU R21, [R1+0x4d0] ;  /* 0x0004d00001157983 */ /* 0x000ee20000300800 */
[----:B------:R-:W1:Y:S01]  /*17620*/  S2R R22, SR_TID.X ;  /* 0x0000000000167919 */ /* 0x000e620000002100 */
[----:B0-----:R-:W-:-:S04]  /*17630*/  LOP3.LUT R14, R14, 0x3f, RZ, 0xc0, !PT ;  /* 0x0000003f0e0e7812 */ /* 0x001fc800078ec0ff */
[----:B------:R-:W-:Y:S02]  /*17640*/  ISETP.GE.AND P0, PT, R14, R2, PT ;  /* 0x000000020e00720c */ /* 0x000fe40003f06270 */
[----:B-1----:R-:W-:-:S04]  /*17650*/  LOP3.LUT R19, R22, 0x3f, RZ, 0xc0, !PT ;  /* 0x0000003f16137812 */ /* 0x002fc800078ec0ff */
[C---:B------:R-:W-:Y:S01]  /*17660*/  LOP3.LUT R15, R19.reuse, 0x8, RZ, 0x3c, !PT ;  /* 0x00000008130f7812 */ /* 0x040fe200078e3cff */
[----:B--2---:R0:W-:Y:S04]  /*17670*/  STS.U8 [R0+UR5+0x1440], R24 ;  /* 0x0014401800007988 */ /* 0x0041e80008000005 */
[----:B----4-:R1:W-:Y:S04]  /*17680*/  STS.U8 [R0+UR5+0x1400], R25 ;  /* 0x0014001900007988 */ /* 0x0103e80008000005 */
[----:B------:R2:W-:Y:S04]  /*17690*/  STS.U8 [R0+UR5+0x1800], R26 ;  /* 0x0018001a00007988 */ /* 0x0005e80008000005 */
[----:B0-----:R-:W4:Y:S04]  /*176a0*/  LDL.LU R24, [R1+0x494] ;  /* 0x0004940001187983 */ /* 0x001f280000300800 */
[----:B-1----:R-:W4:Y:S04]  /*176b0*/  LDL.LU R25, [R1+0x490] ;  /* 0x0004900001197983 */ /* 0x002f280000300800 */
[----:B------:R0:W-:Y:S04]  /*176c0*/  STS.U8 [R0+UR5+0x1840], R27 ;  /* 0x0018401b00007988 */ /* 0x0001e80008000005 */
[----:B--2---:R-:W2:Y:S04]  /*176d0*/  LDL.LU R26, [R1+0x450] ;  /* 0x00045000011a7983 */ /* 0x004ea80000300800 */
[----:B0-----:R-:W2:Y:S04]  /*176e0*/  LDL.LU R27, [R1+0x44c] ;  /* 0x00044c00011b7983 */ /* 0x001ea80000300800 */
[----:B------:R-:W2:Y:S04]  /*176f0*/  LDL.LU R2, [R1+0x41c] ;  /* 0x00041c0001027983 */ /* 0x000ea80000300800 */
        /* <DEDUP_REMOVED lines=10> */
[----:B---3--:R0:W-:Y:S04]  /*177a0*/  STS.U8 [R0+UR5+0x1c40], R7 ;  /* 0x001c400700007988 */ /* 0x0081e80008000005 */
[----:B------:R1:W-:Y:S04]  /*177b0*/  STS.U8 [R0+UR5+0x1c00], R20 ;  /* 0x001c001400007988 */ /* 0x0003e80008000005 */
[----:B------:R3:W-:Y:S04]  /*177c0*/  STS.U8 [R15+UR5+0x80], R9 ;  /* 0x000080090f007988 */ /* 0x0007e80008000005 */
[----:B0-----:R-:W2:Y:S04]  /*177d0*/  LDL.LU R7, [R1+0x21a4] ;  /* 0x0021a40001077983 */ /* 0x001ea80000300800 */
[----:B-1----:R-:W2:Y:S04]  /*177e0*/  LDL.LU R20, [R1+0x21a0] ;  /* 0x0021a00001147983 */ /* 0x002ea80000300800 */
[----:B------:R0:W-:Y:S04]  /*177f0*/  STS.U8 [R15+UR5+0xc0], R10 ;  /* 0x0000c00a0f007988 */ /* 0x0001e80008000005 */
[----:B---3--:R-:W3:Y:S04]  /*17800*/  LDL.LU R9, [R1+0x4c8] ;  /* 0x0004c80001097983 */ /* 0x008ee80000300800 */
[----:B------:R1:W-:Y:S04]  /*17810*/  STS.U8 [R15+UR5+0x4c0], R23 ;  /* 0x0004c0170f007988 */ /* 0x0003e80008000005 */
[----:B0-----:R-:W3:Y:S04]  /*17820*/  LDL.LU R10, [R1+0x48c] ;  /* 0x00048c00010a7983 */ /* 0x001ee80000300800 */
[----:B------:R0:W-:Y:S04]  /*17830*/  STS.U8 [R15+UR5+0x480], R28 ;  /* 0x0004801c0f007988 */ /* 0x0001e80008000005 */
[----:B-1----:R-:W3:Y:S04]  /*17840*/  LDL.LU R23, [R1+0x488] ;  /* 0x0004880001177983 */ /* 0x002ee80000300800 */
[----:B------:R1:W-:Y:S04]  /*17850*/  STS.U8 [R15+UR5+0x880], R29 ;  /* 0x0008801d0f007988 */ /* 0x0003e80008000005 */
[----:B0-----:R-:W3:Y:S04]  /*17860*/  LDL.LU R28, [R1+0x448] ;  /* 0x00044800011c7983 */ /* 0x001ee80000300800 */
[----:B-1----:R-:W3:Y:S04]  /*17870*/  LDL.LU R29, [R1+0x444] ;  /* 0x00044400011d7983 */ /* 0x002ee80000300800 */
[----:B------:R0:W-:Y:S04]  /*17880*/  STS.U8 [R15+UR5+0x8c0], R8 ;  /* 0x0008c0080f007988 */ /* 0x0001e80008000005 */
[----:B------:R1:W-:Y:S04]  /*17890*/  STS.U8 [R15+UR5+0xcc0], R12 ;  /* 0x000cc00c0f007988 */ /* 0x0003e80008000005 */
[----:B------:R1:W-:Y:S04]  /*178a0*/  STS.U8 [R15+UR5+0xc80], R21 ;  /* 0x000c80150f007988 */ /* 0x0003e80008000005 */
[----:B0-----:R-:W3:Y:S04]  /*178b0*/  LDL.LU R8, [R1+0x219c] ;  /* 0x00219c0001087983 */ /* 0x001ee80000300800 */
[----:B-1----:R-:W3:Y:S04]  /*178c0*/  LDL.LU R12, [R1+0x2198] ;  /* 0x00219800010c7983 */ /* 0x002ee80000300800 */
[----:B------:R-:W3:Y:S04]  /*178d0*/  LDL.LU R21, [R1+0x2194] ;  /* 0x0021940001157983 */ /* 0x000ee80000300800 */
[----:B----4-:R0:W-:Y:S04]  /*178e0*/  STS.U8 [R15+UR5+0x1080], R24 ;  /* 0x001080180f007988 */ /* 0x0101e80008000005 */
[----:B------:R1:W-:Y:S04]  /*178f0*/  STS.U8 [R15+UR5+0x10c0], R25 ;  /* 0x0010c0190f007988 */ /* 0x0003e80008000005 */
[----:B0-----:R-:W4:Y:S04]  /*17900*/  LDL.LU R24, [R1+0x2190] ;  /* 0x0021900001187983 */ /* 0x001f280000300800 */
[----:B-1----:R-:W4:Y:S04]  /*17910*/  LDL.LU R25, [R1+0x218c] ;  /* 0x00218c0001197983 */ /* 0x002f280000300800 */
[----:B--2---:R0:W-:Y:S04]  /*17920*/  STS.U8 [R15+UR5+0x14c0], R26 ;  /* 0x0014c01a0f007988 */ /* 0x0041e80008000005 */
[----:B------:R1:W-:Y:S04]  /*17930*/  STS.U8 [R15+UR5+0x1480], R27 ;  /* 0x0014801b0f007988 */ /* 0x0003e80008000005 */
[----:B0-----:R-:W2:Y:S04]  /*17940*/  LDL.LU R26, [R1+0x2188] ;  /* 0x00218800011a7983 */ /* 0x001ea80000300800 */
[----:B-1----:R-:W2:Y:S04]  /*17950*/  LDL.LU R27, [R1+0x2184] ;  /* 0x00218400011b7983 */ /* 0x002ea80000300800 */
[----:B------:R0:W-:Y:S04]  /*17960*/  STS.U8 [R15+UR5+0x1880], R2 ;  /* 0x001880020f007988 */ /* 0x0001e80008000005 */
[----:B------:R-:W-:Y:S01]  /*17970*/  STS.U8 [R15+UR5+0x18c0], R18 ;  /* 0x0018c0120f007988 */ /* 0x000fe20008000005 */
[----:B0-----:R-:W-:-:S03]  /*17980*/  LOP3.LUT R2, R19, 0x10, RZ, 0x3c, !PT ;  /* 0x0000001013027812 */ /* 0x001fc600078e3cff */
        /* <DEDUP_REMOVED lines=8> */
[----:B------:R0:W-:Y:S04]  /*17a10*/  STS.U8 [R2+UR5+0xd40], R22 ;  /* 0x000d401602007988 */ /* 0x0001e80008000005 */
[----:B0-----:R-:W4:Y:S04]  /*17a20*/  LDL.LU R22, [R1+0x584] ;  /* 0x0005840001167983 */ /* 0x001f280000300800 */
[----:B------:R-:W4:Y:S04]  /*17a30*/  LDL.LU R16, [R1+0x580] ;  /* 0x0005800001107983 */ /* 0x000f280000300800 */
[----:B------:R-:W4:Y:S04]  /*17a40*/  LDL.LU R13, [R1+0x544] ;  /* 0x00054400010d7983 */ /* 0x000f280000300800 */
[----:B------:R-:W4:Y:S04]  /*17a50*/  LDL.LU R4, [R1+0x540] ;  /* 0x0005400001047983 */ /* 0x000f280000300800 */
[----:B---3--:R-:W-:Y:S04]  /*17a60*/  STS.U8 [R2+UR5+0xd00], R9 ;  /* 0x000d000902007988 */ /* 0x008fe80008000005 */
[----:B------:R-:W3:Y:S04]  /*17a70*/  LDL.LU R5, [R1+0x504] ;  /* 0x0005040001057983 */ /* 0x000ee80000300800 */
[----:B------:R-:W-:Y:S04]  /*17a80*/  STS.U8 [R2+UR5+0x1100], R10 ;  /* 0x0011000a02007988 */ /* 0x000fe80008000005 */
[----:B------:R-:W3:Y:S04]  /*17a90*/  LDL.LU R6, [R1+0x500] ;  /* 0x0005000001067983 */ /* 0x000ee80000300800 */
[----:B------:R0:W-:Y:S04]  /*17aa0*/  STS.U8 [R2+UR5+0x1140], R23 ;  /* 0x0011401702007988 */ /* 0x0001e80008000005 */
[----:B------:R-:W3:Y:S04]  /*17ab0*/  LDL.LU R11, [R1+0x4c4] ;  /* 0x0004c400010b7983 */ /* 0x000ee80000300800 */
[----:B------:R-:W-:Y:S04]  /*17ac0*/  STS.U8 [R2+UR5+0x1540], R28 ;  /* 0x0015401c02007988 */ /* 0x000fe80008000005 */
[----:B------:R1:W-:Y:S04]  /*17ad0*/  STS.U8 [R2+UR5+0x1500], R29 ;  /* 0x0015001d02007988 */ /* 0x0003e80008000005 */
[----:B0-----:R-:W3:Y:S04]  /*17ae0*/  LDL.LU R23, [R1+0x4c0] ;  /* 0x0004c00001177983 */ /* 0x001ee80000300800 */
[----:B-1----:R-:W3:Y:S04]  /*17af0*/  LDL.LU R29, [R1+0x484] ;  /* 0x00048400011d7983 */ /* 0x002ee80000300800 */
        /* <DEDUP_REMOVED lines=8> */
[----:B--2---:R-:W-:Y:S04]  /*17b80*/  STS.U8 [R2+UR5+0x1900], R27 ;  /* 0x0019001b02007988 */ /* 0x004fe80008000005 */
[----:B------:R0:W-:Y:S04]  /*17b90*/  STS.U8 [R2+UR5+0x1940], R26 ;  /* 0x0019401a02007988 */ /* 0x0001e80008000005 */
[----:B----4-:R1:W-:Y:S04]  /*17ba0*/  STS.U8 [R2+UR5+0x1d40], R25 ;  /* 0x001d401902007988 */ /* 0x0103e80008000005 */
[----:B0-----:R-:W2:Y:S01]  /*17bb0*/  LDL.LU R26, [R1+0x53c] ;  /* 0x00053c00011a7983 */ /* 0x001ea20000300800 */
[----:B-1----:R-:W0:Y:S03]  /*17bc0*/  S2R R25, SR_TID.X ;  /* 0x0000000000197919 */ /* 0x002e260000002100 */
[----:B------:R1:W-:Y:S04]  /*17bd0*/  STS.U8 [R2+UR5+0x1d00], R24 ;  /* 0x001d001802007988 */ /* 0x0003e80008000005 */
[----:B------:R-:W4:Y:S04]  /*17be0*/  LDL.LU R27, [R1+0x538] ;  /* 0x00053800011b7983 */ /* 0x000f280000300800 */
[----:B-1----:R-:W2:Y:S01]  /*17bf0*/  LDL.LU R24, [R1+0x4fc] ;  /* 0x0004fc0001187983 */ /* 0x002ea20000300800 */
[----:B0-----:R-:W-:-:S04]  /*17c00*/  LOP3.LUT R25, R25, 0x3f, RZ, 0xc0, !PT ;  /* 0x0000003f19197812 */ /* 0x001fc800078ec0ff */
[----:B------:R-:W-:Y:S02]  /*17c10*/  LOP3.LUT R2, R25, 0x18, RZ, 0x3c, !PT ;  /* 0x0000001819027812 */ /* 0x000fe400078e3cff */
[----:B------:R-:W2:Y:S04]  /*17c20*/  LDL.LU R25, [R1+0x4f8] ;  /* 0x0004f80001197983 */ /* 0x000ea80000300800 */
[----:B------:R0:W-:Y:S04]  /*17c30*/  STS.U8 [R2+UR5+0x180], R22 ;  /* 0x0001801602007988 */ /* 0x0001e80008000005 */
[----:B------:R1:W-:Y:S04]  /*17c40*/  STS.U8 [R2+UR5+0x1c0], R16 ;  /* 0x0001c01002007988 */ /* 0x0003e80008000005 */
[----:B------:R1:W-:Y:S04]  /*17c50*/  STS.U8 [R2+UR5+0x5c0], R13 ;  /* 0x0005c00d02007988 */ /* 0x0003e80008000005 */
[----:B0-----:R-:W2:Y:S04]  /*17c60*/  LDL.LU R22, [R1+0x2180] ;  /* 0x0021800001167983 */ /* 0x001ea80000300800 */
[----:B-1----:R-:W2:Y:S04]  /*17c70*/  LDL.LU R16, [R1+0x4bc] ;  /* 0x0004bc0001107983 */ /* 0x002ea80000300800 */
[----:B------:R0:W-:Y:S04]  /*17c80*/  STS.U8 [R2+UR5+0x580], R4 ;  /* 0x0005800402007988 */ /* 0x0001e80008000005 */
[----:B------:R-:W2:Y:S04]  /*17c90*/  LDL.LU R13, [R1+0x4b8] ;  /* 0x0004b800010d7983 */ /* 0x000ea80000300800 */
[----:B---3--:R1:W-:Y:S04]  /*17ca0*/  STS.U8 [R2+UR5+0x980], R5 ;  /* 0x0009800502007988 */ /* 0x0083e80008000005 */
[----:B0-----:R-:W3:Y:S04]  /*17cb0*/  LDL.LU R4, [R1+0x47c] ;  /* 0x00047c0001047983 */ /* 0x001ee80000300800 */
[----:B------:R0:W-:Y:S04]  /*17cc0*/  STS.U8 [R2+UR5+0x9c0], R6 ;  /* 0x0009c00602007988 */ /* 0x0001e80008000005 */
[----:B-1----:R-:W2:Y:S04]  /*17cd0*/  LDL.LU R5, [R1+0x478] ;  /* 0x0004780001057983 */ /* 0x002ea80000300800 */
[----:B------:R1:W-:Y:S04]  /*17ce0*/  STS.U8 [R2+UR5+0xdc0], R11 ;  /* 0x000dc00b02007988 */ /* 0x0003e80008000005 */
[----:B0-----:R-:W2:Y:S04]  /*17cf0*/  LDL.LU R6, [R1+0x438] ;  /* 0x0004380001067983 */ /* 0x001ea80000300800 */
[----:B------:R0:W-:Y:S04]  /*17d00*/  STS.U8 [R2+UR5+0xd80], R23 ;  /* 0x000d801702007988 */ /* 0x0001e80008000005 */
[----:B-1----:R-:W2:Y:S04]  /*17d10*/  LDL.LU R11, [R1+0x434] ;  /* 0x00043400010b7983 */ /* 0x002ea80000300800 */
[----:B------:R1:W-:Y:S04]  /*17d20*/  STS.U8 [R2+UR5+0x1180], R29 ;  /* 0x0011801d02007988 */ /* 0x0003e80008000005 */
[----:B0-----:R-:W2:Y:S04]  /*17d30*/  LDL.LU R23, [R1+0x217c] ;  /* 0x00217c0001177983 */ /* 0x001ea80000300800 */
[----:B-1----:R-:W2:Y:S01]  /*17d40*/  LDL.LU R29, [R1+0x2178] ;  /* 0x00217800011d7983 */ /* 0x002ea20000300800 */
[----:B------:R-:W-:-:S03]  /*17d50*/  LOP3.LUT R7, R7, 0x3f, RZ, 0xc0, !PT ;  /* 0x0000003f07077812 */ /* 0x000fc600078ec0ff */
[----:B------:R-:W-:Y:S04]  /*17d60*/  STS.U8 [R2+UR5+0x11c0], R15 ;  /* 0x0011c00f02007988 */ /* 0x000fe80008000005 */
[----:B------:R-:W-:Y:S04]  /*17d70*/  STS.U8 [R2+UR5+0x15c0], R19 ;  /* 0x0015c01302007988 */ /* 0x000fe80008000005 */
[----:B------:R0:W-:Y:S04]  /*17d80*/  STS.U8 [R2+UR5+0x1580], R28 ;  /* 0x0015801c02007988 */ /* 0x0001e80008000005 */
[----:B------:R1:W-:Y:S04]  /*17d90*/  STS.U8 [R2+UR5+0x1980], R3 ;  /* 0x0019800302007988 */ /* 0x0003e80008000005 */
[----:B------:R-:W-:Y:S04]  /*17da0*/  STS.U8 [R2+UR5+0x19c0], R18 ;  /* 0x0019c01202007988 */ /* 0x000fe80008000005 */
[----:B0-----:R-:W3:Y:S01]  /*17db0*/  LDL.LU R28, [R1+0x574] ;  /* 0x00057400011c7983 */ /* 0x001ee20000300800 */
[----:B-1----:R-:W-:-:S03]  /*17dc0*/  LOP3.LUT R3, R7, 0x20, RZ, 0x3c, !PT ;  /* 0x0000002007037812 */ /* 0x002fc600078e3cff */
[----:B------:R-:W-:Y:S04]  /*17dd0*/  STS.U8 [R2+UR5+0x1dc0], R17 ;  /* 0x001dc01102007988 */ /* 0x000fe80008000005 */
[----:B--2---:R-:W-:Y:S04]  /*17de0*/  STS.U8 [R2+UR5+0x1d80], R29 ;  /* 0x001d801d02007988 */ /* 0x004fe80008000005 */
[----:B------:R0:W-:Y:S04]  /*17df0*/  STS.U8 [R3+UR5+0x200], R9 ;  /* 0x0002000903007988 */ /* 0x0001e80008000005 */
[----:B------:R1:W-:Y:S04]  /*17e00*/  STS.U8 [R3+UR5+0x240], R10 ;  /* 0x0002400a03007988 */ /* 0x0003e80008000005 */
[----:B------:R-:W-:Y:S04]  /*17e10*/  STS.U8 [R3+UR5+0x640], R26 ;  /* 0x0006401a03007988 */ /* 0x000fe80008000005 */
[----:B----4-:R-:W-:Y:S04]  /*17e20*/  STS.U8 [R3+UR5+0x600], R27 ;  /* 0x0006001b03007988 */ /* 0x010fe80008000005 */
[----:B0-----:R-:W2:Y:S04]  /*17e30*/  LDL.LU R9, [R1+0x570] ;  /* 0x0005700001097983 */ /* 0x001ea80000300800 */
[----:B------:R0:W-:Y:S04]  /*17e40*/  STS.U8 [R3+UR5+0xa00], R24 ;  /* 0x000a001803007988 */ /* 0x0001e80008000005 */
[----:B-1----:R-:W4:Y:S04]  /*17e50*/  LDL.LU R10, [R1+0x534] ;  /* 0x00053400010a7983 */ /* 0x002f280000300800 */
[----:B------:R1:W-:Y:S04]  /*17e60*/  STS.U8 [R3+UR5+0xa40], R25 ;  /* 0x000a401903007988 */ /* 0x0003e80008000005 */
[----:B0-----:R-:W4:Y:S04]  /*17e70*/  LDL.LU R24, [R1+0x530] ;  /* 0x0005300001187983 */ /* 0x001f280000300800 */
[----:B-1----:R-:W4:Y:S04]  /*17e80*/  LDL.LU R25, [R1+0x4f4] ;  /* 0x0004f40001197983 */ /* 0x002f280000300800 */
[----:B------:R-:W-:Y:S04]  /*17e90*/  STS.U8 [R3+UR5+0xe40], R16 ;  /* 0x000e401003007988 */ /* 0x000fe80008000005 */
[----:B------:R-:W-:Y:S04]  /*17ea0*/  STS.U8 [R3+UR5+0xe00], R13 ;  /* 0x000e000d03007988 */ /* 0x000fe80008000005 */
[----:B---3--:R-:W-:Y:S04]  /*17eb0*/  STS.U8 [R3+UR5+0x1200], R4 ;  /* 0x0012000403007988 */ /* 0x008fe80008000005 */
[----:B------:R-:W3:Y:S04]  /*17ec0*/  LDL.LU R2, [R1+0x4f0] ;  /* 0x0004f00001027983 */ /* 0x000ee80000300800 */
[----:B------:R-:W-:Y:S04]  /*17ed0*/  STS.U8 [R3+UR5+0x1240], R5 ;  /* 0x0012400503007988 */ /* 0x000fe80008000005 */
[----:B------:R-:W3:Y:S04]  /*17ee0*/  LDL.LU R26, [R1+0x4b4] ;  /* 0x0004b400011a7983 */ /* 0x000ee80000300800 */
[----:B------:R-:W-:Y:S04]  /*17ef0*/  STS.U8 [R3+UR5+0x1640], R6 ;  /* 0x0016400603007988 */ /* 0x000fe80008000005 */
[----:B------:R-:W3:Y:S04]  /*17f00*/  LDL.LU R27, [R1+0x4b0] ;  /* 0x0004b000011b7983 */ /* 0x000ee80000300800 */
[----:B------:R0:W-:Y:S01]  /*17f10*/  STS.U8 [R3+UR5+0x1600], R11 ;  /* 0x0016000b03007988 */ /* 0x0001e20008000005 */
[----:B------:R-:W-:-:S03]  /*17f20*/  LOP3.LUT R15, R7, 0x28, RZ, 0x3c, !PT ;  /* 0x00000028070f7812 */ /* 0x000fc600078e3cff */
[----:B------:R-:W-:Y:S04]  /*17f30*/  STS.U8 [R3+UR5+0x1a00], R23 ;  /* 0x001a001703007988 */ /* 0x000fe80008000005 */
[----:B0-----:R-:W3:Y:S04]  /*17f40*/  LDL.LU R11, [R1+0x430] ;  /* 0x00043000010b7983 */ /* 0x001ee80000300800 */
[----:B------:R-:W3:Y:S04]  /*17f50*/  LDL.LU R13, [R1+0x40c] ;  /* 0x00040c00010d7983 */ /* 0x000ee80000300800 */
[----:B------:R-:W3:Y:S04]  /*17f60*/  LDL.LU R19, [R1+0x56c] ;  /* 0x00056c0001137983 */ /* 0x000ee80000300800 */
[----:B------:R-:W-:Y:S04]  /*17f70*/  STS.U8 [R3+UR5+0x1a40], R22 ;  /* 0x001a401603007988 */ /* 0x000fe80008000005 */
[----:B------:R-:W3:Y:S04]  /*17f80*/  LDL.LU R18, [R1+0x568] ;  /* 0x0005680001127983 */ /* 0x000ee80000300800 */
[----:B------:R-:W-:Y:S04]  /*17f90*/  STS.U8 [R3+UR5+0x1e40], R21 ;  /* 0x001e401503007988 */ /* 0x000fe80008000005 */
[----:B------:R-:W3:Y:S04]  /*17fa0*/  LDL.LU R17, [R1+0x52c] ;  /* 0x00052c0001117983 */ /* 0x000ee80000300800 */
[----:B------:R0:W-:Y:S04]  /*17fb0*/  STS.U8 [R3+UR5+0x1e00], R12 ;  /* 0x001e000c03007988 */ /* 0x0001e80008000005 */
[----:B------:R-:W3:Y:S04]  /*17fc0*/  LDL.LU R16, [R1+0x528] ;  /* 0x0005280001107983 */ /* 0x000ee80000300800 */
[----:B0-----:R-:W3:Y:S04]  /*17fd0*/  LDL.LU R3, [R1+0x4ec] ;  /* 0x0004ec0001037983 */ /* 0x001ee80000300800 */
[----:B------:R-:W3:Y:S04]  /*17fe0*/  LDL.LU R4, [R1+0x4e8] ;  /* 0x0004e80001047983 */ /* 0x000ee80000300800 */
[----:B------:R-:W3:Y:S04]  /*17ff0*/  LDL.LU R5, [R1+0x4ac] ;  /* 0x0004ac0001057983 */ /* 0x000ee80000300800 */
[----:B------:R-:W3:Y:S04]  /*18000*/  LDL.LU R6, [R1+0x4a8] ;  /* 0x0004a80001067983 */ /* 0x000ee80000300800 */
[----:B------:R0:W-:Y:S04]  /*18010*/  STS.U8 [R15+UR5+0x280], R28 ;  /* 0x0002801c0f007988 */ /* 0x0001e80008000005 */
[----:B------:R-:W3:Y:S04]  /*18020*/  LDL.LU R7, [R1+0x468] ;  /* 0x0004680001077983 */ /* 0x000ee80000300800 */
[----:B0-----:R-:W3:Y:S04]  /*18030*/  LDL.LU R28, [R1+0x464] ;  /* 0x00046400011c7983 */ /* 0x001ee80000300800 */
[----:B--2---:R0:W-:Y:S04]  /*18040*/  STS.U8 [R15+UR5+0x2c0], R9 ;  /* 0x0002c0090f007988 */ /* 0x0041e80008000005 */
[----:B----4-:R1:W-:Y:S04]  /*18050*/  STS.U8 [R15+UR5+0x6c0], R10 ;  /* 0x0006c00a0f007988 */ /* 0x0103e80008000005 */
[----:B0-----:R-:W2:Y:S04]  /*18060*/  LDL.LU R9, [R1+0x2174] ;  /* 0x0021740001097983 */ /* 0x001ea80000300800 */
[----:B------:R0:W-:Y:S04]  /*18070*/  STS.U8 [R15+UR5+0x680], R24 ;  /* 0x000680180f007988 */ /* 0x0001e80008000005 */
[----:B-1----:R-:W4:Y:S04]  /*18080*/  LDL.LU R10, [R1+0x2170] ;  /* 0x00217000010a7983 */ /* 0x002f280000300800 */
[----:B------:R1:W-:Y:S04]  /*18090*/  STS.U8 [R15+UR5+0xa80], R25 ;  /* 0x000a80190f007988 */ /* 0x0003e80008000005 */
[----:B0-----:R-:W2:Y:S04]  /*180a0*/  LDL.LU R24, [R1+0x216c] ;  /* 0x00216c0001187983 */ /* 0x001ea80000300800 */
[----:B-1----:R-:W2:Y:S04]  /*180b0*/  LDL.LU R25, [R1+0x2168] ;  /* 0x0021680001197983 */ /* 0x002ea80000300800 */
[----:B---3--:R-:W-:Y:S04]  /*180c0*/  STS.U8 [R15+UR5+0xac0], R2 ;  /* 0x000ac0020f007988 */ /* 0x008fe80008000005 */
[----:B------:R0:W-:Y:S04]  /*180d0*/  STS.U8 [R15+UR5+0xec0], R26 ;  /* 0x000ec01a0f007988 */ /* 0x0001e80008000005 */
[----:B------:R1:W-:Y:S04]  /*180e0*/  STS.U8 [R15+UR5+0xe80], R27 ;  /* 0x000e801b0f007988 */ /* 0x0003e80008000005 */
[----:B0-----:R-:W3:Y:S04]  /*180f0*/  LDL.LU R26, [R1+0x564] ;  /* 0x00056400011a7983 */ /* 0x001ee80000300800 */
[----:B------:R-:W3:Y:S04]  /*18100*/  LDL.LU R2, [R1+0x524] ;  /* 0x0005240001027983 */ /* 0x000ee80000300800 */
[----:B-1----:R-:W3:Y:S04]  /*18110*/  LDL.LU R27, [R1+0x520] ;  /* 0x00052000011b7983 */ /* 0x002ee80000300800 */
[----:B--2---:R0:W-:Y:S04]  /*18120*/  STS.U8 [R15+UR5+0x1280], R25 ;  /* 0x001280190f007988 */ /* 0x0041e80008000005 */
[----:B------:R1:W-:Y:S04]  /*18130*/  STS.U8 [R15+UR5+0x12c0], R24 ;  /* 0x0012c0180f007988 */ /* 0x0003e80008000005 */
[----:B------:R2:W-:Y:S04]  /*18140*/  STS.U8 [R15+UR5+0x16c0], R11 ;  /* 0x0016c00b0f007988 */ /* 0x0005e80008000005 */
[----:B0-----:R-:W3:Y:S04]  /*18150*/  LDL.LU R25, [R1+0x4e4] ;  /* 0x0004e40001197983 */ /* 0x001ee80000300800 */
[----:B-1----:R-:W3:Y:S04]  /*18160*/  LDL.LU R24, [R1+0x4e0] ;  /* 0x0004e00001187983 */ /* 0x002ee80000300800 */
[----:B--2---:R-:W2:Y:S04]  /*18170*/  LDL.LU R11, [R1+0x2164] ;  /* 0x00216400010b7983 */ /* 0x004ea80000300800 */
[----:B------:R0:W-:Y:S02]  /*18180*/  STS.U8 [R15+UR5+0x1680], R13 ;  /* 0x0016800d0f007988 */ /* 0x0001e40008000005 */
[----:B0-----:R-:W-:-:S02]  /*18190*/  LOP3.LUT R13, R0, 0x30, RZ, 0x3c, !PT ;  /* 0x00000030000d7812 */ /* 0x001fc400078e3cff */
[----:B--2---:R-:W-:Y:S04]  /*181a0*/  STS.U8 [R15+UR5+0x1a80], R11 ;  /* 0x001a800b0f007988 */ /* 0x004fe80008000005 */
[----:B----4-:R-:W-:Y:S04]  /*181b0*/  STS.U8 [R15+UR5+0x1ac0], R10 ;  /* 0x001ac00a0f007988 */ /* 0x010fe80008000005 */
[----:B------:R-:W-:Y:S04]  /*181c0*/  STS.U8 [R15+UR5+0x1ec0], R9 ;  /* 0x001ec0090f007988 */ /* 0x000fe80008000005 */
[----:B------:R0:W-:Y:S04]  /*181d0*/  STS.U8 [R15+UR5+0x1e80], R8 ;  /* 0x001e80080f007988 */ /* 0x0001e80008000005 */
[----:B------:R1:W-:Y:S04]  /*181e0*/  STS.U8 [R13+UR5+0x300], R19 ;  /* 0x000300130d007988 */ /* 0x0003e80008000005 */
[----:B------:R2:W-:Y:S04]  /*181f0*/  STS.U8 [R13+UR5+0x340], R18 ;  /* 0x000340120d007988 */ /* 0x0005e80008000005 */
[----:B0-----:R-:W4:Y:S04]  /*18200*/  LDL.LU R15, [R1+0x2160] ;  /* 0x00216000010f7983 */ /* 0x001f280000300800 */
[----:B-1----:R-:W3:Y:S04]  /*18210*/  LDL.LU R19, [R1+0x215c] ;  /* 0x00215c0001137983 */ /* 0x002ee80000300800 */
[----:B--2---:R-:W2:Y:S04]  /*18220*/  LDL.LU R18, [R1+0x2158] ;  /* 0x0021580001127983 */ /* 0x004ea80000300800 */
[----:B------:R0:W-:Y:S04]  /*18230*/  STS.U8 [R13+UR5+0x740], R17 ;  /* 0x000740110d007988 */ /* 0x0001e80008000005 */
[----:B------:R1:W-:Y:S04]  /*18240*/  STS.U8 [R13+UR5+0x700], R16 ;  /* 0x000700100d007988 */ /* 0x0003e80008000005 */
[----:B------:R1:W-:Y:S04]  /*18250*/  STS.U8 [R13+UR5+0xb00], R3 ;  /* 0x000b00030d007988 */ /* 0x0003e80008000005 */
[----:B0-----:R-:W2:Y:S04]  /*18260*/  LDL.LU R17, [R1+0x2154] ;  /* 0x0021540001117983 */ /* 0x001ea80000300800 */
[----:B-1----:R-:W2:Y:S04]  /*18270*/  LDL.LU R16, [R1+0x2150] ;  /* 0x0021500001107983 */ /* 0x002ea80000300800 */
[----:B------:R-:W2:Y:S04]  /*18280*/  LDL.LU R3, [R1+0x214c] ;  /* 0x00214c0001037983 */ /* 0x000ea80000300800 */
        /* <DEDUP_REMOVED lines=8> */
[----:B0-----:R-:W2:Y:S04]  /*18310*/  LDL.LU R7, [R1+0x213c] ;  /* 0x00213c0001077983 */ /* 0x001ea80000300800 */
[----:B-1----:R-:W2:Y:S04]  /*18320*/  LDL.LU R28, [R1+0x2138] ;  /* 0x00213800011c7983 */ /* 0x002ea80000300800 */
[----:B--2---:R-:W-:Y:S04]  /*18330*/  STS.U8 [R13+UR5+0x1740], R28 ;  /* 0x0017401c0d007988 */ /* 0x004fe80008000005 */
[----:B------:R-:W-:Y:S04]  /*18340*/  STS.U8 [R13+UR5+0x1700], R7 ;  /* 0x001700070d007988 */ /* 0x000fe80008000005 */
[----:B------:R-:W-:Y:S04]  /*18350*/  STS.U8 [R13+UR5+0x1b00], R6 ;  /* 0x001b00060d007988 */ /* 0x000fe80008000005 */
[----:B------:R-:W-:Y:S04]  /*18360*/  STS.U8 [R13+UR5+0x1b40], R5 ;  /* 0x001b40050d007988 */ /* 0x000fe80008000005 */
[----:B------:R-:W-:Y:S04]  /*18370*/  STS.U8 [R13+UR5+0x1f40], R4 ;  /* 0x001f40040d007988 */ /* 0x000fe80008000005 */
[----:B------:R0:W-:Y:S04]  /*18380*/  STS.U8 [R13+UR5+0x1f00], R3 ;  /* 0x001f00030d007988 */ /* 0x0001e80008000005 */
[----:B0-----:R-:W2:Y:S04]  /*18390*/  LDL.LU R13, [R1+0x2134] ;  /* 0x00213400010d7983 */ /* 0x001ea80000300800 */
[----:B------:R-:W2:Y:S01]  /*183a0*/  LDL.LU R3, [R1+0x560] ;  /* 0x0005600001037983 */ /* 0x000ea20000300800 */
[----:B------:R-:W-:-:S05]  /*183b0*/  LOP3.LUT R0, R0, 0x38, RZ, 0x3c, !PT ;  /* 0x0000003800007812 */ /* 0x000fca00078e3cff */
[----:B---3--:R0:W-:Y:S04]  /*183c0*/  STS.U8 [R0+UR5+0x380], R26 ;  /* 0x0003801a00007988 */ /* 0x0081e80008000005 */
[----:B0-----:R-:W3:Y:S04]  /*183d0*/  LDL.LU R26, [R1+0x2130] ;  /* 0x00213000011a7983 */ /* 0x001ee80000300800 */
[----:B--2---:R0:W-:Y:S04]  /*183e0*/  STS.U8 [R0+UR5+0x3c0], R3 ;  /* 0x0003c00300007988 */ /* 0x0041e80008000005 */
[----:B------:R1:W-:Y:S04]  /*183f0*/  STS.U8 [R0+UR5+0x7c0], R2 ;  /* 0x0007c00200007988 */ /* 0x0003e80008000005 */
[----:B------:R2:W-:Y:S04]  /*18400*/  STS.U8 [R0+UR5+0x780], R27 ;  /* 0x0007801b00007988 */ /* 0x0005e80008000005 */
[----:B0-----:R-:W3:Y:S04]  /*18410*/  LDL R3, [R1+0xfd8] ;  /* 0x000fd80001037983 */ /* 0x001ee80000100800 */
[----:B-1----:R-:W3:Y:S04]  /*18420*/  LDL R2, [R1+0xfe0] ;  /* 0x000fe00001027983 */ /* 0x002ee80000100800 */
[----:B--2---:R-:W2:Y:S04]  /*18430*/  LDL.LU R27, [R1+0x212c] ;  /* 0x00212c00011b7983 */ /* 0x004ea80000300800 */
[----:B------:R0:W-:Y:S04]  /*18440*/  STS.U8 [R0+UR5+0xb80], R25 ;  /* 0x000b801900007988 */ /* 0x0001e80008000005 */
[----:B------:R1:W-:Y:S04]  /*18450*/  STS.U8 [R0+UR5+0xbc0], R24 ;  /* 0x000bc01800007988 */ /* 0x0003e80008000005 */
[----:B0-----:R-:W2:Y:S04]  /*18460*/  LDL.LU R25, [R1+0x2128] ;  /* 0x0021280001197983 */ /* 0x001ea80000300800 */
[----:B-1----:R-:W2:Y:S04]  /*18470*/  LDL.LU R24, [R1+0x2124] ;  /* 0x0021240001187983 */ /* 0x002ea80000300800 */
[----:B--2---:R0:W-:Y:S04]  /*18480*/  STS.U8 [R0+UR5+0xfc0], R24 ;  /* 0x000fc01800007988 */ /* 0x0041e80008000005 */
[----:B------:R1:W-:Y:S04]  /*18490*/  STS.U8 [R0+UR5+0xf80], R25 ;  /* 0x000f801900007988 */ /* 0x0003e80008000005 */
[----:B------:R2:W-:Y:S04]  /*184a0*/  STS.U8 [R0+UR5+0x1380], R27 ;  /* 0x0013801b00007988 */ /* 0x0005e80008000005 */
[----:B0-----:R-:W4:Y:S04]  /*184b0*/  LDL.LU R24, [R1+0x2120] ;  /* 0x0021200001187983 */ /* 0x001f280000300800 */
[----:B-1----:R-:W4:Y:S04]  /*184c0*/  LDL.LU R25, [R1+0x211c] ;  /* 0x00211c0001197983 */ /* 0x002f280000300800 */
[----:B--2---:R-:W2:Y:S04]  /*184d0*/  LDL.LU R27, [R1+0x2118] ;  /* 0x00211800011b7983 */ /* 0x004ea80000300800 */
[----:B---3--:R0:W-:Y:S04]  /*184e0*/  STS.U8 [R0+UR5+0x13c0], R26 ;  /* 0x0013c01a00007988 */ /* 0x0081e80008000005 */
[----:B------:R-:W-:Y:S04]  /*184f0*/  STS.U8 [R0+UR5+0x17c0], R13 ;  /* 0x0017c00d00007988 */ /* 0x000fe80008000005 */
[----:B------:R-:W-:Y:S04]  /*18500*/  STS.U8 [R0+UR5+0x1780], R16 ;  /* 0x0017801000007988 */ /* 0x000fe80008000005 */
[----:B------:R-:W-:Y:S04]  /*18510*/  STS.U8 [R0+UR5+0x1b80], R17 ;  /* 0x001b801100007988 */ /* 0x000fe80008000005 */
[----:B------:R-:W-:Y:S04]  /*18520*/  STS.U8 [R0+UR5+0x1bc0], R18 ;  /* 0x001bc01200007988 */ /* 0x000fe80008000005 */
[----:B------:R-:W-:Y:S04]  /*18530*/  STS.U8 [R0+UR5+0x1fc0], R19 ;  /* 0x001fc01300007988 */ /* 0x000fe80008000005 */
[----:B------:R1:W-:Y:S04]  /*18540*/  STS.U8 [R0+UR5+0x1f80], R20 ;  /* 0x001f801400007988 */ /* 0x0003e80008000005 */
[----:B0-----:R-:W3:Y:S04]  /*18550*/  LDL.LU R26, [R1+0x2114] ;  /* 0x00211400011a7983 */ /* 0x001ee80000300800 */
[----:B-1----:R-:W3:Y:S01]  /*18560*/  LDL.LU R0, [R1+0x2110] ;  /* 0x0021100001007983 */ /* 0x002ee20000300800 */
[----:B------:R-:W-:Y:S01]  /*18570*/  BAR.SYNC.DEFER_BLOCKING 0x0 ;  /* 0x0000000000007b1d */ /* 0x000fe20000010000 */
[----:B--2---:R-:W-:-:S06]  /*18580*/  PRMT R27, RZ, 0x7610, R27 ;  /* 0x00007610ff1b7816 */ /* 0x004fcc000000001b */
[----:B------:R-:W2:Y:S04]  /*18590*/  @!P0 LDG.E.U8 R27, desc[UR8][R2.64] ;  /* 0x00000008021b8981 */ /* 0x000ea8000c1e1100 */
[----:B--2---:R0:W-:Y:S04]  /*185a0*/  STL [R1+0x5a8], R27 ;  /* 0x0005a81b01007387 */ /* 0x0041e80000100800 */
[----:B0-----:R-:W2:Y:S04]  /*185b0*/  LDL.LU R27, [R1+0x210c] ;  /* 0x00210c00011b7983 */ /* 0x001ea80000300800 */
[----:B------:R-:W2:Y:S04]  /*185c0*/  LDL R2, [R1+0xfe8] ;  /* 0x000fe80001027983 */ /* 0x000ea80000100800 */
[----:B------:R-:W2:Y:S01]  /*185d0*/  LDL R3, [R1+0xff8] ;  /* 0x000ff80001037983 */ /* 0x000ea20000100800 */
[----:B---3--:R-:W-:-:S02]  /*185e0*/  PRMT R26, RZ, 0x7610, R26 ;  /* 0x00007610ff1a7816 */ /* 0x008fc4000000001a */
[----:B--2---:R-:W-:-:S04]  /*185f0*/  @!P0 LOP3.LUT R3, R3, R2, RZ, 0x3c, !PT ;  /* 0x0000000203038212 */ /* 0x004fc800078e3cff */
[----:B------:R-:W-:-:S04]  /*18600*/  @!P0 LOP3.LUT R2, R3, R2, RZ, 0x3c, !PT ;  /* 0x0000000203028212 */ /* 0x000fc800078e3cff */
[----:B------:R-:W-:-:S05]  /*18610*/  @!P0 LOP3.LUT R3, R3, R2, RZ, 0x3c, !PT ;  /* 0x0000000203038212 */ /* 0x000fca00078e3cff */
[----:B------:R-:W2:Y:S04]  /*18620*/  @!P0 LDG.E.U8 R26, desc[UR8][R2.64] ;  /* 0x00000008021a8981 */ /* 0x000ea8000c1e1100 */
[----:B--2---:R0:W-:Y:S04]  /*18630*/  STL [R1+0x5b0], R26 ;  /* 0x0005b01a01007387 */ /* 0x0041e80000100800 */
[----:B0-----:R-:W2:Y:S04]  /*18640*/  LDL.LU R26, [R1+0x2108] ;  /* 0x00210800011a7983 */ /* 0x001ea80000300800 */
[----:B------:R-:W3:Y:S04]  /*18650*/  LDL R2, [R1+0x80c] ;  /* 0x00080c0001027983 */ /* 0x000ee80000100800 */
[----:B------:R-:W3:Y:S01]  /*18660*/  LDL R3, [R1+0xc10] ;  /* 0x000c100001037983 */ /* 0x000ee20000100800 */
[----:B------:R-:W-:-:S02]  /*18670*/  PRMT R0, RZ, 0x7610, R0 ;  /* 0x00007610ff007816 */ /* 0x000fc40000000000 */
[----:B---3--:R-:W-:-:S04]  /*18680*/  @!P0 LOP3.LUT R3, R3, R2, RZ, 0x3c, !PT ;  /* 0x0000000203038212 */ /* 0x008fc800078e3cff */
[----:B------:R-:W-:-:S04]  /*18690*/  @!P0 LOP3.LUT R2, R3, R2, RZ, 0x3c, !PT ;  /* 0x0000000203028212 */ /* 0x000fc800078e3cff */
[----:B------:R-:W-:-:S05]  /*186a0*/  @!P0 LOP3.LUT R3, R3, R2, RZ, 0x3c, !PT ;  /* 0x0000000203038212 */ /* 0x000fca00078e3cff */
[----:B------:R-:W3:Y:S04]  /*186b0*/  @!P0 LDG.E.U8 R0, desc[UR8][R2.64] ;  /* 0x0000000802008981 */ /* 0x000ee8000c1e1100 */
[----:B---3--:R0:W-:Y:S04]  /*186c0*/  STL [R1+0x5ac], R0 ;  /* 0x0005ac0001007387 */ /* 0x0081e80000100800 */
[----:B0-----:R-:W3:Y:S04]  /*186d0*/  LDL.LU R0, [R1+0x2104] ;  /* 0x0021040001007983 */ /* 0x001ee80000300800 */
[----:B------:R-:W3:Y:S04]  /*186e0*/  LDL R2, [R1+0xc0c] ;  /* 0x000c0c0001027983 */ /* 0x000ee80000100800 */
[----:B------:R-:W3:Y:S01]  /*186f0*/  LDL R3, [R1+0xf64] ;  /* 0x000f640001037983 */ /* 0x000ee20000100800 */
[----:B--2---:R-:W-:-:S02]  /*18700*/  PRMT R26, RZ, 0x7610, R26 ;  /* 0x00007610ff1a7816 */ /* 0x004fc4000000001a */
[----:B---3--:R-:W-:-:S04]  /*18710*/  @!P0 LOP3.LUT R3, R3, R2, RZ, 0x3c, !PT ;  /* 0x0000000203038212 */ /* 0x008fc800078e3cff */
        /* <DEDUP_REMOVED lines=698> */
[----:B------:R-:W2:Y:S04]  /*1b2c0*/  LDL R2, [R1+0xd00] ;  /* 0x000d000001027983 */ /* 0x000ea80000100800 */
[----:B------:R-:W2:Y:S01]  /*1b2d0*/  LDL R3, [R1+0xd04] ;  /* 0x000d040001037983 */ /* 0x000ea20000100800 */
[----:B----4-:R-:W-:-:S02]  /*1b2e0*/  PRMT R25, RZ, 0x7610, R25 ;  /* 0x00007610ff197816 */ /* 0x010fc40000000019 */
[----:B--2---:R-:W-:-:S04]  /*1b2f0*/  @!P0 LOP3.LUT R3, R3, R2, RZ, 0x3c, !PT ;  /* 0x0000000203038212 */ /* 0x004fc800078e3cff */
[----:B------:R-:W-:-:S04]  /*1b300*/  @!P0 LOP3.LUT R2, R3, R2, RZ, 0x3c, !PT ;  /* 0x0000000203028212 */ /* 0x000fc800078e3cff */
[----:B------:R-:W-:-:S05]  /*1b310*/  @!P0 LOP3.LUT R3, R3, R2, RZ, 0x3c, !PT ;  /* 0x0000000203038212 */ /* 0x000fca00078e3cff */
[----:B------:R0:W2:Y:S04]  /*1b320*/  @!P0 LDG.E.U8 R25, desc[UR8][R2.64] ;  /* 0x0000000802198981 */ /* 0x0000a8000c1e1100 */
[----:B------:R-:W0:Y:S04]  /*1b330*/  LDL R2, [R1+0xcf8] ;  /* 0x000cf80001027983 */ /* 0x000e280000100800 */
[----:B------:R-:W0:Y:S01]  /*1b340*/  LDL R3, [R1+0xcfc] ;  /* 0x000cfc0001037983 */ /* 0x000e220000100800 */
[----:B---3--:R-:W-:Y:S02]  /*1b350*/  PRMT R0, RZ, 0x7610, R0 ;  /* 0x00007610ff007816 */ /* 0x008fe40000000000 */
[----:B0-----:R-:W-:-:S04]  /*1b360*/  @!P0 LOP3.LUT R3, R3, R2, RZ, 0x3c, !PT ;  /* 0x0000000203038212 */ /* 0x001fc800078e3cff */
[----:B------:R-:W-:-:S04]  /*1b370*/  @!P0 LOP3.LUT R2, R3, R2, RZ, 0x3c, !PT ;  /* 0x0000000203028212 */ /* 0x000fc800078e3cff */
[----:B------:R-:W-:-:S05]  /*1b380*/  @!P0 LOP3.LUT R3, R3, R2, RZ, 0x3c, !PT ;  /* 0x0000000203038212 */ /* 0x000fca00078e3cff */
[----:B------:R-:W3:Y:S04]  /*1b390*/  @!P0 LDG.E.U8 R0, desc[UR8][R2.64] ;  /* 0x0000000802008981 */ /* 0x000ee8000c1e1100 */
[----:B--2---:R0:W-:Y:S04]  /*1b3a0*/  STL [R1+0x450], R25 ;  /* 0x0004501901007387 */ /* 0x0041e80000100800 */
[----:B0-----:R-:W2:Y:S04]  /*1b3b0*/  LDL R25, [R1+0xcd4] ;  /* 0x000cd40001197983 */ /* 0x001ea80000100800 */
[----:B---3--:R0:W-:Y:S04]  /*1b3c0*/  STL [R1+0x44c], R0 ;  /* 0x00044c0001007387 */ /* 0x0081e80000100800 */
[----:B0-----:R-:W3:Y:S04]  /*1b3d0*/  LDL.LU R0, [R1+0x1fc8] ;  /* 0x001fc80001007983 */ /* 0x001ee80000300800 */
[----:B------:R-:W4:Y:S04]  /*1b3e0*/  LDL R2, [R1+0xcf0] ;  /* 0x000cf00001027983 */ /* 0x000f280000100800 */
[----:B------:R-:W4:Y:S01]  /*1b3f0*/  LDL R3, [R1+0xcf4] ;  /* 0x000cf40001037983 */ /* 0x000f220000100800 */
[----:B------:R-:W-:-:S02]  /*1b400*/  PRMT R26, RZ, 0x7610, R26 ;  /* 0x00007610ff1a7816 */ /* 0x000fc4000000001a */
[----:B----4-:R-:W-:-:S04]  /*1b410*/  @!P0 LOP3.LUT R3, R3, R2, RZ, 0x3c, !PT ;  /* 0x0000000203038212 */ /* 0x010fc800078e3cff */
[----:B------:R-:W-:-:S04]  /*1b420*/  @!P0 LOP3.LUT R2, R3, R2, RZ, 0x3c, !PT ;  /* 0x0000000203028212 */ /* 0x000fc800078e3cff */
[----:B------:R-:W-:-:S05]  /*1b430*/  @!P0 LOP3.LUT R3, R3, R2, RZ, 0x3c, !PT ;  /* 0x0000000203038212 */ /* 0x000fca00078e3cff */
[----:B------:R-:W4:Y:S04]  /*1b440*/  @!P0 LDG.E.U8 R26, desc[UR8][R2.64] ;  /* 0x00000008021a8981 */ /* 0x000f28000c1e1100 */
[----:B----4-:R0:W-:Y:S04]  /*1b450*/  STL [R1+0x448], R26 ;  /* 0x0004481a01007387 */ /* 0x0101e80000100800 */
[----:B0-----:R-:W4:Y:S04]  /*1b460*/  LDL.LU R26, [R1+0x1fc4] ;  /* 0x001fc400011a7983 */ /* 0x001f280000300800 */
        /* <DEDUP_REMOVED lines=11> */
[----:B----4-:R-:W-:-:S02]  /*1b520*/  PRMT R26, RZ, 0x7610, R26 ;  /* 0x00007610ff1a7816 */ /* 0x010fc4000000001a */
[----:B---3--:R-:W-:-:S04]  /*1b530*/  @!P0 LOP3.LUT R3, R3, R2, RZ, 0x3c, !PT ;  /* 0x0000000203038212 */ /* 0x008fc800078e3cff */
[----:B------:R-:W-:-:S04]  /*1b540*/  @!P0 LOP3.LUT R2, R3, R2, RZ, 0x3c, !PT ;  /* 0x0000000203028212 */ /* 0x000fc800078e3cff */
[----:B------:R-:W-:-:S05]  /*1b550*/  @!P0 LOP3.LUT R3, R3, R2, RZ, 0x3c, !PT ;  /* 0x0000000203038212 */ /* 0x000fca00078e3cff */
[----:B------:R-:W3:Y:S04]  /*1b560*/  @!P0 LDG.E.U8 R26, desc[UR8][R2.64] ;  /* 0x00000008021a8981 */ /* 0x000ee8000c1e1100 */
[----:B---3--:R0:W-:Y:S04]  /*1b570*/  STL [R1+0x440], R26 ;  /* 0x0004401a01007387 */ /* 0x0081e80000100800 */
[----:B0-----:R-:W3:Y:S04]  /*1b580*/  LDL.LU R26, [R1+0x1fbc] ;  /* 0x001fbc00011a7983 */ /* 0x001ee80000300800 */
[----:B------:R-:W4:Y:S04]  /*1b590*/  LDL R2, [R1+0xcd8] ;  /* 0x000cd80001027983 */ /* 0x000f280000100800 */
[----:B------:R-:W4:Y:S01]  /*1b5a0*/  LDL R3, [R1+0xcdc] ;  /* 0x000cdc0001037983 */ /* 0x000f220000100800 */
[----:B--2---:R-:W-:-:S02]  /*1b5b0*/  PRMT R0, RZ, 0x7610, R0 ;  /* 0x00007610ff007816 */ /* 0x004fc40000000000 */
[----:B----4-:R-:W-:-:S04]  /*1b5c0*/  @!P0 LOP3.LUT R3, R3, R2, RZ, 0x3c, !PT ;  /* 0x0000000203038212 */ /* 0x010fc800078e3cff */
[----:B------:R-:W-:-:S04]  /*1b5d0*/  @!P0 LOP3.LUT R2, R3, R2, RZ, 0x3c, !PT ;  /* 0x0000000203028212 */ /* 0x000fc800078e3cff */
[----:B------:R-:W-:-:S05]  /*1b5e0*/  @!P0 LOP3.LUT R3, R3, R2, RZ, 0x3c, !PT ;  /* 0x0000000203038212 */ /* 0x000fca00078e3cff */
[----:B------:R-:W2:Y:S01]  /*1b5f0*/  @!P0 LDG.E.U8 R0, desc[UR8][R2.64] ;  /* 0x0000000802008981 */ /* 0x000ea2000c1e1100 */
[----:B------:R-:W-:-:S03]  /*1b600*/  PRMT R27, RZ, 0x7610, R27 ;  /* 0x00007610ff1b7816 */ /* 0x000fc6000000001b */
[----:B--2---:R0:W-:Y:S04]  /*1b610*/  STL [R1+0x43c], R0 ;  /* 0x00043c0001007387 */ /* 0x0041e80000100800 */
[----:B0-----:R-:W2:Y:S04]  /*1b620*/  LDL.LU R0, [R1+0x1fb8] ;  /* 0x001fb80001007983 */ /* 0x001ea80000300800 */
[----:B------:R-:W4:Y:S01]  /*1b630*/  LDL R3, [R1+0xcd0] ;  /* 0x000cd00001037983 */ /* 0x000f220000100800 */
[----:B------:R-:W-:-:S03]  /*1b640*/  @!P0 IMAD.MOV.U32 R2, RZ, RZ, R25 ;  /* 0x000000ffff028224 */ /* 0x000fc600078e0019 */
[----:B------:R-:W2:Y:S04]  /*1b650*/  LDL R25, [R1+0xcac] ;  /* 0x000cac0001197983 */ /* 0x000ea80000100800 */
[----:B----4-:R-:W4:Y:S04]  /*1b660*/  @!P0 LDG.E.U8 R27, desc[UR8][R2.64] ;  /* 0x00000008021b8981 */ /* 0x010f28000c1e1100 */
[----:B----4-:R0:W-:Y:S04]  /*1b670*/  STL [R1+0x438], R27 ;  /* 0x0004381b01007387 */ /* 0x0101e80000100800 */
[----:B0-----:R-:W4:Y:S04]  /*1b680*/  LDL.LU R27, [R1+0x1fb4] ;  /* 0x001fb400011b7983 */ /* 0x001f280000300800 */
        /* <DEDUP_REMOVED lines=15> */
[----:B------:R0:W3:Y:S04]  /*1b780*/  @!P0 LDG.E.U8 R27, desc[UR8][R2.64] ;  /* 0x00000008021b8981 */ /* 0x0000e8000c1e1100 */
[----:B------:R-:W0:Y:S04]  /*1b790*/  LDL R2, [R1+0xcb8] ;  /* 0x000cb80001027983 */ /* 0x000e280000100800 */
[----:B------:R-:W0:Y:S01]  /*1b7a0*/  LDL R3, [R1+0xcbc] ;  /* 0x000cbc0001037983 */ /* 0x000e220000100800 */
[----:B------:R-:W-:Y:S02]  /*1b7b0*/  PRMT R26, RZ, 0x7610, R26 ;  /* 0x00007610ff1a7816 */ /* 0x000fe4000000001a */
[----:B0-----:R-:W-:-:S04]  /*1b7c0*/  @!P0 LOP3.LUT R3, R3, R2, RZ, 0x3c, !PT ;  /* 0x0000000203038212 */ /* 0x001fc800078e3cff */
[----:B------:R-:W-:-:S04]  /*1b7d0*/  @!P0 LOP3.LUT R2, R3, R2, RZ, 0x3c, !PT ;  /* 0x0000000203028212 */ /* 0x000fc800078e3cff */
[----:B------:R-:W-:Y:S01]  /*1b7e0*/  @!P0 LOP3.LUT R3, R3, R2, RZ, 0x3c, !PT ;  /* 0x0000000203038212 */ /* 0x000fe200078e3cff */
[----:B---3--:R0:W-:Y:S04]  /*1b7f0*/  STL [R1+0x430], R27 ;  /* 0x0004301b01007387 */ /* 0x0081e80000100800 */
[----:B------:R1:W3:Y:S01]  /*1b800*/  @!P0 LDG.E.U8 R26, desc[UR8][R2.64] ;  /* 0x00000008021a8981 */ /* 0x0002e2000c1e1100 */
[----:B------:R-:W-:-:S03]  /*1b810*/  PRMT R24, RZ, 0x7610, R24 ;  /* 0x00007610ff187816 */ /* 0x000fc60000000018 */
[----:B0-----:R-:W4:Y:S04]  /*1b820*/  LDL R27, [R1+0xc9c] ;  /* 0x000c9c00011b7983 */ /* 0x001f280000100800 */
[----:B------:R-:W1:Y:S04]  /*1b830*/  LDL R2, [R1+0xcb0] ;  /* 0x000cb00001027983 */ /* 0x000e680000100800 */
[----:B------:R-:W1:Y:S02]  /*1b840*/  LDL R3, [R1+0xcb4] ;  /* 0x000cb40001037983 */ /* 0x000e640000100800 */
[----:B-1----:R-:W-:-:S04]  /*1b850*/  @!P0 LOP3.LUT R3, R3, R2, RZ, 0x3c, !PT ;  /* 0x0000000203038212 */ /* 0x002fc800078e3cff */
[----:B------:R-:W-:-:S04]  /*1b860*/  @!P0 LOP3.LUT R2, R3, R2, RZ, 0x3c, !PT ;  /* 0x0000000203028212 */ /* 0x000fc800078e3cff */
[----:B------:R-:W-:-:S05]  /*1b870*/  @!P0 LOP3.LUT R3, R3, R2, RZ, 0x3c, !PT ;  /* 0x0000000203038212 */ /* 0x000fca00078e3cff */
[----:B------:R-:W2:Y:S04]  /*1b880*/  @!P0 LDG.E.U8 R24, desc[UR8][R2.64] ;  /* 0x0000000802188981 */ /* 0x000ea8000c1e1100 */
[----:B---3--:R0:W-:Y:S04]  /*1b890*/  STL [R1+0x42c], R26 ;  /* 0x00042c1a01007387 */ /* 0x0081e80000100800 */
[----:B0-----:R-:W3:Y:S04]  /*1b8a0*/  LDL R26, [R1+0xc94] ;  /* 0x000c9400011a7983 */ /* 0x001ee80000100800 */
[----:B--2---:R0:W-:Y:S04]  /*1b8b0*/  STL [R1+0x428], R24 ;  /* 0x0004281801007387 */ /* 0x0041e80000100800 */
[----:B0-----:R-:W2:Y:S04]  /*1b8c0*/  LDL.LU R24, [R1+0x1fac] ;  /* 0x001fac0001187983 */ /* 0x001ea80000300800 */
[----:B------:R-:W2:Y:S01]  /*1b8d0*/  LDL R3, [R1+0xca8] ;  /* 0x000ca80001037983 */ /* 0x000ea20000100800 */
[----:B------:R-:W-:Y:S01]  /*1b8e0*/  PRMT R0, RZ, 0x7610, R0 ;  /* 0x00007610ff007816 */ /* 0x000fe20000000000 */
[----:B------:R-:W-:-:S02]  /*1b8f0*/  @!P0 IMAD.MOV.U32 R2, RZ, RZ, R25 ;  /* 0x000000ffff028224 */ /* 0x000fc400078e0019 */
[----:B------:R-:W3:Y:S04]  /*1b900*/  LDL R25, [R1+0xc8c] ;  /* 0x000c8c0001197983 */ /* 0x000ee80000100800 */
[----:B--2---:R-:W2:Y:S04]  /*1b910*/  @!P0 LDG.E.U8 R0, desc[UR8][R2.64] ;  /* 0x0000000802008981 */ /* 0x004ea8000c1e1100 */
[----:B--2---:R0:W-:Y:S04]  /*1b920*/  STL [R1+0x424], R0 ;  /* 0x0004240001007387 */ /* 0x0041e80000100800 */
[----:B0-----:R-:W2:Y:S04]  /*1b930*/  LDL.LU R0, [R1+0x1fa8] ;  /* 0x001fa80001007983 */ /* 0x001ea80000300800 */
[----:B------:R-:W2:Y:S04]  /*1b940*/  LDL R2, [R1+0xca0] ;  /* 0x000ca00001027983 */ /* 0x000ea80000100800 */
[----:B------:R-:W2:Y:S01]  /*1b950*/  LDL R3, [R1+0xca4] ;  /* 0x000ca40001037983 */ /* 0x000ea20000100800 */
[----:B------:R-:W-:-:S02]  /*1b960*/  PRMT R24, RZ, 0x7610, R24 ;  /* 0x00007610ff187816 */ /* 0x000fc40000000018 */
[----:B--2---:R-:W-:-:S04]  /*1b970*/  @!P0 LOP3.LUT R3, R3, R2, RZ, 0x3c, !PT ;  /* 0x0000000203038212 */ /* 0x004fc800078e3cff */
[----:B------:R-:W-:-:S04]  /*1b980*/  @!P0 LOP3.LUT R2, R3, R2, RZ, 0x3c, !PT ;  /* 0x0000000203028212 */ /* 0x000fc800078e3cff */
[----:B------:R-:W-:-:S05]  /*1b990*/  @!P0 LOP3.LUT R3, R3, R2, RZ, 0x3c, !PT ;  /* 0x0000000203038212 */ /* 0x000fca00078e3cff */
[----:B------:R4:W2:Y:S04]  /*1b9a0*/  @!P0 LDG.E.U8 R24, desc[UR8][R2.64] ;  /* 0x0000000802188981 */ /* 0x0008a8000c1e1100 */
[----:B------:R-:W3:Y:S01]  /*1b9b0*/  LDL R3, [R1+0xc98] ;  /* 0x000c980001037983 */ /* 0x000ee20000100800 */
[----:B------:R-:W-:Y:S01]  /*1b9c0*/  PRMT R15, RZ, 0x7610, R15 ;  /* 0x00007610ff0f7816 */ /* 0x000fe2000000000f */
[----:B----4-:R-:W-:Y:S02]  /*1b9d0*/  @!P0 IMAD.MOV.U32 R2, RZ, RZ, R27 ;  /* 0x000000ffff028224 */ /* 0x010fe400078e001b */
[----:B--2---:R0:W-:Y:S01]  /*1b9e0*/  STL [R1+0x420], R24 ;  /* 0x0004201801007387 */ /* 0x0041e20000100800 */
[----:B------:R-:W-:-:S03]  /*1b9f0*/  PRMT R9, RZ, 0x7610, R9 ;  /* 0x00007610ff097816 */ /* 0x000fc60000000009 */
[----:B------:R-:W2:Y:S04]  /*1ba00*/  LDL R27, [R1+0xc78] ;  /* 0x000c7800011b7983 */ /* 0x000ea80000100800 */
[----:B---3--:R1:W3:Y:S04]  /*1ba10*/  @!P0 LDG.E.U8 R15, desc[UR8][R2.64] ;  /* 0x00000008020f8981 */ /* 0x0082e8000c1e1100 */
[----:B0-----:R-:W4:Y:S04]  /*1ba20*/  LDL R24, [R1+0xc84] ;  /* 0x000c840001187983 */ /* 0x001f280000100800 */
[----:B------:R-:W2:Y:S01]  /*1ba30*/  LDL R3, [R1+0xc90] ;  /* 0x000c900001037983 */ /* 0x000ea20000100800 */
[----:B-1----:R-:W-:-:S03]  /*1ba40*/  @!P0 IMAD.MOV.U32 R2, RZ, RZ, R26 ;  /* 0x000000ffff028224 */ /* 0x002fc600078e001a */
[----:B---3--:R0:W-:Y:S01]  /*1ba50*/  STL [R1+0x41c], R15 ;  /* 0x00041c0f01007387 */ /* 0x0081e20000100800 */
[----:B------:R-:W-:-:S03]  /*1ba60*/  PRMT R5, RZ, 0x7610, R5 ;  /* 0x00007610ff057816 */ /* 0x000fc60000000005 */
[----:B------:R-:W3:Y:S04]  /*1ba70*/  LDL R26, [R1+0xc70] ;  /* 0x000c7000011a7983 */ /* 0x000ee80000100800 */
[----:B--2---:R1:W2:Y:S04]  /*1ba80*/  @!P0 LDG.E.U8 R9, desc[UR8][R2.64] ;  /* 0x0000000802098981 */ /* 0x0042a8000c1e1100 */
[----:B0-----:R-:W3:Y:S04]  /*1ba90*/  LDL R15, [R1+0xc7c] ;  /* 0x000c7c00010f7983 */ /* 0x001ee80000100800 */
[----:B------:R-:W3:Y:S01]  /*1baa0*/  LDL R3, [R1+0xc88] ;  /* 0x000c880001037983 */ /* 0x000ee20000100800 */
[----:B-1----:R-:W-:-:S03]  /*1bab0*/  @!P0 IMAD.MOV.U32 R2, RZ, RZ, R25 ;  /* 0x000000ffff028224 */ /* 0x002fc600078e0019 */
[----:B--2---:R0:W-:Y:S01]  /*1bac0*/  STL [R1+0x418], R9 ;  /* 0x0004180901007387 */ /* 0x0041e20000100800 */
[----:B------:R-:W-:Y:S02]  /*1bad0*/  PRMT R7, RZ, 0x7610, R7 ;  /* 0x00007610ff077816 */ /* 0x000fe40000000007 */
[----:B------:R-:W-:Y:S01]  /*1bae0*/  PRMT R11, RZ, 0x7610, R11 ;  /* 0x00007610ff0b7816 */ /* 0x000fe2000000000b */
[----:B------:R-:W2:Y:S04]  /*1baf0*/  LDL R25, [R1+0xc68] ;  /* 0x000c680001197983 */ /* 0x000ea80000100800 */
[----:B---3--:R4:W3:Y:S04]  /*1bb00*/  @!P0 LDG.E.U8 R5, desc[UR8][R2.64] ;  /* 0x0000000802058981 */ /* 0x0088e8000c1e1100 */
[----:B0-----:R-:W2:Y:S04]  /*1bb10*/  LDL R9, [R1+0xc74] ;  /* 0x000c740001097983 */ /* 0x001ea80000100800 */
[----:B------:R-:W2:Y:S01]  /*1bb20*/  LDL R3, [R1+0xc80] ;  /* 0x000c800001037983 */ /* 0x000ea20000100800 */
[----:B----4-:R-:W-:-:S05]  /*1bb30*/  @!P0 IMAD.MOV.U32 R2, RZ, RZ, R24 ;  /* 0x000000ffff028224 */ /* 0x010fca00078e0018 */
[----:B--2---:R0:W2:Y:S02]  /*1bb40*/  @!P0 LDG.E.U8 R7, desc[UR8][R2.64] ;  /* 0x0000000802078981 */ /* 0x0040a4000c1e1100 */
[----:B0-----:R-:W-:Y:S02]  /*1bb50*/  @!P0 IMAD.MOV.U32 R2, RZ, RZ, R15 ;  /* 0x000000ffff028224 */ /* 0x001fe400078e000f */
[----:B------:R-:W-:Y:S01]  /*1bb60*/  @!P0 IMAD.MOV.U32 R3, RZ, RZ, R27 ;  /* 0x000000ffff038224 */ /* 0x000fe200078e001b */
[----:B---3--:R0:W-:Y:S04]  /*1bb70*/  STL [R1+0x414], R5 ;  /* 0x0004140501007387 */ /* 0x0081e80000100800 */
[----:B------:R-:W3:Y:S01]  /*1bb80*/  LDL R24, [R1+0xc60] ;  /* 0x000c600001187983 */ /* 0x000ee20000100800 */
[----:B------:R-:W-:-:S02]  /*1bb90*/  PRMT R8, RZ, 0x7610, R8 ;  /* 0x00007610ff087816 */ /* 0x000fc40000000008 */
[----:B------:R-:W-:Y:S01]  /*1bba0*/  PRMT R4, RZ, 0x7610, R4 ;  /* 0x00007610ff047816 */ /* 0x000fe20000000004 */
[----:B------:R1:W4:Y:S01]  /*1bbb0*/  @!P0 LDG.E.U8 R11, desc[UR8][R2.64] ;  /* 0x00000008020b8981 */ /* 0x000322000c1e1100 */
[----:B------:R-:W-:Y:S02]  /*1bbc0*/  PRMT R6, RZ, 0x7610, R6 ;  /* 0x00007610ff067816 */ /* 0x000fe40000000006 */
[----:B------:R-:W-:Y:S02]  /*1bbd0*/  PRMT R10, RZ, 0x7610, R10 ;  /* 0x00007610ff0a7816 */ /* 0x000fe4000000000a */
[----:B------:R-:W-:Y:S02]  /*1bbe0*/  PRMT R14, RZ, 0x7610, R14 ;  /* 0x00007610ff0e7816 */ /* 0x000fe4000000000e */
[----:B------:R-:W-:Y:S02]  /*1bbf0*/  PRMT R13, RZ, 0x7610, R13 ;  /* 0x00007610ff0d7816 */ /* 0x000fe4000000000d */
[----:B------:R-:W-:Y:S01]  /*1bc00*/  PRMT R12, RZ, 0x7610, R12 ;  /* 0x00007610ff0c7816 */ /* 0x000fe2000000000c */
[----:B0-----:R-:W3:Y:S01]  /*1bc10*/  LDL R5, [R1+0xc6c] ;  /* 0x000c6c0001057983 */ /* 0x001ee20000100800 */
[----:B------:R-:W-:-:S02]  /*1bc20*/  PRMT R29, RZ, 0x7610, R29 ;  /* 0x00007610ff1d7816 */ /* 0x000fc4000000001d */
[----:B------:R-:W-:Y:S02]  /*1bc30*/  PRMT R28, RZ, 0x7610, R28 ;  /* 0x00007610ff1c7816 */ /* 0x000fe4000000001c */
[----:B------:R-:W-:Y:S01]  /*1bc40*/  PRMT R23, RZ, 0x7610, R23 ;  /* 0x00007610ff177816 */ /* 0x000fe20000000017 */
[----:B-1----:R-:W-:Y:S02]  /*1bc50*/  @!P0 IMAD.MOV.U32 R2, RZ, RZ, R9 ;  /* 0x000000ffff028224 */ /* 0x002fe400078e0009 */
[----:B------:R-:W-:Y:S01]  /*1bc60*/  @!P0 IMAD.MOV.U32 R3, RZ, RZ, R26 ;  /* 0x000000ffff038224 */ /* 0x000fe200078e001a */
[----:B------:R-:W-:Y:S02]  /*1bc70*/  PRMT R22, RZ, 0x7610, R22 ;  /* 0x00007610ff167816 */ /* 0x000fe40000000016 */
[----:B------:R-:W-:Y:S02]  /*1bc80*/  PRMT R21, RZ, 0x7610, R21 ;  /* 0x00007610ff157816 */ /* 0x000fe40000000015 */
[----:B------:R-:W-:-:S02]  /*1bc90*/  PRMT R20, RZ, 0x7610, R20 ;  /* 0x00007610ff147816 */ /* 0x000fc40000000014 */
[----:B------:R-:W-:Y:S01]  /*1bca0*/  PRMT R16, RZ, 0x7610, R16 ;  /* 0x00007610ff107816 */ /* 0x000fe20000000010 */
[----:B------:R0:W3:Y:S01]  /*1bcb0*/  @!P0 LDG.E.U8 R8, desc[UR8][R2.64] ;  /* 0x0000000802088981 */ /* 0x0000e2000c1e1100 */
[----:B------:R-:W-:Y:S02]  /*1bcc0*/  PRMT R17, RZ, 0x7610, R17 ;  /* 0x00007610ff117816 */ /* 0x000fe40000000011 */
[----:B------:R-:W-:Y:S02]  /*1bcd0*/  PRMT R18, RZ, 0x7610, R18 ;  /* 0x00007610ff127816 */ /* 0x000fe40000000012 */
[----:B------:R-:W-:Y:S01]  /*1bce0*/  PRMT R19, RZ, 0x7610, R19 ;  /* 0x00007610ff137816 */ /* 0x000fe20000000013 */
[----:B------:R-:W-:Y:S04]  /*1bcf0*/  LDS.U8 R27, [R0+UR5+0x800] ;  /* 0x00080005001b7984 */ /* 0x000fe80008000000 */
[----:B------:R-:W-:Y:S01]  /*1bd00*/  LDS.U8 R26, [R0+UR5+0x888] ;  /* 0x00088805001a7984 */ /* 0x000fe20008000000 */
[----:B0-----:R-:W-:-:S03]  /*1bd10*/  @!P0 IMAD.MOV.U32 R3, RZ, RZ, R25 ;  /* 0x000000ffff038224 */ /* 0x001fc600078e0019 */
[----:B------:R-:W-:Y:S04]  /*1bd20*/  LDS.U8 R25, [R0+UR5+0x808] ;  /* 0x0008080500197984 */ /* 0x000fe80008000000 */
[----:B--2---:R0:W-:Y:S04]  /*1bd30*/  STL [R1+0x410], R7 ;  /* 0x0004100701007387 */ /* 0x0041e80000100800 */
[----:B------:R-:W2:Y:S04]  /*1bd40*/  LDL R15, [R1+0xc58] ;  /* 0x000c5800010f7983 */ /* 0x000ea80000100800 */
[----:B0-----:R-:W2:Y:S04]  /*1bd50*/  LDL R7, [R1+0xc64] ;  /* 0x000c640001077983 */ /* 0x001ea80000100800 */
[----:B----4-:R0:W-:Y:S04]  /*1bd60*/  STL [R1+0x40c], R11 ;  /* 0x00040c0b01007387 */ /* 0x0101e80000100800 */
[----:B------:R-:W4:Y:S04]  /*1bd70*/  LDL R9, [R1+0xc50] ;  /* 0x000c500001097983 */ /* 0x000f280000100800 */
[----:B0-----:R-:W4:Y:S01]  /*1bd80*/  LDL R11, [R1+0xc5c] ;  /* 0x000c5c00010b7983 */ /* 0x001f220000100800 */
[----:B---3--:R-:W-:-:S05]  /*1bd90*/  @!P0 IMAD.MOV.U32 R2, RZ, RZ, R5 ;  /* 0x000000ffff028224 */ /* 0x008fca00078e0005 */
[----:B------:R0:W3:Y:S02]  /*1bda0*/  @!P0 LDG.E.U8 R4, desc[UR8][R2.64] ;  /* 0x0000000802048981 */ /* 0x0000e4000c1e1100 */
[----:B0-----:R-:W-:Y:S02]  /*1bdb0*/  @!P0 IMAD.MOV.U32 R3, RZ, RZ, R24 ;  /* 0x000000ffff038224 */ /* 0x001fe400078e0018 */
[----:B------:R0:W-:Y:S04]  /*1bdc0*/  STL [R1+0x408], R8 ;  /* 0x0004080801007387 */ /* 0x0001e80000100800 */
[----:B------:R-:W3:Y:S04]  /*1bdd0*/  LDL R5, [R1+0xc48] ;  /* 0x000c480001057983 */ /* 0x000ee80000100800 */
[----:B------:R-:W-:Y:S04]  /*1bde0*/  LDS.U8 R24, [R0+UR5+0x880] ;  /* 0x0008800500187984 */ /* 0x000fe80008000000 */
[----:B0-----:R-:W3:Y:S01]  /*1bdf0*/  LDL R8, [R1+0xc54] ;  /* 0x000c540001087983 */ /* 0x001ee20000100800 */
[----:B--2---:R-:W-:-:S05]  /*1be00*/  @!P0 IMAD.MOV.U32 R2, RZ, RZ, R7 ;  /* 0x000000ffff028224 */ /* 0x004fca00078e0007 */
[----:B------:R0:W2:Y:S02]  /*1be10*/  @!P0 LDG.E.U8 R6, desc[UR8][R2.64] ;  /* 0x0000000802068981 */ /* 0x0000a4000c1e1100 */
[----:B0-----:R-:W-:Y:S02]  /*1be20*/  @!P0 IMAD.MOV.U32 R3, RZ, RZ, R15 ;  /* 0x000000ffff038224 */ /* 0x001fe400078e000f */
[----:B----4-:R-:W-:-:S05]  /*1be30*/  @!P0 IMAD.MOV.U32 R2, RZ, RZ, R11 ;  /* 0x000000ffff028224 */ /* 0x010fca00078e000b */
[----:B------:R0:W4:Y:S04]  /*1be40*/  @!P0 LDG.E.U8 R10, desc[UR8][R2.64] ;  /* 0x00000008020a8981 */ /* 0x000128000c1e1100 */
[----:B---3--:R1:W-:Y:S04]  /*1be50*/  STL [R1+0x404], R4 ;  /* 0x0004040401007387 */ /* 0x0083e80000100800 */
[----:B------:R-:W3:Y:S04]  /*1be60*/  LDL R7, [R1+0xc40] ;  /* 0x000c400001077983 */ /* 0x000ee80000100800 */
[----:B-1----:R-:W3:Y:S01]  /*1be70*/  LDL R4, [R1+0xc4c] ;  /* 0x000c4c0001047983 */ /* 0x002ee20000100800 */
[----:B0-----:R-:W-:-:S02]  /*1be80*/  @!P0 IMAD.MOV.U32 R3, RZ, RZ, R9 ;  /* 0x000000ffff038224 */ /* 0x001fc400078e0009 */
[----:B------:R-:W-:-:S05]  /*1be90*/  @!P0 IMAD.MOV.U32 R2, RZ, RZ, R8 ;  /* 0x000000ffff028224 */ /* 0x000fca00078e0008 */
[----:B------:R0:W3:Y:S02]  /*1bea0*/  @!P0 LDG.E.U8 R14, desc[UR8][R2.64] ;  /* 0x00000008020e8981 */ /* 0x0000e4000c1e1100 */
[----:B0-----:R-:W-:Y:S02]  /*1beb0*/  @!P0 IMAD.MOV.U32 R3, RZ, RZ, R5 ;  /* 0x000000ffff038224 */ /* 0x001fe400078e0005 */
[----:B--2---:R0:W-:Y:S04]  /*1bec0*/  STL [R1+0x400], R6 ;  /* 0x0004000601007387 */ /* 0x0041e80000100800 */
[----:B------:R-:W2:Y:S04]  /*1bed0*/  LDL R11, [R1+0xc38] ;  /* 0x000c3800010b7983 */ /* 0x000ea80000100800 */
[----:B0-----:R-:W2:Y:S04]  /*1bee0*/  LDL R6, [R1+0xc44] ;  /* 0x000c440001067983 */ /* 0x001ea80000100800 */
[----:B----4-:R0:W-:Y:S04]  /*1bef0*/  STL [R1+0x3fc], R10 ;  /* 0x0003fc0a01007387 */ /* 0x0101e80000100800 */
[----:B------:R-:W4:Y:S04]  /*1bf00*/  LDL R9, [R1+0xc30] ;  /* 0x000c300001097983 */ /* 0x000f280000100800 */
[----:B------:R-:W4:Y:S04]  /*1bf10*/  LDL R8, [R1+0xc34] ;  /* 0x000c340001087983 */ /* 0x000f280000100800 */
[----:B------:R-:W4:Y:S04]  /*1bf20*/  LDL R5, [R1+0xc28] ;  /* 0x000c280001057983 */ /* 0x000f280000100800 */
[----:B0-----:R-:W4:Y:S01]  /*1bf30*/  LDL R10, [R1+0xc3c] ;  /* 0x000c3c00010a7983 */ /* 0x001f220000100800 */
[----:B---3--:R-:W-:-:S03]  /*1bf40*/  @!P0 IMAD.MOV.U32 R2, RZ, RZ, R4 ;  /* 0x000000ffff028224 */ /* 0x008fc600078e0004 */
[----:B------:R-:W3:Y:S04]  /*1bf50*/  LDL R4, [R1+0xc2c] ;  /* 0x000c2c0001047983 */ /* 0x000ee80000100800 */
[----:B------:R0:W3:Y:S02]  /*1bf60*/  @!P0 LDG.E.U8 R13, desc[UR8][R2.64] ;  /* 0x00000008020d8981 */ /* 0x0000e4000c1e1100 */
[----:B0-----:R-:W-:Y:S02]  /*1bf70*/  @!P0 IMAD.MOV.U32 R3, RZ, RZ, R7 ;  /* 0x000000ffff038224 */ /* 0x001fe400078e0007 */
[----:B------:R-:W3:Y:S01]  /*1bf80*/  LDL R7, [R1+0xc24] ;  /* 0x000c240001077983 */ /* 0x000ee20000100800 */
[----:B--2---:R-:W-:-:S03]  /*1bf90*/  @!P0 IMAD.MOV.U32 R2, RZ, RZ, R6 ;  /* 0x000000ffff028224 */ /* 0x004fc600078e0006 */
[----:B------:R-:W2:Y:S04]  /*1bfa0*/  LDL R6, [R1+0xf6c] ;  /* 0x000f6c0001067983 */ /* 0x000ea80000100800 */
[----:B------:R0:W2:Y:S02]  /*1bfb0*/  @!P0 LDG.E.U8 R12, desc[UR8][R2.64] ;  /* 0x00000008020c8981 */ /* 0x0000a4000c1e1100 */
[----:B0-----:R-:W-:Y:S02]  /*1bfc0*/  @!P0 IMAD.MOV.U32 R3, RZ, RZ, R11 ;  /* 0x000000ffff038224 */ /* 0x001fe400078e000b */
[----:B----4-:R-:W-:-:S05]  /*1bfd0*/  @!P0 IMAD.MOV.U32 R2, RZ, RZ, R10 ;  /* 0x000000ffff028224 */ /* 0x010fca00078e000a */
[----:B------:R0:W4:Y:S02]  /*1bfe0*/  @!P0 LDG.E.U8 R29, desc[UR8][R2.64] ;  /* 0x00000008021d8981 */ /* 0x000124000c1e1100 */
[----:B0-----:R-:W-:Y:S02]  /*1bff0*/  @!P0 IMAD.MOV.U32 R2, RZ, RZ, R8 ;  /* 0x000000ffff028224 */ /* 0x001fe400078e0008 */
[----:B------:R-:W-:-:S05]  /*1c000*/  @!P0 IMAD.MOV.U32 R3, RZ, RZ, R9 ;  /* 0x000000ffff038224 */ /* 0x000fca00078e0009 */
[----:B------:R3:W4:Y:S02]  /*1c010*/  @!P0 LDG.E.U8 R28, desc[UR8][R2.64] ;  /* 0x00000008021c8981 */ /* 0x000724000c1e1100 */
[----:B---3--:R-:W-:Y:S02]  /*1c020*/  @!P0 IMAD.MOV.U32 R2, RZ, RZ, R4 ;  /* 0x000000ffff028224 */ /* 0x008fe400078e0004 */
[----:B------:R-:W-:-:S05]  /*1c030*/  @!P0 IMAD.MOV.U32 R3, RZ, RZ, R5 ;  /* 0x000000ffff038224 */ /* 0x000fca00078e0005 */
[----:B------:R0:W3:Y:S02]  /*1c040*/  @!P0 LDG.E.U8 R23, desc[UR8][R2.64] ;  /* 0x0000000802178981 */ /* 0x0000e4000c1e1100 */
[----:B0-----:R-:W-:Y:S02]  /*1c050*/  @!P0 IMAD.MOV.U32 R3, RZ, RZ, R7 ;  /* 0x000000ffff038224 */ /* 0x001fe400078e0007 */
[----:B--2---:R-:W-:-:S05]  /*1c060*/  @!P0 IMAD.MOV.U32 R2, RZ, RZ, R6 ;  /* 0x000000ffff028224 */ /* 0x004fca00078e0006 */
[----:B------:R0:W2:Y:S04]  /*1c070*/  @!P0 LDG.E.U8 R22, desc[UR8][R2.64] ;  /* 0x0000000802168981 */ /* 0x0000a8000c1e1100 */
[----:B----4-:R-:W-:Y:S04]  /*1c080*/  STL [R1+0x1f90], R29 ;  /* 0x001f901d01007387 */ /* 0x010fe80000100800 */
[----:B------:R-:W0:Y:S04]  /*1c090*/  LDL R9, [R1+0xc20] ;  /* 0x000c200001097983 */ /* 0x000e280000100800 */
[----:B------:R-:W4:Y:S04]  /*1c0a0*/  LDL R8, [R1+0xf74] ;  /* 0x000f740001087983 */ /* 0x000f280000100800 */
[----:B------:R-:W-:Y:S04]  /*1c0b0*/  STL [R1+0x1f7c], R28 ;  /* 0x001f7c1c01007387 */ /* 0x000fe80000100800 */
[----:B------:R-:W2:Y:S04]  /*1c0c0*/  LDL R5, [R1+0xc1c] ;  /* 0x000c1c0001057983 */ /* 0x000ea80000100800 */
[----:B------:R-:W2:Y:S04]  /*1c0d0*/  LDL R4, [R1+0xf7c] ;  /* 0x000f7c0001047983 */ /* 0x000ea80000100800 */
[----:B---3--:R-:W-:Y:S04]  /*1c0e0*/  STL [R1+0x1f80], R23 ;  /* 0x001f801701007387 */ /* 0x008fe80000100800 */
[----:B------:R1:W-:Y:S04]  /*1c0f0*/  STL [R1+0x3f4], R13 ;  /* 0x0003f40d01007387 */ /* 0x0003e80000100800 */
[----:B-1----:R-:W3:Y:S04]  /*1c100*/  LDL R13, [R1+0xc18] ;  /* 0x000c1800010d7983 */ /* 0x002ee80000100800 */
[----:B------:R1:W-:Y:S04]  /*1c110*/  STL [R1+0x3f0], R12 ;  /* 0x0003f00c01007387 */ /* 0x0003e80000100800 */
[----:B------:R0:W-:Y:S04]  /*1c120*/  STL [R1+0x3f8], R14 ;  /* 0x0003f80e01007387 */ /* 0x0001e80000100800 */
[----:B------:R-:W3:Y:S04]  /*1c130*/  LDL R7, [R1+0xc14] ;  /* 0x000c140001077983 */ /* 0x000ee80000100800 */
[----:B------:R-:W3:Y:S04]  /*1c140*/  LDL R6, [R1+0xf8c] ;  /* 0x000f8c0001067983 */ /* 0x000ee80000100800 */
[----:B-1----:R-:W3:Y:S01]  /*1c150*/  LDL R12, [R1+0xf84] ;  /* 0x000f8400010c7983 */ /* 0x002ee20000100800 */
[----:B0-----:R-:W-:-:S02]  /*1c160*/  @!P0 IMAD.MOV.U32 R3, RZ, RZ, R9 ;  /* 0x000000ffff038224 */ /* 0x001fc400078e0009 */
[----:B----4-:R-:W-:-:S05]  /*1c170*/  @!P0 IMAD.MOV.U32 R2, RZ, RZ, R8 ;  /* 0x000000ffff028224 */ /* 0x010fca00078e0008 */
[----:B------:R0:W4:Y:S04]  /*1c180*/  @!P0 LDG.E.U8 R21, desc[UR8][R2.64] ;  /* 0x0000000802158981 */ /* 0x000128000c1e1100 */
[----:B--2---:R-:W-:Y:S04]  /*1c190*/  STL [R1+0x1f60], R22 ;  /* 0x001f601601007387 */ /* 0x004fe80000100800 */
[----:B------:R-:W2:Y:S04]  /*1c1a0*/  LDL R11, [R1+0xf68] ;  /* 0x000f6800010b7983 */ /* 0x000ea80000100800 */
[----:B------:R-:W2:Y:S01]  /*1c1b0*/  LDL R10, [R1+0xf94] ;  /* 0x000f9400010a7983 */ /* 0x000ea20000100800 */
[----:B0-----:R-:W-:-:S03]  /*1c1c0*/  PRMT R2, RZ, 0x7610, R2 ;  /* 0x00007610ff027816 */ /* 0x001fc60000000002 */
[----:B------:R3:W2:Y:S02]  /*1c1d0*/  @!P0 LDG.E.U8 R20, desc[UR8][R4.64] ;  /* 0x0000000804148981 */ /* 0x0006a4000c1e1100 */
[----:B---3--:R-:W-:Y:S02]  /*1c1e0*/  @!P0 IMAD.MOV.U32 R5, RZ, RZ, R13 ;  /* 0x000000ffff058224 */ /* 0x008fe400078e000d */
[----:B------:R-:W-:-:S05]  /*1c1f0*/  @!P0 IMAD.MOV.U32 R4, RZ, RZ, R12 ;  /* 0x000000ffff048224 */ /* 0x000fca00078e000c */
[----:B------:R0:W3:Y:S01]  /*1c200*/  @!P0 LDG.E.U8 R2, desc[UR8][R4.64] ;  /* 0x0000000804028981 */ /* 0x0000e2000c1e1100 */
[----:B------:R-:W-:-:S06]  /*1c210*/  PRMT R3, RZ, 0x7610, R3 ;  /* 0x00007610ff037816 */ /* 0x000fcc0000000003 */
[----:B------:R2:W3:Y:S01]  /*1c220*/  @!P0 LDG.E.U8 R3, desc[UR8][R6.64] ;  /* 0x0000000806038981 */ /* 0x0004e2000c1e1100 */
[----:B0-----:R-:W-:-:S03]  /*1c230*/  PRMT R4, RZ, 0x7610, R4 ;  /* 0x00007610ff047816 */ /* 0x001fc60000000004 */
[----:B----4-:R-:W-:Y:S04]  /*1c240*/  STL [R1+0x1f64], R21 ;  /* 0x001f641501007387 */ /* 0x010fe80000100800 */
[----:B------:R-:W4:Y:S04]  /*1c250*/  LDL R9, [R1+0xf70] ;  /* 0x000f700001097983 */ /* 0x000f280000100800 */
[----:B------:R-:W4:Y:S01]  /*1c260*/  LDL R8, [R1+0xf9c] ;  /* 0x000f9c0001087983 */ /* 0x000f220000100800 */
[----:B--2---:R-:W-:Y:S02]  /*1c270*/  @!P0 IMAD.MOV.U32 R6, RZ, RZ, R10 ;  /* 0x000000ffff068224 */ /* 0x004fe400078e000a */
[----:B------:R-:W-:-:S05]  /*1c280*/  @!P0 IMAD.MOV.U32 R7, RZ, RZ, R11 ;  /* 0x000000ffff078224 */ /* 0x000fca00078e000b */
[----:B------:R0:W2:Y:S04]  /*1c290*/  @!P0 LDG.E.U8 R4, desc[UR8][R6.64] ;  /* 0x0000000806048981 */ /* 0x0000a8000c1e1100 */
[----:B------:R-:W-:Y:S04]  /*1c2a0*/  STL [R1+0x1f38], R20 ;  /* 0x001f381401007387 */ /* 0x000fe80000100800 */
[----:B---3--:R-:W-:Y:S04]  /*1c2b0*/  STL [R1+0x1f3c], R2 ;  /* 0x001f3c0201007387 */ /* 0x008fe80000100800 */
[----:B------:R-:W3:Y:S04]  /*1c2c0*/  LDL R15, [R1+0xf78] ;  /* 0x000f7800010f7983 */ /* 0x000ee80000100800 */
[----:B------:R-:W3:Y:S01]  /*1c2d0*/  LDL R14, [R1+0xfa4] ;  /* 0x000fa400010e7983 */ /* 0x000ee20000100800 */
[----:B------:R-:W-:-:S02]  /*1c2e0*/  PRMT R5, RZ, 0x7610, R5 ;  /* 0x00007610ff057816 */ /* 0x000fc40000000005 */
[----:B0-----:R-:W-:Y:S01]  /*1c2f0*/  PRMT R6, RZ, 0x7610, R6 ;  /* 0x00007610ff067816 */ /* 0x001fe20000000006 */
[----:B------:R0:W-:Y:S04]  /*1c300*/  STL [R1+0x1f94], R3 ;  /* 0x001f940301007387 */ /* 0x0001e80000100800 */
[----:B------:R-:W3:Y:S04]  /*1c310*/  LDL R11, [R1+0xf80] ;  /* 0x000f8000010b7983 */ /* 0x000ee80000100800 */
[----:B------:R-:W3:Y:S04]  /*1c320*/  LDL R10, [R1+0xfac] ;  /* 0x000fac00010a7983 */ /* 0x000ee80000100800 */
[----:B----4-:R3:W4:Y:S04]  /*1c330*/  @!P0 LDG.E.U8 R5, desc[UR8][R8.64] ;  /* 0x0000000808058981 */ /* 0x010728000c1e1100 */
[----:B--2---:R-:W-:Y:S04]  /*1c340*/  STL [R1+0x1f98], R4 ;  /* 0x001f980401007387 */ /* 0x004fe80000100800 */
[----:B------:R-:W2:Y:S04]  /*1c350*/  LDL R13, [R1+0xf88] ;  /* 0x000f8800010d7983 */ /* 0x000ea80000100800 */
[----:B------:R-:W2:Y:S04]  /*1c360*/  LDL R12, [R1+0xfb4] ;  /* 0x000fb400010c7983 */ /* 0x000ea80000100800 */
[----:B0-----:R-:W2:Y:S04]  /*1c370*/  LDL R3, [R1+0xf90] ;  /* 0x000f900001037983 */ /* 0x001ea80000100800 */
[----:B------:R-:W2:Y:S01]  /*1c380*/  LDL R2, [R1+0xfbc] ;  /* 0x000fbc0001027983 */ /* 0x000ea20000100800 */
[----:B---3--:R-:W-:-:S02]  /*1c390*/  @!P0 IMAD.MOV.U32 R9, RZ, RZ, R15 ;  /* 0x000000ffff098224 */ /* 0x008fc400078e000f */
[----:B------:R-:W-:-:S05]  /*1c3a0*/  @!P0 IMAD.MOV.U32 R8, RZ, RZ, R14 ;  /* 0x000000ffff088224 */ /* 0x000fca00078e000e */
[----:B------:R0:W3:Y:S01]  /*1c3b0*/  @!P0 LDG.E.U8 R6, desc[UR8][R8.64] ;  /* 0x0000000808068981 */ /* 0x0000e2000c1e1100 */
[----:B------:R-:W-:-:S06]  /*1c3c0*/  PRMT R7, RZ, 0x7610, R7 ;  /* 0x00007610ff077816 */ /* 0x000fcc0000000007 */
[----:B------:R2:W3:Y:S01]  /*1c3d0*/  @!P0 LDG.E.U8 R7, desc[UR8][R10.64] ;  /* 0x000000080a078981 */ /* 0x0004e2000c1e1100 */
[----:B0-----:R-:W-:-:S03]  /*1c3e0*/  PRMT R8, RZ, 0x7610, R8 ;  /* 0x00007610ff087816 */ /* 0x001fc60000000008 */
[----:B----4-:R0:W-:Y:S04]  /*1c3f0*/  STL [R1+0x1f84], R5 ;  /* 0x001f840501007387 */ /* 0x0101e80000100800 */
[----:B------:R-:W4:Y:S04]  /*1c400*/  LDL R15, [R1+0xf98] ;  /* 0x000f9800010f7983 */ /* 0x000f280000100800 */
[----:B------:R-:W4:Y:S01]  /*1c410*/  LDL R14, [R1+0xfc4] ;  /* 0x000fc400010e7983 */ /* 0x000f220000100800 */
[----:B--2---:R-:W-:Y:S02]  /*1c420*/  @!P0 IMAD.MOV.U32 R11, RZ, RZ, R13 ;  /* 0x000000ffff0b8224 */ /* 0x004fe400078e000d */
[----:B------:R-:W-:-:S05]  /*1c430*/  @!P0 IMAD.MOV.U32 R10, RZ, RZ, R12 ;  /* 0x000000ffff0a8224 */ /* 0x000fca00078e000c */
[----:B------:R1:W2:Y:S04]  /*1c440*/  @!P0 LDG.E.U8 R8, desc[UR8][R10.64] ;  /* 0x000000080a088981 */ /* 0x0002a8000c1e1100 */
[----:B---3--:R-:W-:Y:S04]  /*1c450*/  STL [R1+0x1f88], R6 ;  /* 0x001f880601007387 */ /* 0x008fe80000100800 */
[----:B0-----:R-:W3:Y:S04]  /*1c460*/  LDL R5, [R1+0xfa0] ;  /* 0x000fa00001057983 */ /* 0x001ee80000100800 */
[----:B------:R-:W3:Y:S01]  /*1c470*/  LDL R4, [R1+0xfcc] ;  /* 0x000fcc0001047983 */ /* 0x000ee20000100800 */
[----:B------:R-:W-:Y:S01]  /*1c480*/  PRMT R9, RZ, 0x7610, R9 ;  /* 0x00007610ff097816 */ /* 0x000fe20000000009 */
[----:B------:R-:W-:-:S02]  /*1c490*/  @!P0 IMAD.MOV.U32 R12, RZ, RZ, R2 ;  /* 0x000000ffff0c8224 */ /* 0x000fc400078e0002 */
[----:B------:R-:W-:Y:S01]  /*1c4a0*/  @!P0 IMAD.MOV.U32 R13, RZ, RZ, R3 ;  /* 0x000000ffff0d8224 */ /* 0x000fe200078e0003 */
[----:B-1----:R-:W-:-:S04]  /*1c4b0*/  PRMT R10, RZ, 0x7610, R10 ;  /* 0x00007610ff0a7816 */ /* 0x002fc8000000000a */
[----:B------:R4:W3:Y:S01]  /*1c4c0*/  @!P0 LDG.E.U8 R9, desc[UR8][R12.64] ;  /* 0x000000080c098981 */ /* 0x0008e2000c1e1100 */
[----:B------:R-:W-:-:S03]  /*1c4d0*/  PRMT R11, RZ, 0x7610, R11 ;  /* 0x00007610ff0b7816 */ /* 0x000fc6000000000b */
[----:B------:R-:W-:Y:S01]  /*1c4e0*/  STL [R1+0x1f68], R7 ;  /* 0x001f680701007387 */ /* 0x000fe20000100800 */
[----:B----4-:R-:W-:Y:S02]  /*1c4f0*/  @!P0 IMAD.MOV.U32 R13, RZ, RZ, R15 ;  /* 0x000000ffff0d8224 */ /* 0x010fe400078e000f */
[----:B------:R-:W-:-:S05]  /*1c500*/  @!P0 IMAD.MOV.U32 R12, RZ, RZ, R14 ;  /* 0x000000ffff0c8224 */ /* 0x000fca00078e000e */
[----:B------:R-:W4:Y:S04]  /*1c510*/  @!P0 LDG.E.U8 R10, desc[UR8][R12.64] ;  /* 0x000000080c0a8981 */ /* 0x000f28000c1e1100 */
[----:B--2---:R0:W-:Y:S04]  /*1c520*/  STL [R1+0x1f6c], R8 ;  /* 0x001f6c0801007387 */ /* 0x0041e80000100800 */
[----:B------:R-:W2:Y:S04]  /*1c530*/  LDL R3, [R1+0xfa8] ;  /* 0x000fa80001037983 */ /* 0x000ea80000100800 */
[----:B------:R-:W2:Y:S01]  /*1c540*/  LDL R2, [R1+0xfd4] ;  /* 0x000fd40001027983 */ /* 0x000ea20000100800 */
[----:B---3--:R-:W-:-:S02]  /*1c550*/  @!P0 IMAD.MOV.U32 R15, RZ, RZ, R5 ;  /* 0x000000ffff0f8224 */ /* 0x008fc400078e0005 */
[----:B------:R-:W-:-:S05]  /*1c560*/  @!P0 IMAD.MOV.U32 R14, RZ, RZ, R4 ;  /* 0x000000ffff0e8224 */ /* 0x000fca00078e0004 */
[----:B------:R2:W3:Y:S04]  /*1c570*/  @!P0 LDG.E.U8 R11, desc[UR8][R14.64] ;  /* 0x000000080e0b8981 */ /* 0x0004e8000c1e1100 */
[----:B------:R1:W-:Y:S04]  /*1c580*/  STL [R1+0x1f40], R9 ;  /* 0x001f400901007387 */ /* 0x0003e80000100800 */
[----:B------:R-:W3:Y:S04]  /*1c590*/  LDL R21, [R1+0xfb0] ;  /* 0x000fb00001157983 */ /* 0x000ee80000100800 */
[----:B------:R-:W3:Y:S04]  /*1c5a0*/  LDL R20, [R1+0xfdc] ;  /* 0x000fdc0001147983 */ /* 0x000ee80000100800 */
[----:B0-----:R-:W3:Y:S04]  /*1c5b0*/  LDL R8, [R1+0xfe4] ;  /* 0x000fe40001087983 */ /* 0x001ee80000100800 */
[----:B----4-:R-:W-:Y:S04]  /*1c5c0*/  STL [R1+0x1f44], R10 ;  /* 0x001f440a01007387 */ /* 0x010fe80000100800 */
[----:B-1----:R-:W4:Y:S04]  /*1c5d0*/  LDL R9, [R1+0xfb8] ;  /* 0x000fb80001097983 */ /* 0x002f280000100800 */
[----:B------:R-:W4:Y:S04]  /*1c5e0*/  LDL R7, [R1+0xfc0] ;  /* 0x000fc00001077983 */ /* 0x000f280000100800 */
[----:B------:R-:W4:Y:S04]  /*1c5f0*/  LDL R6, [R1+0xff4] ;  /* 0x000ff40001067983 */ /* 0x000f280000100800 */
[----:B------:R-:W4:Y:S04]  /*1c600*/  LDL R5, [R1+0xfc8] ;  /* 0x000fc80001057983 */ /* 0x000f280000100800 */
[----:B------:R-:W4:Y:S01]  /*1c610*/  LDL R4, [R1+0xff0] ;  /* 0x000ff00001047983 */ /* 0x000f220000100800 */
[----:B--2---:R-:W-:-:S02]  /*1c620*/  @!P0 IMAD.MOV.U32 R15, RZ, RZ, R3 ;  /* 0x000000ffff0f8224 */ /* 0x004fc400078e0003 */
[----:B------:R-:W-:Y:S01]  /*1c630*/  @!P0 IMAD.MOV.U32 R14, RZ, RZ, R2 ;  /* 0x000000ffff0e8224 */ /* 0x000fe200078e0002 */
[----:B---3--:R-:W-:Y:S04]  /*1c640*/  STL [R1+0x1f9c], R11 ;  /* 0x001f9c0b01007387 */ /* 0x008fe80000100800 */
[----:B------:R-:W2:Y:S04]  /*1c650*/  LDL R3, [R1+0xfd0] ;  /* 0x000fd00001037983 */ /* 0x000ea80000100800 */
[----:B------:R-:W3:Y:S01]  /*1c660*/  LDL R2, [R1+0xfec] ;  /* 0x000fec0001027983 */ /* 0x000ee20000100800 */
[----:B------:R-:W-:-:S02]  /*1c670*/  PRMT R12, RZ, 0x7610, R12 ;  /* 0x00007610ff0c7816 */ /* 0x000fc4000000000c */
[----:B------:R-:W-:-:S04]  /*1c680*/  PRMT R13, RZ, 0x7610, R13 ;  /* 0x00007610ff0d7816 */ /* 0x000fc8000000000d */
[----:B------:R0:W3:Y:S02]  /*1c690*/  @!P0 LDG.E.U8 R12, desc[UR8][R14.64] ;  /* 0x000000080e0c8981 */ /* 0x0000e4000c1e1100 */
[----:B0-----:R-:W-:Y:S02]  /*1c6a0*/  @!P0 IMAD.MOV.U32 R14, RZ, RZ, R20 ;  /* 0x000000ffff0e8224 */ /* 0x001fe400078e0014 */
[----:B------:R-:W-:-:S05]  /*1c6b0*/  @!P0 IMAD.MOV.U32 R15, RZ, RZ, R21 ;  /* 0x000000ffff0f8224 */ /* 0x000fca00078e0015 */
[----:B------:R0:W3:Y:S02]  /*1c6c0*/  @!P0 LDG.E.U8 R13, desc[UR8][R14.64] ;  /* 0x000000080e0d8981 */ /* 0x0000e4000c1e1100 */
[----:B0-----:R-:W-:Y:S02]  /*1c6d0*/  @!P0 IMAD.MOV.U32 R14, RZ, RZ, R8 ;  /* 0x000000ffff0e8224 */ /* 0x001fe400078e0008 */
[----:B----4-:R-:W-:-:S05]  /*1c6e0*/  @!P0 IMAD.MOV.U32 R15, RZ, RZ, R9 ;  /* 0x000000ffff0f8224 */ /* 0x010fca00078e0009 */
[----:B------:R0:W4:Y:S02]  /*1c6f0*/  @!P0 LDG.E.U8 R16, desc[UR8][R14.64] ;  /* 0x000000080e108981 */ /* 0x000124000c1e1100 */
[----:B0-----:R-:W-:Y:S02]  /*1c700*/  @!P0 IMAD.MOV.U32 R14, RZ, RZ, R6 ;  /* 0x000000ffff0e8224 */ /* 0x001fe400078e0006 */
[----:B------:R-:W-:-:S05]  /*1c710*/  @!P0 IMAD.MOV.U32 R15, RZ, RZ, R7 ;  /* 0x000000ffff0f8224 */ /* 0x000fca00078e0007 */
[----:B------:R0:W4:Y:S02]  /*1c720*/  @!P0 LDG.E.U8 R17, desc[UR8][R14.64] ;  /* 0x000000080e118981 */ /* 0x000124000c1e1100 */
[----:B0-----:R-:W-:Y:S02]  /*1c730*/  @!P0 IMAD.MOV.U32 R14, RZ, RZ, R4 ;  /* 0x000000ffff0e8224 */ /* 0x001fe400078e0004 */
[----:B------:R-:W-:Y:S01]  /*1c740*/  @!P0 IMAD.MOV.U32 R15, RZ, RZ, R5 ;  /* 0x000000ffff0f8224 */ /* 0x000fe200078e0005 */
[----:B------:R-:W-:Y:S04]  /*1c750*/  LDS.U8 R4, [R0+UR5+0x110] ;  /* 0x0001100500047984 */ /* 0x000fe80008000000 */
[----:B------:R2:W4:Y:S02]  /*1c760*/  @!P0 LDG.E.U8 R18, desc[UR8][R14.64] ;  /* 0x000000080e128981 */ /* 0x000524000c1e1100 */
[----:B--2---:R-:W-:-:S02]  /*1c770*/  @!P0 IMAD.MOV.U32 R15, RZ, RZ, R3 ;  /* 0x000000ffff0f8224 */ /* 0x004fc400078e0003 */
[----:B---3--:R-:W-:Y:S01]  /*1c780*/  @!P0 IMAD.MOV.U32 R14, RZ, RZ, R2 ;  /* 0x000000ffff0e8224 */ /* 0x008fe200078e0002 */
[----:B------:R-:W-:Y:S04]  /*1c790*/  LDS.U8 R3, [R0+UR5+0x198] ;  /* 0x0001980500037984 */ /* 0x000fe80008000000 */
[----:B------:R-:W-:Y:S04]  /*1c7a0*/  LDS.U8 R2, [R0+UR5+0x8] ;  /* 0x0000080500027984 */ /* 0x000fe80008000000 */
[----:B------:R0:W2:Y:S04]  /*1c7b0*/  @!P0 LDG.E.U8 R19, desc[UR8][R14.64] ;  /* 0x000000080e138981 */ /* 0x0000a8000c1e1100 */
[----:B0-----:R-:W0:Y:S04]  /*1c7c0*/  LDS.U8 R15, [R0+UR5] ;  /* 0x00000005000f7984 */ /* 0x001e280008000000 */
[----:B------:R-:W1:Y:S04]  /*1c7d0*/  LDS.U8 R14, [R0+UR5+0x88] ;  /* 0x00008805000e7984 */ /* 0x000e680008000000 */
[----:B------:R-:W-:Y:S04]  /*1c7e0*/  STL [R1+0x1fa0], R12 ;  /* 0x001fa00c01007387 */ /* 0x000fe80000100800 */
[----:B------:R-:W-:Y:S04]  /*1c7f0*/  STL [R1+0x1f8c], R13 ;  /* 0x001f8c0d01007387 */ /* 0x000fe80000100800 */
[----:B----4-:R-:W-:Y:S04]  /*1c800*/  STL [R1+0x1fa4], R16 ;  /* 0x001fa41001007387 */ /* 0x010fe80000100800 */
[----:B------:R-:W-:Y:S04]  /*1c810*/  STL [R1+0x1f70], R17 ;  /* 0x001f701101007387 */ /* 0x000fe80000100800 */
[----:B------:R-:W-:Y:S04]  /*1c820*/  STL [R1+0x1f74], R18 ;  /* 0x001f741201007387 */ /* 0x000fe80000100800 */
[----:B--2---:R-:W-:Y:S04]  /*1c830*/  STL [R1+0x1f48], R19 ;  /* 0x001f481301007387 */ /* 0x004fe80000100800 */
[----:B0-----:R-:W-:Y:S04]  /*1c840*/  STL [R1+0x1f4c], R15 ;  /* 0x001f4c0f01007387 */ /* 0x001fe80000100800 */
[----:B-1----:R-:W-:Y:S04]  /*1c850*/  STL [R1+0x1f50], R14 ;  /* 0x001f500e01007387 */ /* 0x002fe80000100800 */
[----:B------:R-:W-:Y:S04]  /*1c860*/  STL [R1+0x6b4], R4 ;  /* 0x0006b40401007387 */ /* 0x000fe80000100800 */
[----:B------:R-:W0:Y:S04]  /*1c870*/  LDS.U8 R4, [R0+UR5+0x80] ;  /* 0x0000800500047984 */ /* 0x000e280008000000 */
[----:B------:R-:W-:Y:S04]  /*1c880*/  STL [R1+0x6b0], R3 ;  /* 0x0006b00301007387 */ /* 0x000fe80000100800 */
[----:B------:R-:W1:Y:S04]  /*1c890*/  LDS.U8 R3, [R0+UR5+0x118] ;  /* 0x0001180500037984 */ /* 0x000e680008000000 */
[----:B------:R-:W-:Y:S04]  /*1c8a0*/  STL [R1+0x54c], R2 ;  /* 0x00054c0201007387 */ /* 0x000fe80000100800 */
[----:B------:R-:W2:Y:S04]  /*1c8b0*/  LDS.U8 R2, [R0+UR5+0x190] ;  /* 0x0001900500027984 */ /* 0x000ea80008000000 */
[----:B0-----:R-:W-:Y:S04]  /*1c8c0*/  STL [R1+0x544], R4 ;  /* 0x0005440401007387 */ /* 0x001fe80000100800 */
[----:B-1----:R-:W-:Y:S04]  /*1c8d0*/  STL [R1+0x6bc], R3 ;  /* 0x0006bc0301007387 */ /* 0x002fe80000100800 */
[----:B------:R-:W-:Y:S04]  /*1c8e0*/  STL [R1+0x1f54], R27 ;  /* 0x001f541b01007387 */ /* 0x000fe80000100800 */
[----:B------:R-:W0:Y:S04]  /*1c8f0*/  LDS.U8 R3, [R0+UR5+0x910] ;  /* 0x0009100500037984 */ /* 0x000e280008000000 */
[----:B--2---:R-:W-:Y:S04]  /*1c900*/  STL [R1+0x6b8], R2 ;  /* 0x0006b80201007387 */ /* 0x004fe80000100800 */
[----:B------:R-:W1:Y:S04]  /*1c910*/  LDS.U8 R2, [R0+UR5+0x998] ;  /* 0x0009980500027984 */ /* 0x000e680008000000 */
[----:B------:R-:W-:Y:S04]  /*1c920*/  STL [R1+0x1f58], R26 ;  /* 0x001f581a01007387 */ /* 0x000fe80000100800 */
[----:B------:R-:W-:Y:S04]  /*1c930*/  LDS.U8 R4, [R0+UR5+0x990] ;  /* 0x0009900500047984 */ /* 0x000fe80008000000 */
[----:B0-----:R-:W-:Y:S04]  /*1c940*/  STL [R1+0x6c4], R3 ;  /* 0x0006c40301007387 */ /* 0x001fe80000100800 */
[----:B------:R-:W-:Y:S04]  /*1c950*/  STL [R1+0x1f5c], R25 ;  /* 0x001f5c1901007387 */ /* 0x000fe80000100800 */
[----:B------:R-:W0:Y:S04]  /*1c960*/  LDS.U8 R3, [R0+UR5+0x918] ;  /* 0x0009180500037984 */ /* 0x000e280008000000 */
[----:B-1----:R-:W-:Y:S04]  /*1c970*/  STL [R1+0x6c0], R2 ;  /* 0x0006c00201007387 */ /* 0x002fe80000100800 */
[----:B------:R-:W1:Y:S04]  /*1c980*/  LDS.U8 R2, [R0+UR5+0x1000] ;  /* 0x0010000500027984 */ /* 0x000e680008000000 */
[----:B------:R-:W-:Y:S04]  /*1c990*/  STL [R1+0x1f78], R24 ;  /* 0x001f781801007387 */ /* 0x000fe80000100800 */
[----:B0-----:R-:W-:Y:S04]  /*1c9a0*/  STL [R1+0x6cc], R3 ;  /* 0x0006cc0301007387 */ /* 0x001fe80000100800 */
[----:B------:R-:W0:Y:S04]  /*1c9b0*/  LDS.U8 R3, [R0+UR5+0x1088] ;  /* 0x0010880500037984 */ /* 0x000e280008000000 */
[----:B------:R-:W-:Y:S04]  /*1c9c0*/  STL [R1+0x6c8], R4 ;  /* 0x0006c80401007387 */ /* 0x000fe80000100800 */
[----:B------:R-:W2:Y:S04]  /*1c9d0*/  LDS.U8 R4, [R0+UR5+0x1110] ;  /* 0x0011100500047984 */ /* 0x000ea80008000000 */
[----:B-1----:R-:W-:Y:S04]  /*1c9e0*/  STL [R1+0x7c4], R2 ;  /* 0x0007c40201007387 */ /* 0x002fe80000100800 */
[----:B------:R-:W1:Y:S04]  /*1c9f0*/  LDS.U8 R2, [R0+UR5+0x1198] ;  /* 0x0011980500027984 */ /* 0x000e680008000000 */
[----:B0-----:R-:W-:Y:S04]  /*1ca00*/  STL [R1+0x7c0], R3 ;  /* 0x0007c00301007387 */ /* 0x001fe80000100800 */
[----:B------:R-:W0:Y:S04]  /*1ca10*/  LDS.U8 R3, [R0+UR5+0x1008] ;  /* 0x0010080500037984 */ /* 0x000e280008000000 */
[----:B--2---:R-:W-:Y:S04]  /*1ca20*/  STL [R1+0x10b8], R4 ;  /* 0x0010b80401007387 */ /* 0x004fe80000100800 */
        /* <DEDUP_REMOVED lines=81> */
[----:B0-----:R0:W-:Y:S04]  /*1cf40*/  STL [R1+0x10e4], R3 ;  /* 0x0010e40301007387 */ /* 0x0011e80000100800 */
[----:B--2---:R-:W-:Y:S04]  /*1cf50*/  STL [R1+0x7fc], R4 ;  /* 0x0007fc0401007387 */ /* 0x004fe80000100800 */
[----:B------:R-:W2:Y:S04]  /*1cf60*/  LDS.U8 R4, [R0+UR5+0x1908] ;  /* 0x0019080500047984 */ /* 0x000ea80008000000 */
[----:B-1----:R-:W-:Y:S04]  /*1cf70*/  STL [R1+0x7f8], R2 ;  /* 0x0007f80201007387 */ /* 0x002fe80000100800 */
[----:B------:R-:W1:Y:S04]  /*1cf80*/  LDS.U8 R2, [R0+UR5+0x1980] ;  /* 0x0019800500027984 */ /* 0x000e680008000000 */
[----:B------:R-:W-:Y:S01]  /*1cf90*/  STL [R1+0x11d4], R0 ;  /* 0x0011d40001007387 */ /* 0x000fe20000100800 */
[----:B0-----:R-:W-:-:S05]  /*1cfa0*/  LOP3.LUT R3, R0, 0x20, RZ, 0x3c, !PT ;  /* 0x0000002000037812 */ /* 0x001fca00078e3cff */
[----:B------:R-:W-:Y:S01]  /*1cfb0*/  LDS.U8 R0, [R3+UR5+0x110] ;  /* 0x0001100503007984 */ /* 0x000fe20008000000 */
[----:B------:R-:W0:Y:S03]  /*1cfc0*/  S2R R28, SR_TID.X ;  /* 0x00000000001c7919 */ /* 0x000e260000002100 */
[----:B------:R-:W-:Y:S04]  /*1cfd0*/  LDS.U8 R5, [R3+UR5+0x1890] ;  /* 0x0018900503057984 */ /* 0x000fe80008000000 */
[----:B--2---:R-:W-:Y:S04]  /*1cfe0*/  STL [R1+0x10f0], R4 ;  /* 0x0010f00401007387 */ /* 0x004fe80000100800 */
[----:B------:R-:W2:Y:S04]  /*1cff0*/  LDS.U8 R4, [R3+UR5] ;  /* 0x0000000503047984 */ /* 0x000ea80008000000 */
[----:B-1----:R-:W-:Y:S04]  /*1d000*/  STL [R1+0x10ec], R2 ;  /* 0x0010ec0201007387 */ /* 0x002fe80000100800 */
[----:B------:R-:W1:Y:S04]  /*1d010*/  LDS.U8 R2, [R3+UR5+0x88] ;  /* 0x0000880503027984 */ /* 0x000e680008000000 */
[----:B--2---:R-:W-:Y:S04]  /*1d020*/  STL [R1+0x5d8], R4 ;  /* 0x0005d80401007387 */ /* 0x004fe80000100800 */
[----:B------:R-:W2:Y:S04]  /*1d030*/  LDS.U8 R4, [R3+UR5+0x198] ;  /* 0x0001980503047984 */ /* 0x000ea80008000000 */
[----:B-1----:R-:W-:Y:S04]  /*1d040*/  STL [R1+0x5d4], R2 ;  /* 0x0005d40201007387 */ /* 0x002fe80000100800 */
[----:B------:R-:W1:Y:S04]  /*1d050*/  LDS.U8 R2, [R3+UR5+0x8] ;  /* 0x0000080503027984 */ /* 0x000e680008000000 */
[----:B------:R-:W-:Y:S04]  /*1d060*/  STL [R1+0x700], R0 ;  /* 0x0007000001007387 */ /* 0x000fe80000100800 */
[----:B------:R-:W3:Y:S04]  /*1d070*/  LDS.U8 R0, [R3+UR5+0x80] ;  /* 0x0000800503007984 */ /* 0x000ee80008000000 */
[----:B--2---:R-:W-:Y:S04]  /*1d080*/  STL [R1+0x6fc], R4 ;  /* 0x0006fc0401007387 */ /* 0x004fe80000100800 */
[----:B------:R-:W2:Y:S04]  /*1d090*/  LDS.U8 R4, [R3+UR5+0x118] ;  /* 0x0001180503047984 */ /* 0x000ea80008000000 */
[----:B-1----:R-:W-:Y:S04]  /*1d0a0*/  STL [R1+0x5e0], R2 ;  /* 0x0005e00201007387 */ /* 0x002fe80000100800 */
[----:B------:R-:W1:Y:S04]  /*1d0b0*/  LDS.U8 R2, [R3+UR5+0x190] ;  /* 0x0001900503027984 */ /* 0x000e680008000000 */
[----:B---3--:R-:W-:Y:S04]  /*1d0c0*/  STL [R1+0x5dc], R0 ;  /* 0x0005dc0001007387 */ /* 0x008fe80000100800 */
        /* <DEDUP_REMOVED lines=92> */
[----:B-1----:R-:W-:Y:S04]  /*1d690*/  STL [R1+0x101c], R2 ;  /* 0x00101c0201007387 */ /* 0x002fe80000100800 */
[----:B------:R-:W1:Y:S04]  /*1d6a0*/  LDS.U8 R4, [R3+UR5+0x1108] ;  /* 0x0011080503047984 */ /* 0x000e680008000000 */
[----:B------:R-:W2:Y:S04]  /*1d6b0*/  LDS.U8 R2, [R3+UR5+0x1180] ;  /* 0x0011800503027984 */ /* 0x000ea80008000000 */
[----:B---3--:R-:W-:Y:S04]  /*1d6c0*/  STL [R1+0x1018], R0 ;  /* 0x0010180001007387 */ /* 0x008fe80000100800 */
[----:B------:R-:W3:Y:S04]  /*1d6d0*/  LDS.U8 R0, [R3+UR5+0x1810] ;  /* 0x0018100503007984 */ /* 0x000ee80008000000 */
[----:B-1----:R-:W-:Y:S04]  /*1d6e0*/  STL [R1+0x1120], R4 ;  /* 0x0011200401007387 */ /* 0x002fe80000100800 */
[----:B--2---:R-:W-:Y:S04]  /*1d6f0*/  STL [R1+0x111c], R2 ;  /* 0x00111c0201007387 */ /* 0x004fe80000100800 */
[----:B------:R-:W1:Y:S04]  /*1d700*/  LDS.U8 R2, [R3+UR5+0x1898] ;  /* 0x0018980503027984 */ /* 0x000e680008000000 */
[----:B---3--:R-:W-:Y:S04]  /*1d710*/  STL [R1+0x1024], R0 ;  /* 0x0010240001007387 */ /* 0x008fe80000100800 */
[----:B------:R-:W2:Y:S04]  /*1d720*/  LDS.U8 R0, [R3+UR5+0x1900] ;  /* 0x0019000503007984 */ /* 0x000ea80008000000 */
[----:B------:R-:W3:Y:S01]  /*1d730*/  LDS.U8 R4, [R3+UR5+0x1988] ;  /* 0x0019880503047984 */ /* 0x000ee20008000000 */
[----:B0-----:R-:W-:-:S02]  /*1d740*/  SHF.R.U32.HI R29, RZ, 0x2, R28 ;  /* 0x00000002ff1d7819 */ /* 0x001fc4000001161c */
[----:B------:R-:W-:Y:S01]  /*1d750*/  LOP3.LUT R28, R28, 0x3, RZ, 0xc0, !PT ;  /* 0x000000031c1c7812 */ /* 0x000fe200078ec0ff */
[----:B-1----:R0:W-:Y:S04]  /*1d760*/  STL [R1+0x1020], R2 ;  /* 0x0010200201007387 */ /* 0x0021e80000100800 */
[----:B--2---:R-:W-:Y:S04]  /*1d770*/  STL [R1+0x1128], R0 ;  /* 0x0011280001007387 */ /* 0x004fe80000100800 */
[----:B------:R-:W1:Y:S01]  /*1d780*/  LDS.U8 R0, [R3+UR5+0x1818] ;  /* 0x0018180503007984 */ /* 0x000e620008000000 */
[----:B------:R-:W-:Y:S01]  /*1d790*/  SGXT.U32 R29, R29, 0x3 ;  /* 0x000000031d1d781a */ /* 0x000fe20000000000 */
[----:B0-----:R-:W-:-:S02]  /*1d7a0*/  IMAD R2, R28, 0x220, RZ ;  /* 0x000002201c027824 */ /* 0x001fc400078e02ff */
[----:B---3--:R-:W-:Y:S04]  /*1d7b0*/  STL [R1+0x1124], R4 ;  /* 0x0011240401007387 */ /* 0x008fe80000100800 */
[----:B------:R-:W-:Y:S01]  /*1d7c0*/  LDS.U8 R4, [R3+UR5+0x1980] ;  /* 0x0019800503047984 */ /* 0x000fe20008000000 */
[----:B------:R-:W-:-:S04]  /*1d7d0*/  LOP3.LUT R2, R2, R29, RZ, 0xfc, !PT ;  /* 0x0000001d02027212 */ /* 0x000fc800078efcff */
[----:B------:R-:W-:Y:S01]  /*1d7e0*/  LOP3.LUT R2, R2, 0x40, RZ, 0x3c, !PT ;  /* 0x0000004002027812 */ /* 0x000fe200078e3cff */
[----:B-1----:R-:W-:Y:S04]  /*1d7f0*/  STL [R1+0x102c], R0 ;  /* 0x00102c0001007387 */ /* 0x002fe80000100800 */
[----:B------:R-:W0:Y:S04]  /*1d800*/  LDS.U8 R0, [R3+UR5+0x1908] ;  /* 0x0019080503007984 */ /* 0x000e280008000000 */
[----:B------:R-:W1:Y:S04]  /*1d810*/  LDS.U8 R3, [R2+UR5] ;  /* 0x0000000502037984 */ /* 0x000e680008000000 */
        /* <DEDUP_REMOVED lines=126> */
[----:B------:R-:W3:Y:S01]  /*1e000*/  LDS.U8 R2, [R2+UR5+0x1980] ;  /* 0x0019800502027984 */ /* 0x000ee20008000000 */
[----:B0-----:R-:W-:-:S05]  /*1e010*/  IMAD R0, R28, 0x220, RZ ;  /* 0x000002201c007824 */ /* 0x001fca00078e02ff */
[----:B------:R-:W-:-:S04]  /*1e020*/  LOP3.LUT R0, R0, R29, RZ, 0xfc, !PT ;  /* 0x0000001d00007212 */ /* 0x000fc800078efcff */
[----:B------:R-:W-:Y:S01]  /*1e030*/  LOP3.LUT R0, R0, 0x60, RZ, 0x3c, !PT ;  /* 0x0000006000007812 */ /* 0x000fe200078e3cff */
[----:B--2---:R-:W-:Y:S04]  /*1e040*/  STL [R1+0x1068], R4 ;  /* 0x0010680401007387 */ /* 0x004fe80000100800 */
[----:B------:R-:W0:Y:S04]  /*1e050*/  LDS.U8 R4, [R0+UR5] ;  /* 0x0000000500047984 */ /* 0x000e280008000000 */
[----:B-1----:R-:W-:Y:S04]  /*1e060*/  STL [R1+0x1170], R3 ;  /* 0x0011700301007387 */ /* 0x002fe80000100800 */
[----:B------:R-:W1:Y:S04]  /*1e070*/  LDS.U8 R3, [R0+UR5+0x88] ;  /* 0x0000880500037984 */ /* 0x000e680008000000 */
[----:B---3--:R-:W-:Y:S04]  /*1e080*/  STL [R1+0x116c], R2 ;  /* 0x00116c0201007387 */ /* 0x008fe80000100800 */
[----:B------:R-:W2:Y:S04]  /*1e090*/  LDS.U8 R2, [R0+UR5+0x110] ;  /* 0x0001100500027984 */ /* 0x000ea80008000000 */
[----:B0-----:R-:W-:Y:S04]  /*1e0a0*/  STL [R1+0x674], R4 ;  /* 0x0006740401007387 */ /* 0x001fe80000100800 */
[----:B------:R-:W0:Y:S04]  /*1e0b0*/  LDS.U8 R4, [R0+UR5+0x198] ;  /* 0x0001980500047984 */ /* 0x000e280008000000 */
[----:B-1----:R-:W-:Y:S04]  /*1e0c0*/  STL [R1+0x670], R3 ;  /* 0x0006700301007387 */ /* 0x002fe80000100800 */
[----:B------:R-:W1:Y:S04]  /*1e0d0*/  LDS.U8 R3, [R0+UR5+0x8] ;  /* 0x0000080500037984 */ /* 0x000e680008000000 */
[----:B--2---:R-:W-:Y:S04]  /*1e0e0*/  STL [R1+0x784], R2 ;  /* 0x0007840201007387 */ /* 0x004fe80000100800 */
        /* <DEDUP_REMOVED lines=115> */
[----:B------:R-:W3:Y:S01]  /*1e820*/  LDS.U8 R0, [R0+UR5+0x1980] ;  /* 0x0019800500007984 */ /* 0x000ee20008000000 */
[----:B------:R-:W4:Y:S01]  /*1e830*/  S2R R28, SR_TID.X ;  /* 0x00000000001c7919 */ /* 0x000f220000002100 */
[----:B------:R-:W-:Y:S06]  /*1e840*/  BAR.SYNC.DEFER_BLOCKING 0x0 ;  /* 0x0000000000007b1d */ /* 0x000fec0000010000 */
[----:B0-----:R0:W-:Y:S04]  /*1e850*/  STL [R1+0x10b0], R4 ;  /* 0x0010b00401007387 */ /* 0x0011e80000100800 */
[----:B------:R-:W4:Y:S04]  /*1e860*/  LDL.LU R16, [R1+0x5b0] ;  /* 0x0005b00001107983 */ /* 0x000f280000300800 */
[----:B-1----:R1:W-:Y:S04]  /*1e870*/  STL [R1+0x10ac], R3 ;  /* 0x0010ac0301007387 */ /* 0x0023e80000100800 */
[----:B------:R-:W4:Y:S04]  /*1e880*/  LDL.LU R12, [R1+0x5ac] ;  /* 0x0005ac00010c7983 */ /* 0x000f280000300800 */
[----:B--2---:R2:W-:Y:S04]  /*1e890*/  STL [R1+0x11b0], R2 ;  /* 0x0011b00201007387 */ /* 0x0045e80000100800 */
[----:B------:R-:W4:Y:S04]  /*1e8a0*/  LDL.LU R11, [R1+0x58c] ;  /* 0x00058c00010b7983 */ /* 0x000f280000300800 */
[----:B0-----:R-:W4:Y:S04]  /*1e8b0*/  LDL.LU R4, [R1+0x588] ;  /* 0x0005880001047983 */ /* 0x001f280000300800 */
[----:B-1----:R-:W4:Y:S04]  /*1e8c0*/  LDL.LU R3, [R1+0x56c] ;  /* 0x00056c0001037983 */ /* 0x002f280000300800 */
[----:B------:R-:W4:Y:S04]  /*1e8d0*/  LDL.LU R29, [R1+0x560] ;  /* 0x00056000011d7983 */ /* 0x000f280000300800 */
        /* <DEDUP_REMOVED lines=15> */
[----:B--2---:R-:W2:Y:S04]  /*1e9d0*/  LDL.LU R2, [R1+0x430] ;  /* 0x0004300001027983 */ /* 0x004ea80000300800 */
[----:B------:R-:W2:Y:S04]  /*1e9e0*/  LDL.LU R20, [R1+0x42c] ;  /* 0x00042c0001147983 */ /* 0x000ea80000300800 */
[----:B------:R-:W2:Y:S04]  /*1e9f0*/  LDL.LU R21, [R1+0x410] ;  /* 0x0004100001157983 */ /* 0x000ea80000300800 */
[----:B------:R-:W2:Y:S04]  /*1ea00*/  LDL.LU R22, [R1+0x40c] ;  /* 0x00040c0001167983 */ /* 0x000ea80000300800 */
[----:B------:R-:W2:Y:S04]  /*1ea10*/  LDL.LU R23, [R1+0x3f0] ;  /* 0x0003f00001177983 */ /* 0x000ea80000300800 */
[----:B---3--:R0:W-:Y:S04]  /*1ea20*/  STL [R1+0x12e8], R0 ;  /* 0x0012e80001007387 */ /* 0x0081e80000100800 */
[----:B0-----:R-:W3:Y:S01]  /*1ea30*/  LDL.LU R0, [R1+0x534] ;  /* 0x0005340001007983 */ /* 0x001ee20000300800 */
[----:B----4-:R-:W-:-:S05]  /*1ea40*/  LOP3.LUT R24, R28, 0x3f, RZ, 0xc0, !PT ;  /* 0x0000003f1c187812 */ /* 0x010fca00078ec0ff */
[----:B------:R0:W-:Y:S04]  /*1ea50*/  STS.U8 [R24+UR5], R16 ;  /* 0x0000001018007988 */ /* 0x0001e80008000005 */
[----:B------:R1:W-:Y:S04]  /*1ea60*/  STS.U8 [R24+UR5+0x40], R12 ;  /* 0x0000400c18007988 */ /* 0x0003e80008000005 */
[----:B------:R4:W-:Y:S04]  /*1ea70*/  STS.U8 [R24+UR5+0x200], R11 ;  /* 0x0002000b18007988 */ /* 0x0009e80008000005 */
[----:B0-----:R-:W2:Y:S04]  /*1ea80*/  LDL.LU R16, [R1+0x1fa4] ;  /* 0x001fa40001107983 */ /* 0x001ea80000300800 */
[----:B-1----:R-:W2:Y:S04]  /*1ea90*/  LDL.LU R12, [R1+0x1fa0] ;  /* 0x001fa000010c7983 */ /* 0x002ea80000300800 */
[----:B------:R0:W-:Y:S04]  /*1eaa0*/  STS.U8 [R24+UR5+0x240], R4 ;  /* 0x0002400418007988 */ /* 0x0001e80008000005 */
[----:B----4-:R-:W4:Y:S04]  /*1eab0*/  LDL.LU R11, [R1+0x1f9c] ;  /* 0x001f9c00010b7983 */ /* 0x010f280000300800 */
[----:B------:R1:W-:Y:S04]  /*1eac0*/  STS.U8 [R24+UR5+0x400], R3 ;  /* 0x0004000318007988 */ /* 0x0003e80008000005 */
[----:B------:R1:W-:Y:S04]  /*1ead0*/  STS.U8 [R24+UR5+0x440], R29 ;  /* 0x0004401d18007988 */ /* 0x0003e80008000005 */
[----:B0-----:R-:W4:Y:S04]  /*1eae0*/  LDL.LU R4, [R1+0x1f98] ;  /* 0x001f980001047983 */ /* 0x001f280000300800 */
[----:B-1----:R-:W4:Y:S04]  /*1eaf0*/  LDL.LU R3, [R1+0x1f94] ;  /* 0x001f940001037983 */ /* 0x002f280000300800 */
[----:B------:R-:W4:Y:S04]  /*1eb00*/  LDL.LU R29, [R1+0x1f90] ;  /* 0x001f9000011d7983 */ /* 0x000f280000300800 */
[----:B---3--:R-:W-:Y:S04]  /*1eb10*/  STS.U8 [R24+UR5+0x600], R0 ;  /* 0x0006000018007988 */ /* 0x008fe80008000005 */
        /* <DEDUP_REMOVED lines=9> */
[----:B------:R-:W-:Y:S04]  /*1ebb0*/  STS.U8 [R24+UR5+0x1000], R10 ;  /* 0x0010000a18007988 */ /* 0x000fe80008000005 */
[----:B------:R-:W-:Y:S04]  /*1ebc0*/  STS.U8 [R24+UR5+0x1040], R9 ;  /* 0x0010400918007988 */ /* 0x000fe80008000005 */
[----:B------:R-:W-:Y:S04]  /*1ebd0*/  STS.U8 [R24+UR5+0x1200], R8 ;  /* 0x0012000818007988 */ /* 0x000fe80008000005 */
[----:B------:R-:W-:Y:S04]  /*1ebe0*/  STS.U8 [R24+UR5+0x1240], R7 ;  /* 0x0012400718007988 */ /* 0x000fe80008000005 */
[----:B------:R1:W-:Y:S04]  /*1ebf0*/  STS.U8 [R24+UR5+0x1400], R6 ;  /* 0x0014000618007988 */ /* 0x0003e80008000005 */
[----:B------:R3:W-:Y:S04]  /*1ec00*/  STS.U8 [R24+UR5+0x1440], R5 ;  /* 0x0014400518007988 */ /* 0x0007e80008000005 */
[----:B--2---:R-:W-:Y:S04]  /*1ec10*/  STS.U8 [R24+UR5+0x1600], R2 ;  /* 0x0016000218007988 */ /* 0x004fe80008000005 */
[----:B------:R-:W-:Y:S04]  /*1ec20*/  STS.U8 [R24+UR5+0x1640], R20 ;  /* 0x0016401418007988 */ /* 0x000fe80008000005 */
[----:B------:R-:W-:Y:S04]  /*1ec30*/  STS.U8 [R24+UR5+0x1800], R21 ;  /* 0x0018001518007988 */ /* 0x000fe80008000005 */
[----:B------:R-:W-:Y:S04]  /*1ec40*/  STS.U8 [R24+UR5+0x1840], R22 ;  /* 0x0018401618007988 */ /* 0x000fe80008000005 */
[----:B0-----:R-:W2:Y:S04]  /*1ec50*/  LDL.LU R13, [R1+0x5a4] ;  /* 0x0005a400010d7983 */ /* 0x001ea80000300800 */
[----:B------:R0:W-:Y:S04]  /*1ec60*/  STS.U8 [R24+UR5+0x1a00], R23 ;  /* 0x001a001718007988 */ /* 0x0001e80008000005 */
[----:B-1----:R-:W2:Y:S04]  /*1ec70*/  LDL.LU R6, [R1+0x5a0] ;  /* 0x0005a00001067983 */ /* 0x002ea80000300800 */
[----:B---3--:R-:W3:Y:S04]  /*1ec80*/  LDL.LU R5, [R1+0x584] ;  /* 0x0005840001057983 */ /* 0x008ee80000300800 */
[----:B0-----:R-:W3:Y:S04]  /*1ec90*/  LDL.LU R23, [R1+0x580] ;  /* 0x0005800001177983 */ /* 0x001ee80000300800 */
[----:B----4-:R0:W-:Y:S02]  /*1eca0*/  STS.U8 [R24+UR5+0x1a40], R29 ;  /* 0x001a401d18007988 */ /* 0x0101e40008000005 */
[----:B0-----:R-:W-:-:S02]  /*1ecb0*/  LOP3.LUT R29, R28, 0x3f, RZ, 0xc0, !PT ;  /* 0x0000003f1c1d7812 */ /* 0x001fc400078ec0ff */
        /* <DEDUP_REMOVED lines=18> */
[----:B------:R0:W-:Y:S04]  /*1ede0*/  STS.U8 [R29+UR5+0x1c00], R3 ;  /* 0x001c00031d007988 */ /* 0x0001e80008000005 */
[----:B------:R1:W-:Y:S04]  /*1edf0*/  STS.U8 [R29+UR5+0x1c40], R4 ;  /* 0x001c40041d007988 */ /* 0x0003e80008000005 */
[----:B------:R1:W-:Y:S04]  /*1ee00*/  STS.U8 [R29+UR5+0x1e00], R11 ;  /* 0x001e000b1d007988 */ /* 0x0003e80008000005 */
[----:B------:R1:W-:Y:S04]  /*1ee10*/  STS.U8 [R29+UR5+0x1e40], R12 ;  /* 0x001e400c1d007988 */ /* 0x0003e80008000005 */
[----:B0-----:R-:W4:Y:S04]  /*1ee20*/  LDL.LU R3, [R1+0x50c] ;  /* 0x00050c0001037983 */ /* 0x001f280000300800 */
[----:B-1----:R-:W4:Y:S04]  /*1ee30*/  LDL.LU R4, [R1+0x528] ;  /* 0x0005280001047983 */ /* 0x002f280000300800 */
[----:B------:R-:W4:Y:S04]  /*1ee40*/  LDL.LU R11, [R1+0x52c] ;  /* 0x00052c00010b7983 */ /* 0x000f280000300800 */
[----:B------:R-:W4:Y:S01]  /*1ee50*/  LDL.LU R12, [R1+0x550] ;  /* 0x00055000010c7983 */ /* 0x000f220000300800 */
[----:B------:R-:W-:-:S05]  /*1ee60*/  LOP3.LUT R24, R24, 0x10, RZ, 0x3c, !PT ;  /* 0x0000001018187812 */ /* 0x000fca00078e3cff */
[----:B--2---:R0:W-:Y:S04]  /*1ee70*/  STS.U8 [R24+UR5+0x80], R13 ;  /* 0x0000800d18007988 */ /* 0x0041e80008000005 */
[----:B------:R1:W-:Y:S04]  /*1ee80*/  STS.U8 [R24+UR5+0xc0], R6 ;  /* 0x0000c00618007988 */ /* 0x0003e80008000005 */
[----:B---3--:R2:W-:Y:S04]  /*1ee90*/  STS.U8 [R24+UR5+0x280], R5 ;  /* 0x0002800518007988 */ /* 0x0085e80008000005 */
[----:B------:R3:W-:Y:S04]  /*1eea0*/  STS.U8 [R24+UR5+0x2c0], R23 ;  /* 0x0002c01718007988 */ /* 0x0007e80008000005 */
[----:B0-----:R-:W4:Y:S04]  /*1eeb0*/  LDL.LU R13, [R1+0x1f8c] ;  /* 0x001f8c00010d7983 */ /* 0x001f280000300800 */
[----:B-1----:R-:W4:Y:S04]  /*1eec0*/  LDL.LU R6, [R1+0x1f88] ;  /* 0x001f880001067983 */ /* 0x002f280000300800 */
[----:B--2---:R-:W2:Y:S04]  /*1eed0*/  LDL.LU R5, [R1+0x1f84] ;  /* 0x001f840001057983 */ /* 0x004ea80000300800 */
[----:B---3--:R-:W3:Y:S04]  /*1eee0*/  LDL.LU R23, [R1+0x1f80] ;  /* 0x001f800001177983 */ /* 0x008ee80000300800 */
[----:B----4-:R0:W-:Y:S04]  /*1eef0*/  STS.U8 [R24+UR5+0x480], R28 ;  /* 0x0004801c18007988 */ /* 0x0101e80008000005 */
[----:B0-----:R-:W4:Y:S04]  /*1ef00*/  LDL.LU R28, [R1+0x1f7c] ;  /* 0x001f7c00011c7983 */ /* 0x001f280000300800 */
        /* <DEDUP_REMOVED lines=12> */
[----:B------:R1:W-:Y:S04]  /*1efd0*/  STS.U8 [R24+UR5+0x10c0], R17 ;  /* 0x0010c01118007988 */ /* 0x0003e80008000005 */
[----:B------:R-:W-:Y:S04]  /*1efe0*/  STS.U8 [R24+UR5+0x1280], R10 ;  /* 0x0012800a18007988 */ /* 0x000fe80008000005 */
[----:B------:R-:W-:Y:S04]  /*1eff0*/  STS.U8 [R24+UR5+0x12c0], R9 ;  /* 0x0012c00918007988 */ /* 0x000fe80008000005 */
[----:B------:R0:W-:Y:S04]  /*1f000*/  STS.U8 [R24+UR5+0x1480], R8 ;  /* 0x0014800818007988 */ /* 0x0001e80008000005 */
[----:B------:R0:W-:Y:S04]  /*1f010*/  STS.U8 [R24+UR5+0x14c0], R7 ;  /* 0x0014c00718007988 */ /* 0x0001e80008000005 */
[----:B------:R-:W-:Y:S04]  /*1f020*/  STS.U8 [R24+UR5+0x1680], R2 ;  /* 0x0016800218007988 */ /* 0x000fe80008000005 */
[----:B------:R-:W-:Y:S04]  /*1f030*/  STS.U8 [R24+UR5+0x16c0], R20 ;  /* 0x0016c01418007988 */ /* 0x000fe80008000005 */
[----:B0-----:R-:W2:Y:S04]  /*1f040*/  LDL.LU R18, [R1+0x59c] ;  /* 0x00059c0001127983 */ /* 0x001ea80000300800 */
[----:B-1----:R-:W2:Y:S04]  /*1f050*/  LDL.LU R17, [R1+0x598] ;  /* 0x0005980001117983 */ /* 0x002ea80000300800 */
[----:B------:R0:W-:Y:S04]  /*1f060*/  STS.U8 [R24+UR5+0x1880], R21 ;  /* 0x0018801518007988 */ /* 0x0001e80008000005 */
[----:B------:R-:W2:Y:S04]  /*1f070*/  LDL.LU R8, [R1+0x57c] ;  /* 0x00057c0001087983 */ /* 0x000ea80000300800 */
[----:B------:R-:W2:Y:S04]  /*1f080*/  LDL.LU R7, [R1+0x578] ;  /* 0x0005780001077983 */ /* 0x000ea80000300800 */
[----:B------:R1:W-:Y:S04]  /*1f090*/  STS.U8 [R24+UR5+0x18c0], R22 ;  /* 0x0018c01618007988 */ /* 0x0003e80008000005 */
[----:B0-----:R-:W2:Y:S04]  /*1f0a0*/  LDL.LU R21, [R1+0x548] ;  /* 0x0005480001157983 */ /* 0x001ea80000300800 */
[----:B-1----:R-:W2:Y:S04]  /*1f0b0*/  LDL.LU R22, [R1+0x540] ;  /* 0x0005400001167983 */ /* 0x002ea80000300800 */
        /* <DEDUP_REMOVED lines=13> */
[----:B------:R-:W2:Y:S01]  /*1f190*/  LDL.LU R20, [R1+0x3fc] ;  /* 0x0003fc0001147983 */ /* 0x000ea20000300800 */
[----:B------:R-:W-:-:S03]  /*1f1a0*/  LOP3.LUT R25, R29, 0x20, RZ, 0x3c, !PT ;  /* 0x000000201d197812 */ /* 0x000fc600078e3cff */
[----:B----4-:R0:W-:Y:S04]  /*1f1b0*/  STS.U8 [R24+UR5+0x1a80], R28 ;  /* 0x001a801c18007988 */ /* 0x0101e80008000005 */
[----:B---3--:R1:W-:Y:S04]  /*1f1c0*/  STS.U8 [R24+UR5+0x1ac0], R23 ;  /* 0x001ac01718007988 */ /* 0x0083e80008000005 */
[----:B--2---:R2:W-:Y:S04]  /*1f1d0*/  STS.U8 [R24+UR5+0x1c80], R5 ;  /* 0x001c800518007988 */ /* 0x0045e80008000005 */
[----:B------:R3:W-:Y:S04]  /*1f1e0*/  STS.U8 [R24+UR5+0x1cc0], R6 ;  /* 0x001cc00618007988 */ /* 0x0007e80008000005 */
[----:B------:R4:W-:Y:S04]  /*1f1f0*/  STS.U8 [R24+UR5+0x1e80], R13 ;  /* 0x001e800d18007988 */ /* 0x0009e80008000005 */
[----:B------:R2:W-:Y:S04]  /*1f200*/  STS.U8 [R24+UR5+0x1ec0], R16 ;  /* 0x001ec01018007988 */ /* 0x0005e80008000005 */
[----:B0-----:R-:W2:Y:S04]  /*1f210*/  LDL.LU R28, [R1+0x4e0] ;  /* 0x0004e000011c7983 */ /* 0x001ea80000300800 */
[----:B-1----:R-:W2:Y:S04]  /*1f220*/  LDL.LU R23, [R1+0x4e4] ;  /* 0x0004e40001177983 */ /* 0x002ea80000300800 */
[----:B--2---:R-:W2:Y:S04]  /*1f230*/  LDL.LU R5, [R1+0x500] ;  /* 0x0005000001057983 */ /* 0x004ea80000300800 */
[----:B---3--:R-:W3:Y:S04]  /*1f240*/  LDL.LU R6, [R1+0x504] ;  /* 0x0005040001067983 */ /* 0x008ee80000300800 */
[----:B----4-:R-:W4:Y:S04]  /*1f250*/  LDL.LU R13, [R1+0x520] ;  /* 0x00052000010d7983 */ /* 0x010f280000300800 */
[----:B------:R-:W2:Y:S04]  /*1f260*/  LDL.LU R24, [R1+0x1f78] ;  /* 0x001f780001187983 */ /* 0x000ea80000300800 */
[----:B------:R-:W2:Y:S04]  /*1f270*/  LDL.LU R16, [R1+0x524] ;  /* 0x0005240001107983 */ /* 0x000ea80000300800 */
[----:B------:R0:W-:Y:S04]  /*1f280*/  STS.U8 [R25+UR5+0x100], R18 ;  /* 0x0001001219007988 */ /* 0x0001e80008000005 */
[----:B------:R1:W-:Y:S04]  /*1f290*/  STS.U8 [R25+UR5+0x140], R17 ;  /* 0x0001401119007988 */ /* 0x0003e80008000005 */
[----:B------:R1:W-:Y:S04]  /*1f2a0*/  STS.U8 [R25+UR5+0x300], R8 ;  /* 0x0003000819007988 */ /* 0x0003e80008000005 */
[----:B------:R1:W-:Y:S04]  /*1f2b0*/  STS.U8 [R25+UR5+0x340], R7 ;  /* 0x0003400719007988 */ /* 0x0003e80008000005 */
[----:B0-----:R-:W3:Y:S04]  /*1f2c0*/  LDL.LU R18, [R1+0x1f74] ;  /* 0x001f740001127983 */ /* 0x001ee80000300800 */
[----:B-1----:R-:W3:Y:S04]  /*1f2d0*/  LDL.LU R17, [R1+0x1f70] ;  /* 0x001f700001117983 */ /* 0x002ee80000300800 */
[----:B------:R0:W-:Y:S04]  /*1f2e0*/  STS.U8 [R25+UR5+0x500], R21 ;  /* 0x0005001519007988 */ /* 0x0001e80008000005 */
[----:B------:R-:W3:Y:S04]  /*1f2f0*/  LDL.LU R8, [R1+0x1f6c] ;  /* 0x001f6c0001087983 */ /* 0x000ee80000300800 */
[----:B------:R-:W3:Y:S04]  /*1f300*/  LDL.LU R7, [R1+0x1f68] ;  /* 0x001f680001077983 */ /* 0x000ee80000300800 */
[----:B------:R1:W-:Y:S04]  /*1f310*/  STS.U8 [R25+UR5+0x540], R22 ;  /* 0x0005401619007988 */ /* 0x0003e80008000005 */
[----:B0-----:R-:W3:Y:S04]  /*1f320*/  LDL.LU R21, [R1+0x1f64] ;  /* 0x001f640001157983 */ /* 0x001ee80000300800 */
[----:B-1----:R-:W3:Y:S04]  /*1f330*/  LDL.LU R22, [R1+0x1f60] ;  /* 0x001f600001167983 */ /* 0x002ee80000300800 */
[----:B--2---:R-:W-:Y:S04]  /*1f340*/  STS.U8 [R25+UR5+0x700], R16 ;  /* 0x0007001019007988 */ /* 0x004fe80008000005 */
[----:B----4-:R-:W-:Y:S04]  /*1f350*/  STS.U8 [R25+UR5+0x740], R13 ;  /* 0x0007400d19007988 */ /* 0x010fe80008000005 */
        /* <DEDUP_REMOVED lines=11> */
[----:B------:R2:W-:Y:S04]  /*1f410*/  STS.U8 [R25+UR5+0x1340], R14 ;  /* 0x0013400e19007988 */ /* 0x0005e80008000005 */
[----:B------:R3:W-:Y:S04]  /*1f420*/  STS.U8 [R25+UR5+0x1500], R15 ;  /* 0x0015000f19007988 */ /* 0x0007e80008000005 */
[----:B------:R4:W-:Y:S04]  /*1f430*/  STS.U8 [R25+UR5+0x1540], R19 ;  /* 0x0015401319007988 */ /* 0x0009e80008000005 */
[----:B------:R2:W-:Y:S04]  /*1f440*/  STS.U8 [R25+UR5+0x1700], R10 ;  /* 0x0017000a19007988 */ /* 0x0005e80008000005 */
[----:B0-----:R-:W3:Y:S04]  /*1f450*/  LDL.LU R26, [R1+0x594] ;  /* 0x00059400011a7983 */ /* 0x001ee80000300800 */
[----:B-1----:R-:W3:Y:S04]  /*1f460*/  LDL.LU R27, [R1+0x590] ;  /* 0x00059000011b7983 */ /* 0x002ee80000300800 */
[----:B--2---:R-:W2:Y:S04]  /*1f470*/  LDL.LU R14, [R1+0x574] ;  /* 0x00057400010e7983 */ /* 0x004ea80000300800 */
[----:B------:R-:W2:Y:S04]  /*1f480*/  LDL.LU R0, [R1+0x570] ;  /* 0x0005700001007983 */ /* 0x000ea80000300800 */
[----:B---3--:R-:W3:Y:S04]  /*1f490*/  LDL.LU R15, [R1+0x53c] ;  /* 0x00053c00010f7983 */ /* 0x008ee80000300800 */
[----:B----4-:R-:W4:Y:S04]  /*1f4a0*/  LDL.LU R19, [R1+0x538] ;  /* 0x0005380001137983 */ /* 0x010f280000300800 */
[----:B------:R0:W-:Y:S04]  /*1f4b0*/  STS.U8 [R25+UR5+0x1740], R9 ;  /* 0x0017400919007988 */ /* 0x0001e80008000005 */
[----:B------:R-:W4:Y:S04]  /*1f4c0*/  LDL.LU R10, [R1+0x51c] ;  /* 0x00051c00010a7983 */ /* 0x000f280000300800 */
[----:B------:R1:W-:Y:S04]  /*1f4d0*/  STS.U8 [R25+UR5+0x1900], R2 ;  /* 0x0019000219007988 */ /* 0x0003e80008000005 */
[----:B------:R1:W-:Y:S04]  /*1f4e0*/  STS.U8 [R25+UR5+0x1940], R20 ;  /* 0x0019401419007988 */ /* 0x0003e80008000005 */
[----:B0-----:R-:W4:Y:S04]  /*1f4f0*/  LDL.LU R9, [R1+0x518] ;  /* 0x0005180001097983 */ /* 0x001f280000300800 */
[----:B-1----:R-:W4:Y:S04]  /*1f500*/  LDL.LU R2, [R1+0x4fc] ;  /* 0x0004fc0001027983 */ /* 0x002f280000300800 */
[----:B------:R-:W4:Y:S04]  /*1f510*/  LDL.LU R20, [R1+0x4f8] ;  /* 0x0004f80001147983 */ /* 0x000f280000300800 */
[----:B------:R-:W4:Y:S04]  /*1f520*/  LDL.LU R16, [R1+0x47c] ;  /* 0x00047c0001107983 */ /* 0x000f280000300800 */
[----:B------:R-:W4:Y:S01]  /*1f530*/  LDL.LU R3, [R1+0x478] ;  /* 0x0004780001037983 */ /* 0x000f220000300800 */
[----:B------:R-:W-:-:S03]  /*1f540*/  LOP3.LUT R4, R29, 0x30, RZ, 0x3c, !PT ;  /* 0x000000301d047812 */ /* 0x000fc600078e3cff */
[----:B------:R0:W-:Y:S04]  /*1f550*/  STS.U8 [R25+UR5+0x1b00], R22 ;  /* 0x001b001619007988 */ /* 0x0001e80008000005 */
[----:B------:R1:W-:Y:S04]  /*1f560*/  STS.U8 [R25+UR5+0x1b40], R21 ;  /* 0x001b401519007988 */ /* 0x0003e80008000005 */
[----:B------:R1:W-:Y:S04]  /*1f570*/  STS.U8 [R25+UR5+0x1d00], R7 ;  /* 0x001d000719007988 */ /* 0x0003e80008000005 */
        /* <DEDUP_REMOVED lines=14> */
[----:B0-----:R-:W4:Y:S04]  /*1f660*/  LDL.LU R8, [R1+0x4bc] ;  /* 0x0004bc0001087983 */ /* 0x001f280000300800 */
[----:B-1----:R-:W4:Y:S04]  /*1f670*/  LDL.LU R17, [R1+0x4d8] ;  /* 0x0004d80001117983 */ /* 0x002f280000300800 */
[----:B------:R-:W4:Y:S04]  /*1f680*/  LDL.LU R25, [R1+0x1f5c] ;  /* 0x001f5c0001197983 */ /* 0x000f280000300800 */
[----:B------:R-:W4:Y:S04]  /*1f690*/  LDL.LU R18, [R1+0x4dc] ;  /* 0x0004dc0001127983 */ /* 0x000f280000300800 */
[----:B------:R0:W-:Y:S04]  /*1f6a0*/  STS.U8 [R4+UR5+0x180], R26 ;  /* 0x0001801a04007988 */ /* 0x0001e80008000005 */
[----:B------:R1:W-:Y:S04]  /*1f6b0*/  STS.U8 [R4+UR5+0x1c0], R27 ;  /* 0x0001c01b04007988 */ /* 0x0003e80008000005 */
[----:B--2---:R2:W-:Y:S04]  /*1f6c0*/  STS.U8 [R4+UR5+0x380], R14 ;  /* 0x0003800e04007988 */ /* 0x0045e80008000005 */
[----:B------:R0:W-:Y:S04]  /*1f6d0*/  STS.U8 [R4+UR5+0x3c0], R0 ;  /* 0x0003c00004007988 */ /* 0x0001e80008000005 */
[----:B---3--:R3:W-:Y:S04]  /*1f6e0*/  STS.U8 [R4+UR5+0x580], R15 ;  /* 0x0005800f04007988 */ /* 0x0087e80008000005 */
[----:B----4-:R4:W-:Y:S04]  /*1f6f0*/  STS.U8 [R4+UR5+0x5c0], R19 ;  /* 0x0005c01304007988 */ /* 0x0109e80008000005 */
[----:B0-----:R-:W4:Y:S04]  /*1f700*/  LDL.LU R26, [R1+0x1f58] ;  /* 0x001f5800011a7983 */ /* 0x001f280000300800 */
[----:B-1----:R-:W4:Y:S04]  /*1f710*/  LDL.LU R27, [R1+0x1f54] ;  /* 0x001f5400011b7983 */ /* 0x002f280000300800 */
[----:B--2---:R-:W2:Y:S04]  /*1f720*/  LDL.LU R14, [R1+0x1f50] ;  /* 0x001f5000010e7983 */ /* 0x004ea80000300800 */
[----:B------:R-:W2:Y:S04]  /*1f730*/  LDL.LU R0, [R1+0x5a8] ;  /* 0x0005a80001007983 */ /* 0x000ea80000300800 */
[----:B---3--:R-:W3:Y:S04]  /*1f740*/  LDL.LU R15, [R1+0x1f4c] ;  /* 0x001f4c00010f7983 */ /* 0x008ee80000300800 */
[----:B----4-:R-:W4:Y:S04]  /*1f750*/  LDL.LU R19, [R1+0x1f48] ;  /* 0x001f480001137983 */ /* 0x010f280000300800 */
[----:B------:R0:W-:Y:S04]  /*1f760*/  STS.U8 [R4+UR5+0x780], R10 ;  /* 0x0007800a04007988 */ /* 0x0001e80008000005 */
[----:B------:R1:W-:Y:S04]  /*1f770*/  STS.U8 [R4+UR5+0x7c0], R9 ;  /* 0x0007c00904007988 */ /* 0x0003e80008000005 */
[----:B------:R1:W-:Y:S04]  /*1f780*/  STS.U8 [R4+UR5+0x980], R2 ;  /* 0x0009800204007988 */ /* 0x0003e80008000005 */
[----:B------:R1:W-:Y:S04]  /*1f790*/  STS.U8 [R4+UR5+0x9c0], R20 ;  /* 0x0009c01404007988 */ /* 0x0003e80008000005 */
[----:B0-----:R-:W2:Y:S04]  /*1f7a0*/  LDL.LU R10, [R1+0x1f44] ;  /* 0x001f4400010a7983 */ /* 0x001ea80000300800 */
[----:B-1----:R-:W2:Y:S04]  /*1f7b0*/  LDL.LU R9, [R1+0x1f40] ;  /* 0x001f400001097983 */ /* 0x002ea80000300800 */
[----:B------:R-:W2:Y:S04]  /*1f7c0*/  LDL.LU R2, [R1+0x1f3c] ;  /* 0x001f3c0001027983 */ /* 0x000ea80000300800 */
[----:B------:R-:W2:Y:S04]  /*1f7d0*/  LDL.LU R20, [R1+0x1f38] ;  /* 0x001f380001147983 */ /* 0x000ea80000300800 */
        /* <DEDUP_REMOVED lines=8> */
[----:B0-----:R-:W3:Y:S04]  /*1f860*/  LDL R3, [R1+0x5f4] ;  /* 0x0005f40001037983 */ /* 0x001ee80000100800 */
[----:B------:R-:W-:Y:S04]  /*1f870*/  STS.U8 [R4+UR5+0x1380], R13 ;  /* 0x0013800d04007988 */ /* 0x000fe80008000005 */
[----:B------:R0:W-:Y:S04]  /*1f880*/  STS.U8 [R4+UR5+0x13c0], R28 ;  /* 0x0013c01c04007988 */ /* 0x0001e80008000005 */
[----:B------:R1:W-:Y:S04]  /*1f890*/  STS.U8 [R4+UR5+0x1580], R29 ;  /* 0x0015801d04007988 */ /* 0x0003e80008000005 */
[----:B------:R-:W-:Y:S04]  /*1f8a0*/  STS.U8 [R4+UR5+0x15c0], R6 ;  /* 0x0015c00604007988 */ /* 0x000fe80008000005 */
[----:B------:R-:W-:Y:S04]  /*1f8b0*/  STS.U8 [R4+UR5+0x1780], R5 ;  /* 0x0017800504007988 */ /* 0x000fe80008000005 */
[----:B------:R-:W-:Y:S04]  /*1f8c0*/  STS.U8 [R4+UR5+0x17c0], R23 ;  /* 0x0017c01704007988 */ /* 0x000fe80008000005 */
[----:B------:R-:W-:Y:S04]  /*1f8d0*/  STS.U8 [R4+UR5+0x1980], R12 ;  /* 0x0019800c04007988 */ /* 0x000fe80008000005 */
[----:B------:R-:W-:Y:S04]  /*1f8e0*/  STS.U8 [R4+UR5+0x19c0], R11 ;  /* 0x0019c00b04007988 */ /* 0x000fe80008000005 */
[----:B0-----:R-:W3:Y:S04]  /*1f8f0*/  LDL.LU R28, [R1+0x54c] ;  /* 0x00054c00011c7983 */ /* 0x001ee80000300800 */
[----:B-1----:R-:W3:Y:S04]  /*1f900*/  LDL.LU R29, [R1+0x544] ;  /* 0x00054400011d7983 */ /* 0x002ee80000300800 */
[----:B--2---:R-:W-:Y:S04]  /*1f910*/  STS.U8 [R4+UR5+0x1b80], R20 ;  /* 0x001b801404007988 */ /* 0x004fe80008000005 */
[----:B------:R-:W-:Y:S04]  /*1f920*/  STS.U8 [R4+UR5+0x1bc0], R2 ;  /* 0x001bc00204007988 */ /* 0x000fe80008000005 */
[----:B------:R-:W-:Y:S04]  /*1f930*/  STS.U8 [R4+UR5+0x1d80], R9 ;  /* 0x001d800904007988 */ /* 0x000fe80008000005 */
[----:B------:R-:W-:Y:S04]  /*1f940*/  STS.U8 [R4+UR5+0x1dc0], R10 ;  /* 0x001dc00a04007988 */ /* 0x000fe80008000005 */
[----:B----4-:R-:W-:Y:S04]  /*1f950*/  STS.U8 [R4+UR5+0x1f80], R19 ;  /* 0x001f801304007988 */ /* 0x010fe80008000005 */
[----:B------:R-:W-:Y:S01]  /*1f960*/  STS.U8 [R4+UR5+0x1fc0], R0 ;  /* 0x001fc00004007988 */ /* 0x000fe20008000005 */
[----:B------:R-:W-:Y:S06]  /*1f970*/  BAR.SYNC.DEFER_BLOCKING 0x0 ;  /* 0x0000000000007b1d */ /* 0x000fec0000010000 */
[----:B---3--:R-:W0:Y:S04]  /*1f980*/  LDSM.16.M88.4 R8, [R3] ;  /* 0x000000000308783b */ /* 0x008e280000000200 */
[----:B------:R-:W-:Y:S04]  /*1f990*/  LDSM.16.M88.4 R20, [R3+0xc00] ;  /* 0x000c00000314783b */ /* 0x000fe80000000200 */
[----:B0-----:R-:W-:Y:S01]  /*1f9a0*/  STL.64 [R1+0x3f0], R8 ;  /* 0x0003f00801007387 */ /* 0x001fe20000100a00 */
[----:B------:R-:W-:-:S03]  /*1f9b0*/  IMAD.MOV.U32 R4, RZ, RZ, R8 ;  /* 0x000000ffff047224 */ /* 0x000fc600078e0008 */
[----:B------:R-:W-:Y:S01]  /*1f9c0*/  STL.64 [R1+0x3f8], R10 ;  /* 0x0003f80a01007387 */ /* 0x000fe20000100a00 */
[----:B------:R-:W-:-:S03]  /*1f9d0*/  IMAD.MOV.U32 R0, RZ, RZ, R9 ;  /* 0x000000ffff007224 */ /* 0x000fc600078e0009 */
[----:B------:R-:W0:Y:S04]  /*1f9e0*/  LDSM.16.M88.4 R8, [R3+0x400] ;  /* 0x000400000308783b */ /* 0x000e280000000200 */
[----:B0-----:R-:W-:Y:S01]  /*1f9f0*/  STL.64 [R1+0x400], R8 ;  /* 0x0004000801007387 */ /* 0x001fe20000100a00 */
[----:B------:R-:W-:-:S03]  /*1fa00*/  IMAD.MOV.U32 R17, RZ, RZ, R8 ;  /* 0x000000ffff117224 */ /* 0x000fc600078e0008 */
[----:B------:R-:W-:Y:S01]  /*1fa10*/  STL.64 [R1+0x408], R10 ;  /* 0x0004080a01007387 */ /* 0x000fe20000100a00 */
[----:B------:R-:W-:-:S03]  /*1fa20*/  IMAD.MOV.U32 R2, RZ, RZ, R9 ;  /* 0x000000ffff027224 */ /* 0x000fc600078e0009 */
[----:B------:R-:W0:Y:S04]  /*1fa30*/  LDSM.16.M88.4 R8, [R3+0x800] ;  /* 0x000800000308783b */ /* 0x000e280000000200 */
[----:B0-----:R-:W-:Y:S04]  /*1fa40*/  STL.64 [R1+0x410], R8 ;  /* 0x0004100801007387 */ /* 0x001fe80000100a00 */
[----:B------:R0:W-:Y:S04]  /*1fa50*/  STL.64 [R1+0x418], R10 ;  /* 0x0004180a01007387 */ /* 0x0001e80000100a00 */
[----:B------:R-:W-:Y:S04]  /*1fa60*/  STL.64 [R1+0x420], R20 ;  /* 0x0004201401007387 */ /* 0x000fe80000100a00 */
[----:B------:R-:W-:Y:S01]  /*1fa70*/  STL.64 [R1+0x428], R22 ;  /* 0x0004281601007387 */ /* 0x000fe20000100a00 */
[----:B0-----:R-:W-:-:S02]  /*1fa80*/  IMAD.MOV.U32 R11, RZ, RZ, R9 ;  /* 0x000000ffff0b7224 */ /* 0x001fc400078e0009 */
[----:B------:R-:W-:Y:S02]  /*1fa90*/  IMAD.MOV.U32 R10, RZ, RZ, R20 ;  /* 0x000000ffff0a7224 */ /* 0x000fe400078e0014 */
[----:B------:R-:W-:Y:S02]  /*1faa0*/  IMAD.MOV.U32 R9, RZ, RZ, R21 ;  /* 0x000000ffff097224 */ /* 0x000fe400078e0015 */
[----:B------:R-:W0:Y:S01]  /*1fab0*/  LDSM.16.M88.4 R20, [R3+0x1000] ;  /* 0x001000000314783b */ /* 0x000e220000000200 */
[----:B------:R-:W-:Y:S02]  /*1fac0*/  IMAD.MOV.U32 R16, RZ, RZ, R8 ;  /* 0x000000ffff107224 */ /* 0x000fe400078e0008 */
[----:B0-----:R-:W-:Y:S01]  /*1fad0*/  IMAD.MOV.U32 R8, RZ, RZ, R20 ;  /* 0x000000ffff087224 */ /* 0x001fe200078e0014 */
[----:B------:R-:W-:Y:S04]  /*1fae0*/  STL.64 [R1+0x430], R20 ;  /* 0x0004301401007387 */ /* 0x000fe80000100a00 */
[----:B------:R-:W-:Y:S04]  /*1faf0*/  STL.64 [R1+0x438], R22 ;  /* 0x0004381601007387 */ /* 0x000fe80000100a00 */
[----:B------:R-:W-:Y:S04]  /*1fb00*/  STL.64 [R1+0x1f30], R10 ;  /* 0x001f300a01007387 */ /* 0x000fe80000100a00 */
[----:B------:R0:W-:Y:S04]  /*1fb10*/  STL.64 [R1+0x1f28], R8 ;  /* 0x001f280801007387 */ /* 0x0001e80000100a00 */
[----:B0-----:R-:W2:Y:S04]  /*1fb20*/  LDL.LU.64 R8, [R1+0x20] ;  /* 0x0000200001087983 */ /* 0x001ea80000300a00 */
[----:B------:R-:W2:Y:S01]  /*1fb30*/  LDL.LU.64 R10, [R1+0x28] ;  /* 0x00002800010a7983 */ /* 0x000ea20000300a00 */
[----:B------:R-:W-:-:S02]  /*1fb40*/  IMAD.MOV.U32 R7, RZ, RZ, R21 ;  /* 0x000000ffff077224 */ /* 0x000fc400078e0015 */
[----:B------:R-:W-:Y:S01]  /*1fb50*/  IMAD R12, R14, 0x100, R15 ;  /* 0x000001000e0c7824 */ /* 0x000fe200078e020f */
[----:B------:R-:W0:Y:S01]  /*1fb60*/  LDSM.16.M88.4 R20, [R3+0x1400] ;  /* 0x001400000314783b */ /* 0x000e220000000200 */
[----:B------:R-:W-:Y:S02]  /*1fb70*/  IMAD R14, R26, 0x100, R27 ;  /* 0x000001001a0e7824 */ /* 0x000fe400078e021b */
[----:B------:R-:W-:Y:S02]  /*1fb80*/  IMAD R15, R24, 0x100, R25 ;  /* 0x00000100180f7824 */ /* 0x000fe400078e0219 */
[----:B------:R-:W1:Y:S01]  /*1fb90*/  LDSM.16.M88.4 R24, [R3+0x1800] ;  /* 0x001800000318783b */ /* 0x000e620000000200 */
[----:B------:R-:W-:Y:S01]  /*1fba0*/  IMAD R13, R29, 0x100, R28 ;  /* 0x000001001d0d7824 */ /* 0x000fe200078e021c */
[----:B------:R-:W-:Y:S02]  /*1fbb0*/  F2FP.F16.E5M2.UNPACK_B R12, R12 ;  /* 0x0000000cff0c723e */ /* 0x000fe400020004ff */
[----:B------:R-:W-:-:S02]  /*1fbc0*/  F2FP.F16.E5M2.UNPACK_B R14, R14 ;  /* 0x0000000eff0e723e */ /* 0x000fc400020004ff */
[----:B------:R-:W-:Y:S02]  /*1fbd0*/  F2FP.F16.E5M2.UNPACK_B R15, R15 ;  /* 0x0000000fff0f723e */ /* 0x000fe400020004ff */
[----:B------:R-:W-:Y:S01]  /*1fbe0*/  F2FP.F16.E5M2.UNPACK_B R13, R13 ;  /* 0x0000000dff0d723e */ /* 0x000fe200020004ff */
[----:B0-----:R-:W-:Y:S01]  /*1fbf0*/  IMAD.MOV.U32 R6, RZ, RZ, R20 ;  /* 0x000000ffff067224 */ /* 0x001fe200078e0014 */
[----:B------:R0:W-:Y:S01]  /*1fc00*/  STL.64 [R1+0x440], R20 ;  /* 0x0004401401007387 */ /* 0x0001e20000100a00 */
[----:B------:R-:W-:-:S03]  /*1fc10*/  IMAD.MOV.U32 R5, RZ, RZ, R21 ;  /* 0x000000ffff057224 */ /* 0x000fc600078e0015 */
[----:B------:R-:W-:Y:S04]  /*1fc20*/  STL.64 [R1+0x448], R22 ;  /* 0x0004481601007387 */ /* 0x000fe80000100a00 */
[----:B-1----:R-:W-:Y:S04]  /*1fc30*/  STL.64 [R1+0x450], R24 ;  /* 0x0004501801007387 */ /* 0x002fe80000100a00 */
[----:B------:R-:W-:Y:S04]  /*1fc40*/  STL.64 [R1+0x458], R26 ;  /* 0x0004581a01007387 */ /* 0x000fe80000100a00 */
[----:B------:R-:W-:Y:S01]  /*1fc50*/  STL.64 [R1+0x1f20], R6 ;  /* 0x001f200601007387 */ /* 0x000fe20000100a00 */
[----:B0-----:R-:W-:-:S02]  /*1fc60*/  F2FP.F16.E5M2.UNPACK_B R20, R4 ;  /* 0x00000004ff14723e */ /* 0x001fc400020004ff */
[----:B------:R-:W-:Y:S01]  /*1fc70*/  F2FP.F16.E5M2.UNPACK_B R21, R0 ;  /* 0x00000000ff15723e */ /* 0x000fe200020004ff */
[----:B------:R-:W-:-:S05]  /*1fc80*/  IMAD.MOV.U32 R4, RZ, RZ, R24 ;  /* 0x000000ffff047224 */ /* 0x000fca00078e0018 */
[----:B------:R2:W-:Y:S02]  /*1fc90*/  STL.64 [R1+0x1f18], R4 ;  /* 0x001f180401007387 */ /* 0x0005e40000100a00 */
[----:B--2---:R-:W-:Y:S02]  /*1fca0*/  HMMA.16816.F32 R4, R12, R20, R8 ;  /* 0x000000140c04723c */ /* 0x004fe40000001808 */
[----:B------:R-:W2:Y:S04]  /*1fcb0*/  LDL.LU.64 R8, [R1+0x40] ;  /* 0x0000400001087983 */ /* 0x000ea80000300a00 */
[----:B------:R-:W2:-:S13]  /*1fcc0*/  LDL.LU.64 R10, [R1+0x48] ;  /* 0x00004800010a7983 */ /* 0x000e9a0000300a00 */
[----:B------:R0:W-:Y:S04]  /*1fcd0*/  STL.64 [R1+0x20], R4 ;  /* 0x0000200401007387 */ /* 0x0001e80000100a00 */
[----:B------:R1:W-:Y:S04]  /*1fce0*/  STL.64 [R1+0x28], R6 ;  /* 0x0000280601007387 */ /* 0x0003e80000100a00 */
[----:B0-----:R-:W3:Y:S04]  /*1fcf0*/  LDL.LU.64 R4, [R1+0x60] ;  /* 0x0000600001047983 */ /* 0x001ee80000300a00 */
[----:B-1----:R-:W3:Y:S04]  /*1fd00*/  LDL.LU.64 R6, [R1+0x68] ;  /* 0x0000680001067983 */ /* 0x002ee80000300a00 */
[----:B------:R-:W4:Y:S04]  /*1fd10*/  LDL.LU R22, [R1+0x5b4] ;  /* 0x0005b40001167983 */ /* 0x000f280000300800 */
[----:B------:R-:W4:Y:S01]  /*1fd20*/  LDL.LU R23, [R1+0x5bc] ;  /* 0x0005bc0001177983 */ /* 0x000f220000300800 */
[----:B------:R-:W-:-:S03]  /*1fd30*/  IMAD.MOV.U32 R0, RZ, RZ, R25 ;  /* 0x000000ffff007224 */ /* 0x000fc600078e0019 */
[----:B------:R-:W0:Y:S01]  /*1fd40*/  LDSM.16.M88.4 R24, [R3+0x1c00] ;  /* 0x001c00000318783b */ /* 0x000e220000000200 */
[----:B------:R-:W-:Y:S02]  /*1fd50*/  F2FP.F16.E5M2.UNPACK_B R18, R17 ;  /* 0x00000011ff12723e */ /* 0x000fe400020004ff */
[----:B------:R-:W-:Y:S01]  /*1fd60*/  F2FP.F16.E5M2.UNPACK_B R19, R2 ;  /* 0x00000002ff13723e */ /* 0x000fe200020004ff */
[----:B0-----:R-:W-:Y:S02]  /*1fd70*/  IMAD.MOV.U32 R2, RZ, RZ, R24 ;  /* 0x000000ffff027224 */ /* 0x001fe400078e0018 */
[----:B------:R-:W-:-:S04]  /*1fd80*/  IMAD.MOV.U32 R3, RZ, RZ, R25 ;  /* 0x000000ffff037224 */ /* 0x000fc800078e0019 */
[----:B--2---:R-:W-:Y:S01]  /*1fd90*/  HMMA.16816.F32 R8, R12, R18, R8 ;  /* 0x000000120c08723c */ /* 0x004fe20000001808 */
[----:B----4-:R-:W-:Y:S04]  /*1fda0*/  STL.64 [R1+0x1f00], R22 ;  /* 0x001f001601007387 */ /* 0x010fe80000100a00 */
[----:B------:R0:W-:Y:S04]  /*1fdb0*/  STL.64 [R1+0x1ef8], R20 ;  /* 0x001ef81401007387 */ /* 0x0001e80000100a00 */
[----:B------:R-:W2:Y:S04]  /*1fdc0*/  LDL.LU R28, [R1+0x5c4] ;  /* 0x0005c400011c7983 */ /* 0x000ea80000300800 */
[----:B------:R-:W4:Y:S04]  /*1fdd0*/  LDL.LU R29, [R1+0x5cc] ;  /* 0x0005cc00011d7983 */ /* 0x000f280000300800 */
[----:B0-----:R-:W2:Y:S04]  /*1fde0*/  LDL.LU.64 R20, [R1+0x80] ;  /* 0x0000800001147983 */ /* 0x001ea80000300a00 */
[----:B------:R-:W2:Y:S04]  /*1fdf0*/  LDL.LU.64 R22, [R1+0x88] ;  /* 0x0000880001167983 */ /* 0x000ea80000300a00 */
[----:B------:R0:W-:Y:S04]  /*1fe00*/  STL.64 [R1+0x460], R24 ;  /* 0x0004601801007387 */ /* 0x0001e80000100a00 */
[----:B------:R1:W-:Y:S04]  /*1fe10*/  STL.64 [R1+0x468], R26 ;  /* 0x0004681a01007387 */ /* 0x0003e80000100a00 */
[----:B0-----:R-:W2:Y:S04]  /*1fe20*/  LDL.LU.64 R24, [R1+0xa0] ;  /* 0x0000a00001187983 */ /* 0x001ea80000300a00 */
[----:B-1----:R-:W2:Y:S04]  /*1fe30*/  LDL.LU.64 R26, [R1+0xa8] ;  /* 0x0000a800011a7983 */ /* 0x002ea80000300a00 */
[----:B------:R-:W-:Y:S04]  /*1fe40*/  STL.64 [R1+0x40], R8 ;  /* 0x0000400801007387 */ /* 0x000fe80000100a00 */
[----:B------:R0:W-:Y:S04]  /*1fe50*/  STL.64 [R1+0x48], R10 ;  /* 0x0000480a01007387 */ /* 0x0001e80000100a00 */
[----:B0-----:R-:W2:Y:S04]  /*1fe60*/  LDL.LU.64 R10, [R1+0x1f30] ;  /* 0x001f3000010a7983 */ /* 0x001ea80000300a00 */
[----:B------:R-:W3:Y:S01]  /*1fe70*/  LDL.LU.64 R8, [R1+0x1f28] ;  /* 0x001f280001087983 */ /* 0x000ee20000300a00 */
[----:B------:R-:W-:-:S02]  /*1fe80*/  F2FP.F16.E5M2.UNPACK_B R16, R16 ;  /* 0x00000010ff10723e */ /* 0x000fc400020004ff */
[----:B--2---:R-:W-:-:S07]  /*1fe90*/  F2FP.F16.E5M2.UNPACK_B R17, R11 ;  /* 0x0000000bff11723e */ /* 0x004fce00020004ff */
[----:B---3--:R-:W-:Y:S01]  /*1fea0*/  HMMA.16816.F32 R4, R12, R16, R4 ;  /* 0x000000100c04723c */ /* 0x008fe20000001804 */
[----:B------:R-:W-:Y:S02]  /*1feb0*/  F2FP.F16.E5M2.UNPACK_B R10, R10 ;  /* 0x0000000aff0a723e */ /* 0x000fe400020004ff */
[----:B------:R-:W-:-:S07]  /*1fec0*/  F2FP.F16.E5M2.UNPACK_B R11, R9 ;  /* 0x00000009ff0b723e */ /* 0x000fce00020004ff */
[----:B------:R-:W-:Y:S09]  /*1fed0*/  HMMA.16816.F32 R20, R12, R10, R20 ;  /* 0x0000000a0c14723c */ /* 0x000ff20000001814 */
[----:B------:R-:W-:Y:S04]  /*1fee0*/  STL.64 [R1+0x60], R4 ;  /* 0x0000600401007387 */ /* 0x000fe80000100a00 */
[----:B------:R0:W-:Y:S04]  /*1fef0*/  STL.64 [R1+0x68], R6 ;  /* 0x0000680601007387 */ /* 0x0001e80000100a00 */
[----:B0-----:R-:W2:Y:S04]  /*1ff00*/  LDL.LU.64 R6, [R1+0x1f20] ;  /* 0x001f200001067983 */ /* 0x001ea80000300a00 */
[----:B------:R-:W3:Y:S04]  /*1ff10*/  LDL.LU.64 R4, [R1+0x1f18] ;  /* 0x001f180001047983 */ /* 0x000ee80000300a00 */
[----:B------:R-:W-:Y:S04]  /*1ff20*/  STL.64 [R1+0x1f10], R18 ;  /* 0x001f101201007387 */ /* 0x000fe80000100a00 */
[----:B------:R0:W-:Y:S04]  /*1ff30*/  STL.64 [R1+0x1f08], R16 ;  /* 0x001f081001007387 */ /* 0x0001e80000100a00 */
[----:B0-----:R-:W4:Y:S04]  /*1ff40*/  LDL.LU.64 R16, [R1+0x130] ;  /* 0x0001300001107983 */ /* 0x001f280000300a00 */
[----:B------:R-:W4:Y:S04]  /*1ff50*/  LDL.LU.64 R18, [R1+0x138] ;  /* 0x0001380001127983 */ /* 0x000f280000300a00 */
[----:B------:R0:W-:Y:S04]  /*1ff60*/  STL.64 [R1+0x80], R20 ;  /* 0x0000801401007387 */ /* 0x0001e80000100a00 */
[----:B------:R1:W-:Y:S04]  /*1ff70*/  STL.64 [R1+0x88], R22 ;  /* 0x0000881601007387 */ /* 0x0003e80000100a00 */
[----:B0-----:R-:W4:Y:S04]  /*1ff80*/  LDL.LU.64 R20, [R1+0x3e0] ;  /* 0x0003e00001147983 */ /* 0x001f280000300a00 */
[----:B-1----:R-:W4:Y:S01]  /*1ff90*/  LDL.LU.64 R22, [R1+0x3e8] ;  /* 0x0003e80001167983 */ /* 0x002f220000300a00 */
[----:B------:R-:W-:-:S02]  /*1ffa0*/  F2FP.F16.E5M2.UNPACK_B R8, R8 ;  /* 0x00000008ff08723e */ /* 0x000fc400020004ff */
[----:B--2---:R-:W-:-:S07]  /*1ffb0*/  F2FP.F16.E5M2.UNPACK_B R9, R7 ;  /* 0x00000007ff09723e */ /* 0x004fce00020004ff */
[----:B------:R-:W-:Y:S01]  /*1ffc0*/  HMMA.16816.F32 R24, R12, R8, R24 ;  /* 0x000000080c18723c */ /* 0x000fe20000001818 */
[----:B------:R-:W-:Y:S02]  /*1ffd0*/  F2FP.F16.E5M2.UNPACK_B R6, R6 ;  /* 0x00000006ff06723e */ /* 0x000fe400020004ff */
[----:B---3--:R-:W-:Y:S02]  /*1ffe0*/  F2FP.F16.E5M2.UNPACK_B R7, R5 ;  /* 0x00000005ff07723e */ /* 0x008fe400020004ff */
[----:B------:R-:W-:Y:S02]  /*1fff0*/  F2FP.F16.E5M2.UNPACK_B R4, R4 ;  /* 0x00000004ff04723e */ /* 0x000fe400020004ff */
[----:B------:R-:W-:-:S03]  /*20000*/  F2FP.F16.E5M2.UNPACK_B R5, R0 ;  /* 0x00000000ff05723e */ /* 0x000fc600020004ff */
[C---:B----4-:R-:W-:Y:S09]  /*20010*/  HMMA.16816.F32 R16, R12.reuse, R6, R16 ;  /* 0x000000060c10723c */ /* 0x050ff20000001810 */
[----:B------:R0:W-:Y:S04]  /*20020*/  STL.64 [R1+0xa0], R24 ;  /* 0x0000a01801007387 */ /* 0x0001e80000100a00 */
[----:B------:R1:W-:Y:S01]  /*20030*/  STL.64 [R1+0xa8], R26 ;  /* 0x0000a81a01007387 */ /* 0x0003e20000100a00 */
[----:B------:R-:W-:Y:S03]  /*20040*/  HMMA.16816.F32 R20, R12, R4, R20 ;  /* 0x000000040c14723c */ /* 0x000fe60000001814 */
[----:B0-----:R-:W2:Y:S04]  /*20050*/  LDL.LU.64 R24, [R1+0x120] ;  /* 0x0001200001187983 */ /* 0x001ea80000300a00 */
[----:B-1----:R-:W2:Y:S04]  /*20060*/  LDL.LU.64 R26, [R1+0x128] ;  /* 0x00012800011a7983 */ /* 0x002ea80000300a00 */
[----:B------:R0:W-:Y:S04]  /*20070*/  STL.64 [R1+0x1ee0], R10 ;  /* 0x001ee00a01007387 */ /* 0x0001e80000100a00 */
[----:B0-----:R-:W3:Y:S04]  /*20080*/  LDL.LU R10, [R1+0x5c8] ;  /* 0x0005c800010a7983 */ /* 0x001ee80000300800 */
[----:B------:R-:W4:Y:S04]  /*20090*/  LDL.LU R11, [R1+0x5d0] ;  /* 0x0005d000010b7983 */ /* 0x000f280000300800 */
[----:B------:R0:W-:Y:S04]  /*200a0*/  STL.64 [R1+0x1ed8], R8 ;  /* 0x001ed80801007387 */ /* 0x0001e80000100a00 */
[----:B0-----:R-:W4:Y:S04]  /*200b0*/  LDL.LU R8, [R1+0x5b8] ;  /* 0x0005b80001087983 */ /* 0x001f280000300800 */
[----:B------:R-:W4:Y:S04]  /*200c0*/  LDL.LU R9, [R1+0x5c0] ;  /* 0x0005c00001097983 */ /* 0x000f280000300800 */
[----:B------:R-:W-:Y:S04]  /*200d0*/  STL.64 [R1+0x130], R16 ;  /* 0x0001301001007387 */ /* 0x000fe80000100a00 */
[----:B------:R0:W-:Y:S04]  /*200e0*/  STL.64 [R1+0x138], R18 ;  /* 0x0001381201007387 */ /* 0x0001e80000100a00 */
[----:B0-----:R-:W4:Y:S04]  /*200f0*/  LDL.LU.64 R18, [R1+0x1f10] ;  /* 0x001f100001127983 */ /* 0x001f280000300a00 */
[----:B------:R-:W4:Y:S04]  /*20100*/  LDL.LU.64 R16, [R1+0x1f08] ;  /* 0x001f080001107983 */ /* 0x000f280000300a00 */
[----:B------:R-:W4:Y:S04]  /*20110*/  LDL.LU R0, [R1+0x5ec] ;  /* 0x0005ec0001007983 */ /* 0x000f280000300800 */
[----:B------:R-:W-:Y:S04]  /*20120*/  STL.64 [R1+0x3e0], R20 ;  /* 0x0003e01401007387 */ /* 0x000fe80000100a00 */
[----:B------:R0:W-:Y:S04]  /*20130*/  STL.64 [R1+0x3e8], R22 ;  /* 0x0003e81601007387 */ /* 0x0001e80000100a00 */
[----:B0-----:R-:W4:Y:S01]  /*20140*/  LDL.LU.64 R22, [R1+0x1f00] ;  /* 0x001f000001167983 */ /* 0x001f220000300a00 */
[----:B------:R-:W-:-:S02]  /*20150*/  F2FP.F16.E5M2.UNPACK_B R2, R2 ;  /* 0x00000002ff02723e */ /* 0x000fc400020004ff */
[----:B------:R-:W-:Y:S01]  /*20160*/  F2FP.F16.E5M2.UNPACK_B R3, R3 ;  /* 0x00000003ff03723e */ /* 0x000fe200020004ff */
[----:B------:R-:W4:Y:S04]  /*20170*/  LDL.LU.64 R20, [R1+0x1ef8] ;  /* 0x001ef80001147983 */ /* 0x000f280000300a00 */
[----:B------:R-:W-:Y:S04]  /*20180*/  STL.64 [R1+0x1ec0], R6 ;  /* 0x001ec00601007387 */ /* 0x000fe80000100a00 */
[----:B------:R2:W-:Y:S02]  /*20190*/  STL.64 [R1+0x1eb8], R4 ;  /* 0x001eb80401007387 */ /* 0x0005e40000100a00 */
[----:B--2---:R-:W-:Y:S02]  /*201a0*/  HMMA.16816.F32 R4, R12, R2, R24 ;  /* 0x000000020c04723c */ /* 0x004fe40000001818 */
[----:B------:R-:W2:Y:S04]  /*201b0*/  LDL.LU.64 R24, [R1+0x3d0] ;  /* 0x0003d00001187983 */ /* 0x000ea80000300a00 */
[----:B------:R-:W2:Y:S01]  /*201c0*/  LDL.LU.64 R26, [R1+0x3d8] ;  /* 0x0003d800011a7983 */ /* 0x000ea20000300a00 */
[----:B---3--:R-:W-:-:S02]  /*201d0*/  IMAD R28, R28, 0x100, R10 ;  /* 0x000001001c1c7824 */ /* 0x008fc400078e020a */
[----:B----4-:R-:W-:-:S10]  /*201e0*/  IMAD R29, R29, 0x100, R11 ;  /* 0x000001001d1d7824 */ /* 0x010fd400078e020b */
[----:B------:R-:W-:Y:S04]  /*201f0*/  STL.64 [R1+0x120], R4 ;  /* 0x0001200401007387 */ /* 0x000fe80000100a00 */
[----:B------:R-:W-:Y:S01]  /*20200*/  STL.64 [R1+0x128], R6 ;  /* 0x0001280601007387 */ /* 0x000fe20000100a00 */
[----:B------:R-:W-:Y:S02]  /*20210*/  IMAD R22, R22, 0x100, R8 ;  /* 0x0000010016167824 */ /* 0x000fe400078e0208 */
[----:B------:R-:W-:Y:S02]  /*20220*/  IMAD R23, R23, 0x100, R9 ;  /* 0x0000010017177824 */ /* 0x000fe400078e0209 */
[----:B------:R-:W3:Y:S04]  /*20230*/  LDL.LU.64 R8, [R1+0x3b0] ;  /* 0x0003b00001087983 */ /* 0x000ee80000300a00 */
[----:B------:R-:W4:Y:S04]  /*20240*/  LDL.LU.64 R10, [R1+0x3b8] ;  /* 0x0003b800010a7983 */ /* 0x000f280000300a00 */
[----:B----4-:R-:W-:Y:S04]  /*20250*/  STL.64 [R1+0x1ef0], R10 ;  /* 0x001ef00a01007387 */ /* 0x010fe80000100a00 */
[----:B---3--:R0:W-:Y:S04]  /*20260*/  STL.64 [R1+0x1ee8], R8 ;  /* 0x001ee80801007387 */ /* 0x0081e80000100a00 */
[----:B0-----:R-:W3:Y:S04]  /*20270*/  LDL.LU.64 R8, [R1+0x3c0] ;  /* 0x0003c00001087983 */ /* 0x001ee80000300a00 */
[----:B------:R-:W3:Y:S04]  /*20280*/  LDL.LU.64 R10, [R1+0x3c8] ;  /* 0x0003c800010a7983 */ /* 0x000ee80000300a00 */
[----:B------:R-:W4:Y:S04]  /*20290*/  LDL.LU.64 R4, [R1+0x390] ;  /* 0x0003900001047983 */ /* 0x000f280000300a00 */
[----:B------:R-:W3:Y:S01]  /*202a0*/  LDL.LU.64 R6, [R1+0x398] ;  /* 0x0003980001067983 */ /* 0x000ee20000300a00 */
[----:B------:R-:W-:-:S02]  /*202b0*/  F2FP.F16.E5M2.UNPACK_B R12, R22 ;  /* 0x00000016ff0c723e */ /* 0x000fc400020004ff */
[----:B------:R-:W-:Y:S02]  /*202c0*/  F2FP.F16.E5M2.UNPACK_B R13, R23 ;  /* 0x00000017ff0d723e */ /* 0x000fe400020004ff */
[----:B------:R-:W-:Y:S02]  /*202d0*/  F2FP.F16.E5M2.UNPACK_B R14, R28 ;  /* 0x0000001cff0e723e */ /* 0x000fe400020004ff */
[----:B------:R-:W-:-:S07]  /*202e0*/  F2FP.F16.E5M2.UNPACK_B R15, R29 ;  /* 0x0000001dff0f723e */ /* 0x000fce00020004ff */
[C---:B--2---:R-:W-:Y:S01]  /*202f0*/  HMMA.16816.F32 R24, R12.reuse, R20, R24 ;  /* 0x000000140c18723c */ /* 0x044fe20000001818 */
[----:B---3--:R-:W-:Y:S04]  /*20300*/  STL.64 [R1+0x1ed0], R6 ;  /* 0x001ed00601007387 */ /* 0x008fe80000100a00 */
[----:B----4-:R0:W-:Y:S04]  /*20310*/  STL.64 [R1+0x1ec8], R4 ;  /* 0x001ec80401007387 */ /* 0x0101e80000100a00 */
[----:B0-----:R-:W2:Y:S04]  /*20320*/  LDL.LU.64 R4, [R1+0x3a0] ;  /* 0x0003a00001047983 */ /* 0x001ea80000300a00 */
[----:B------:R-:W2:Y:S04]  /*20330*/  LDL.LU.64 R6, [R1+0x3a8] ;  /* 0x0003a80001067983 */ /* 0x000ea80000300a00 */
[----:B------:R-:W3:Y:S04]  /*20340*/  LDL.LU R22, [R1+0x5d4] ;  /* 0x0005d40001167983 */ /* 0x000ee80000300800 */
[----:B------:R-:W3:Y:S01]  /*20350*/  LDL.LU R23, [R1+0x5dc] ;  /* 0x0005dc0001177983 */ /* 0x000ee20000300800 */
[C---:B------:R-:W-:Y:S03]  /*20360*/  HMMA.16816.F32 R8, R12.reuse, R18, R8 ;  /* 0x000000120c08723c */ /* 0x040fe60000001808 */
[----:B------:R-:W4:Y:S04]  /*20370*/  LDL.LU R28, [R1+0x5e4] ;  /* 0x0005e400011c7983 */ /* 0x000f280000300800 */
[----:B------:R-:W2:Y:S04]  /*20380*/  LDL.LU R29, [R1+0x5f0] ;  /* 0x0005f000011d7983 */ /* 0x000ea80000300800 */
[----:B---3--:R-:W-:Y:S04]  /*20390*/  STL.64 [R1+0x1eb0], R22 ;  /* 0x001eb01601007387 */ /* 0x008fe80000100a00 */
[----:B------:R0:W-:Y:S04]  /*203a0*/  STL.64 [R1+0x1ea8], R20 ;  /* 0x001ea81401007387 */ /* 0x0001e80000100a00 */
[----:B------:R1:W-:Y:S04]  /*203b0*/  STL.64 [R1+0x3d0], R24 ;  /* 0x0003d01801007387 */ /* 0x0003e80000100a00 */
[----:B------:R3:W-:Y:S04]  /*203c0*/  STL.64 [R1+0x3d8], R26 ;  /* 0x0003d81a01007387 */ /* 0x0007e80000100a00 */
[----:B0-----:R-:W2:Y:S04]  /*203d0*/  LDL.LU.64 R20, [R1+0x380] ;  /* 0x0003800001147983 */ /* 0x001ea80000300a00 */
[----:B------:R-:W2:Y:S04]  /*203e0*/  LDL.LU.64 R22, [R1+0x388] ;  /* 0x0003880001167983 */ /* 0x000ea80000300a00 */
[----:B-1----:R-:W2:Y:S04]  /*203f0*/  LDL.LU.64 R24, [R1+0x110] ;  /* 0x0001100001187983 */ /* 0x002ea80000300a00 */
[----:B---3--:R-:W3:Y:S04]  /*20400*/  LDL.LU.64 R26, [R1+0x118] ;  /* 0x00011800011a7983 */ /* 0x008ee80000300a00 */
[----:B------:R-:W-:Y:S04]  /*20410*/  STL.64 [R1+0x3c0], R8 ;  /* 0x0003c00801007387 */ /* 0x000fe80000100a00 */
[----:B------:R0:W-:Y:S04]  /*20420*/  STL.64 [R1+0x3c8], R10 ;  /* 0x0003c80a01007387 */ /* 0x0001e80000100a00 */
[----:B0-----:R-:W2:Y:S04]  /*20430*/  LDL.LU.64 R10, [R1+0x1ef0] ;  /* 0x001ef000010a7983 */ /* 0x001ea80000300a00 */
[----:B------:R-:W2:Y:S02]  /*20440*/  LDL.LU.64 R8, [R1+0x1ee8] ;  /* 0x001ee80001087983 */ /* 0x000ea40000300a00 */
[----:B--2---:R-:W-:-:S15]  /*20450*/  HMMA.16816.F32 R8, R12, R16, R8 ;  /* 0x000000100c08723c */ /* 0x004fde0000001808 */
[----:B------:R-:W-:-:S04]  /*20460*/  NOP ;  /* 0x0000000000007918 */ /* 0x000fc80000000000 */
[----:B------:R-:W-:Y:S04]  /*20470*/  STL.64 [R1+0x3b0], R8 ;  /* 0x0003b00801007387 */ /* 0x000fe80000100a00 */
[----:B------:R0:W-:Y:S04]  /*20480*/  STL.64 [R1+0x3b8], R10 ;  /* 0x0003b80a01007387 */ /* 0x0001e80000100a00 */
[----:B0-----:R-:W2:Y:S04]  /*20490*/  LDL.LU.64 R10, [R1+0x1ee0] ;  /* 0x001ee000010a7983 */ /* 0x001ea80000300a00 */
[----:B------:R-:W3:Y:S04]  /*204a0*/  LDL.LU.64 R8, [R1+0x1ed8] ;  /* 0x001ed80001087983 */ /* 0x000ee80000300a00 */
[----:B------:R0:W-:Y:S04]  /*204b0*/  STL.64 [R1+0x1ea0], R18 ;  /* 0x001ea01201007387 */ /* 0x0001e80000100a00 */
[----:B0-----:R-:W3:Y:S04]  /*204c0*/  LDL.LU R18, [R1+0x5e0] ;  /* 0x0005e00001127983 */ /* 0x001ee80000300800 */
[----:B------:R-:W4:Y:S04]  /*204d0*/  LDL.LU R19, [R1+0x5e8] ;  /* 0x0005e80001137983 */ /* 0x000f280000300800 */
[----:B------:R0:W-:Y:S04]  /*204e0*/  STL.64 [R1+0x1e98], R16 ;  /* 0x001e981001007387 */ /* 0x0001e80000100a00 */
[----:B0-----:R-:W3:Y:S01]  /*204f0*/  LDL.LU R17, [R1+0x5d8] ;  /* 0x0005d80001117983 */ /* 0x001ee20000300800 */
[----:B--2---:R-:W-:-:S15]  /*20500*/  HMMA.16816.F32 R4, R12, R10, R4 ;  /* 0x0000000a0c04723c */ /* 0x004fde0000001804 */
[----:B------:R-:W-:-:S04]  /*20510*/  NOP ;  /* 0x0000000000007918 */ /* 0x000fc80000000000 */
[----:B------:R-:W-:Y:S04]  /*20520*/  STL.64 [R1+0x3a0], R4 ;  /* 0x0003a00401007387 */ /* 0x000fe80000100a00 */
[----:B------:R0:W-:Y:S04]  /*20530*/  STL.64 [R1+0x3a8], R6 ;  /* 0x0003a80601007387 */ /* 0x0001e80000100a00 */
[----:B0-----:R-:W3:Y:S04]  /*20540*/  LDL.LU.64 R6, [R1+0x1ed0] ;  /* 0x001ed00001067983 */ /* 0x001ee80000300a00 */
[----:B------:R-:W3:Y:S02]  /*20550*/  LDL.LU.64 R4, [R1+0x1ec8] ;  /* 0x001ec80001047983 */ /* 0x000ee40000300a00 */
[----:B---3--:R-:W-:-:S15]  /*20560*/  HMMA.16816.F32 R4, R12, R8, R4 ;  /* 0x000000080c04723c */ /* 0x008fde0000001804 */
[----:B------:R-:W-:-:S04]  /*20570*/  NOP ;  /* 0x0000000000007918 */ /* 0x000fc80000000000 */
[----:B------:R-:W-:Y:S04]  /*20580*/  STL.64 [R1+0x390], R4 ;  /* 0x0003900401007387 */ /* 0x000fe80000100a00 */
[----:B------:R0:W-:Y:S04]  /*20590*/  STL.64 [R1+0x398], R6 ;  /* 0x0003980601007387 */ /* 0x0001e80000100a00 */
[----:B0-----:R-:W2:Y:S04]  /*205a0*/  LDL.LU.64 R6, [R1+0x1ec0] ;  /* 0x001ec00001067983 */ /* 0x001ea80000300a00 */
[----:B------:R-:W3:Y:S04]  /*205b0*/  LDL.LU.64 R4, [R1+0x1eb8] ;  /* 0x001eb80001047983 */ /* 0x000ee80000300a00 */
[----:B------:R-:W-:Y:S04]  /*205c0*/  STL.64 [R1+0x1e80], R10 ;  /* 0x001e800a01007387 */ /* 0x000fe80000100a00 */
[----:B------:R0:W-:Y:S04]  /*205d0*/  STL.64 [R1+0x1e78], R8 ;  /* 0x001e780801007387 */ /* 0x0001e80000100a00 */
[----:B0-----:R-:W3:Y:S04]  /*205e0*/  LDL.LU.64 R8, [R1+0x370] ;  /* 0x0003700001087983 */ /* 0x001ee80000300a00 */
[----:B------:R-:W3:Y:S01]  /*205f0*/  LDL.LU.64 R10, [R1+0x378] ;  /* 0x00037800010a7983 */ /* 0x000ee20000300a00 */
[----:B--2---:R-:W-:-:S15]  /*20600*/  HMMA.16816.F32 R20, R12, R6, R20 ;  /* 0x000000060c14723c */ /* 0x004fde0000001814 */
[----:B------:R-:W-:-:S04]  /*20610*/  NOP ;  /* 0x0000000000007918 */ /* 0x000fc80000000000 */
[----:B------:R-:W-:Y:S04]  /*20620*/  STL.64 [R1+0x380], R20 ;  /* 0x0003801401007387 */ /* 0x000fe80000100a00 */
[----:B------:R0:W-:Y:S04]  /*20630*/  STL.64 [R1+0x388], R22 ;  /* 0x0003881601007387 */ /* 0x0001e80000100a00 */
[----:B0-----:R-:W2:Y:S01]  /*20640*/  LDL.LU.64 R22, [R1+0x1eb0] ;  /* 0x001eb00001167983 */ /* 0x001ea20000300a00 */
[C---:B---3--:R-:W-:Y:S03]  /*20650*/  HMMA.16816.F32 R8, R12.reuse, R4, R8 ;  /* 0x000000040c08723c */ /* 0x048fe60000001808 */
[----:B------:R-:W3:Y:S04]  /*20660*/  LDL.LU.64 R20, [R1+0x1ea8] ;  /* 0x001ea80001147983 */ /* 0x000ee80000300a00 */
[----:B------:R-:W-:Y:S04]  /*20670*/  STL.64 [R1+0x1e60], R6 ;  /* 0x001e600601007387 */ /* 0x000fe80000100a00 */
[----:B------:R0:W-:Y:S02]  /*20680*/  STL.64 [R1+0x1e58], R4 ;  /* 0x001e580401007387 */ /* 0x0001e40000100a00 */
[----:B0-----:R-:W-:Y:S01]  /*20690*/  HMMA.16816.F32 R4, R12, R2, R24 ;  /* 0x000000020c04723c */ /* 0x001fe20000001818 */
[----:B----4-:R-:W-:-:S05]  /*206a0*/  IMAD R28, R28, 0x100, R19 ;  /* 0x000001001c1c7824 */ /* 0x010fca00078e0213 */
[----:B------:R0:W-:Y:S04]  /*206b0*/  STL.64 [R1+0x370], R8 ;  /* 0x0003700801007387 */ /* 0x0001e80000100a00 */
[----:B------:R1:W-:Y:S01]  /*206c0*/  STL.64 [R1+0x378], R10 ;  /* 0x0003780a01007387 */ /* 0x0003e20000100a00 */
[----:B--2---:R-:W-:Y:S02]  /*206d0*/  IMAD R22, R22, 0x100, R17 ;  /* 0x0000010016167824 */ /* 0x004fe400078e0211 */
[----:B------:R-:W-:Y:S01]  /*206e0*/  IMAD R23, R23, 0x100, R18 ;  /* 0x0000010017177824 */ /* 0x000fe200078e0212 */
[----:B------:R-:W3:Y:S04]  /*206f0*/  LDL.LU.64 R16, [R1+0x360] ;  /* 0x0003600001107983 */ /* 0x000ee80000300a00 */
[----:B------:R-:W3:Y:S04]  /*20700*/  LDL.LU.64 R18, [R1+0x368] ;  /* 0x0003680001127983 */ /* 0x000ee80000300a00 */
[----:B------:R-:W-:Y:S04]  /*20710*/  STL.64 [R1+0x110], R4 ;  /* 0x0001100401007387 */ /* 0x000fe80000100a00 */
[----:B------:R-:W-:Y:S04]  /*20720*/  STL.64 [R1+0x118], R6 ;  /* 0x0001180601007387 */ /* 0x000fe80000100a00 */
[----:B0-----:R-:W2:Y:S04]  /*20730*/  LDL.LU.64 R8, [R1+0x340] ;  /* 0x0003400001087983 */ /* 0x001ea80000300a00 */
[----:B-1----:R-:W4:Y:S04]  /*20740*/  LDL.LU.64 R10, [R1+0x348] ;  /* 0x00034800010a7983 */ /* 0x002f280000300a00 */
[----:B----4-:R-:W-:Y:S04]  /*20750*/  STL.64 [R1+0x1e90], R10 ;  /* 0x001e900a01007387 */ /* 0x010fe80000100a00 */
[----:B--2---:R0:W-:Y:S04]  /*20760*/  STL.64 [R1+0x1e88], R8 ;  /* 0x001e880801007387 */ /* 0x0041e80000100a00 */
[----:B0-----:R-:W2:Y:S04]  /*20770*/  LDL.LU.64 R8, [R1+0x350] ;  /* 0x0003500001087983 */ /* 0x001ea80000300a00 */
[----:B------:R-:W2:Y:S04]  /*20780*/  LDL.LU.64 R10, [R1+0x358] ;  /* 0x00035800010a7983 */ /* 0x000ea80000300a00 */
[----:B------:R-:W4:Y:S04]  /*20790*/  LDL.LU.64 R4, [R1+0x320] ;  /* 0x0003200001047983 */ /* 0x000f280000300a00 */
[----:B------:R-:W2:Y:S04]  /*207a0*/  LDL.LU.64 R6, [R1+0x328] ;  /* 0x0003280001067983 */ /* 0x000ea80000300a00 */
[----:B--2---:R-:W-:Y:S04]  /*207b0*/  STL.64 [R1+0x1e70], R6 ;  /* 0x001e700601007387 */ /* 0x004fe80000100a00 */
[----:B----4-:R0:W-:Y:S04]  /*207c0*/  STL.64 [R1+0x1e68], R4 ;  /* 0x001e680401007387 */ /* 0x0101e80000100a00 */
[----:B0-----:R-:W2:Y:S04]  /*207d0*/  LDL.LU.64 R4, [R1+0x330] ;  /* 0x0003300001047983 */ /* 0x001ea80000300a00 */
[----:B------:R-:W2:Y:S04]  /*207e0*/  LDL.LU.64 R6, [R1+0x338] ;  /* 0x0003380001067983 */ /* 0x000ea80000300a00 */
[----:B------:R-:W4:Y:S04]  /*207f0*/  LDL.LU.64 R24, [R1+0x100] ;  /* 0x0001000001187983 */ /* 0x000f280000300a00 */
[----:B------:R-:W2:Y:S01]  /*20800*/  LDL.LU.64 R26, [R1+0x108] ;  /* 0x00010800011a7983 */ /* 0x000ea20000300a00 */
[----:B------:R-:W-:Y:S01]  /*20810*/  IMAD R29, R0, 0x100, R29 ;  /* 0x00000100001d7824 */ /* 0x000fe200078e021d */
[----:B------:R-:W-:-:S02]  /*20820*/  F2FP.F16.E5M2.UNPACK_B R12, R22 ;  /* 0x00000016ff0c723e */ /* 0x000fc400020004ff */
[----:B------:R-:W-:Y:S02]  /*20830*/  F2FP.F16.E5M2.UNPACK_B R13, R23 ;  /* 0x00000017ff0d723e */ /* 0x000fe400020004ff */
[----:B------:R-:W-:Y:S02]  /*20840*/  F2FP.F16.E5M2.UNPACK_B R14, R28 ;  /* 0x0000001cff0e723e */ /* 0x000fe400020004ff */
[----:B------:R-:W-:Y:S01]  /*20850*/  F2FP.F16.E5M2.UNPACK_B R15, R29 ;  /* 0x0000001dff0f723e */ /* 0x000fe200020004ff */
[----:B--2---:R-:W-:Y:S04]  /*20860*/  STL.64 [R1+0x1e40], R26 ;  /* 0x001e401a01007387 */ /* 0x004fe80000100a00 */
[----:B----4-:R0:W-:Y:S04]  /*20870*/  STL.64 [R1+0x1e38], R24 ;  /* 0x001e381801007387 */ /* 0x0101e80000100a00 */
[----:B0-----:R-:W2:Y:S04]  /*20880*/  LDL.LU.64 R24, [R1+0x300] ;  /* 0x0003000001187983 */ /* 0x001ea80000300a00 */
[----:B------:R-:W4:Y:S01]  /*20890*/  LDL.LU.64 R26, [R1+0x308] ;  /* 0x00030800011a7983 */ /* 0x000f220000300a00 */
[C---:B---3--:R-:W-:Y:S03]  /*208a0*/  HMMA.16816.F32 R16, R12.reuse, R20, R16 ;  /* 0x000000140c10723c */ /* 0x048fe60000001810 */
[----:B----4-:R-:W-:Y:S04]  /*208b0*/  STL.64 [R1+0x1e50], R26 ;  /* 0x001e501a01007387 */ /* 0x010fe80000100a00 */
[----:B--2---:R0:W-:Y:S04]  /*208c0*/  STL.64 [R1+0x1e48], R24 ;  /* 0x001e481801007387 */ /* 0x0041e80000100a00 */
[----:B0-----:R-:W2:Y:S04]  /*208d0*/  LDL.LU.64 R24, [R1+0x310] ;  /* 0x0003100001187983 */ /* 0x001ea80000300a00 */
[----:B------:R-:W2:Y:S04]  /*208e0*/  LDL.LU.64 R26, [R1+0x318] ;  /* 0x00031800011a7983 */ /* 0x000ea80000300a00 */
[----:B------:R-:W3:Y:S04]  /*208f0*/  LDL.LU R22, [R1+0x5f8] ;  /* 0x0005f80001167983 */ /* 0x000ee80000300800 */
[----:B------:R-:W4:Y:S04]  /*20900*/  LDL.LU R23, [R1+0x600] ;  /* 0x0006000001177983 */ /* 0x000f280000300800 */
[----:B------:R-:W2:Y:S04]  /*20910*/  LDL.LU R28, [R1+0x608] ;  /* 0x00060800011c7983 */ /* 0x000ea80000300800 */
[----:B------:R-:W2:Y:S04]  /*20920*/  LDL.LU R29, [R1+0x610] ;  /* 0x00061000011d7983 */ /* 0x000ea80000300800 */
[----:B------:R-:W-:Y:S04]  /*20930*/  STL.64 [R1+0x360], R16 ;  /* 0x0003601001007387 */ /* 0x000fe80000100a00 */
[----:B------:R0:W-:Y:S04]  /*20940*/  STL.64 [R1+0x368], R18 ;  /* 0x0003681201007387 */ /* 0x0001e80000100a00 */
[----:B0-----:R-:W2:Y:S04]  /*20950*/  LDL.LU.64 R18, [R1+0x1ea0] ;  /* 0x001ea00001127983 */ /* 0x001ea80000300a00 */
[----:B------:R-:W3:Y:S01]  /*20960*/  LDL.LU.64 R16, [R1+0x1e98] ;  /* 0x001e980001107983 */ /* 0x000ee20000300a00 */
        /* <DEDUP_REMOVED lines=17> */
[----:B------:R-:W3:Y:S04]  /*20a80*/  LDL.LU.64 R4, [R1+0x1e68] ;  /* 0x001e680001047983 */ /* 0x000ee80000300a00 */
[----:B------:R-:W2:Y:S01]  /*20a90*/  LDL.LU R0, [R1+0x644] ;  /* 0x0006440001007983 */ /* 0x000ea20000300800 */
[----:B---3--:R-:W-:-:S15]  /*20aa0*/  HMMA.16816.F32 R4, R12, R8, R4 ;  /* 0x000000080c04723c */ /* 0x008fde0000001804 */
[----:B------:R-:W-:-:S04]  /*20ab0*/  NOP ;  /* 0x0000000000007918 */ /* 0x000fc80000000000 */
[----:B------:R-:W-:Y:S04]  /*20ac0*/  STL.64 [R1+0x320], R4 ;  /* 0x0003200401007387 */ /* 0x000fe80000100a00 */
[----:B------:R0:W-:Y:S04]  /*20ad0*/  STL.64 [R1+0x328], R6 ;  /* 0x0003280601007387 */ /* 0x0001e80000100a00 */
[----:B0-----:R-:W3:Y:S04]  /*20ae0*/  LDL.LU.64 R6, [R1+0x1e60] ;  /* 0x001e600001067983 */ /* 0x001ee80000300a00 */
[----:B------:R-:W2:Y:S04]  /*20af0*/  LDL.LU.64 R4, [R1+0x1e58] ;  /* 0x001e580001047983 */ /* 0x000ea80000300a00 */
[----:B------:R0:W-:Y:S04]  /*20b00*/  STL.64 [R1+0x1e20], R10 ;  /* 0x001e200a01007387 */ /* 0x0001e80000100a00 */
[----:B0-----:R-:W2:Y:S04]  /*20b10*/  LDL.LU R10, [R1+0x60c] ;  /* 0x00060c00010a7983 */ /* 0x001ea80000300800 */
[----:B------:R-:W2:Y:S04]  /*20b20*/  LDL.LU R11, [R1+0x614] ;  /* 0x00061400010b7983 */ /* 0x000ea80000300800 */
[----:B------:R0:W-:Y:S04]  /*20b30*/  STL.64 [R1+0x1e18], R8 ;  /* 0x001e180801007387 */ /* 0x0001e80000100a00 */
[----:B0-----:R-:W2:Y:S04]  /*20b40*/  LDL.LU R8, [R1+0x5fc] ;  /* 0x0005fc0001087983 */ /* 0x001ea80000300800 */
[----:B------:R-:W4:Y:S01]  /*20b50*/  LDL.LU R9, [R1+0x604] ;  /* 0x0006040001097983 */ /* 0x000f220000300800 */
[----:B---3--:R-:W-:-:S15]  /*20b60*/  HMMA.16816.F32 R24, R12, R6, R24 ;  /* 0x000000060c18723c */ /* 0x008fde0000001818 */
[----:B------:R-:W-:-:S04]  /*20b70*/  NOP ;  /* 0x0000000000007918 */ /* 0x000fc80000000000 */
        /* <DEDUP_REMOVED lines=9> */
[----:B------:R-:W2:Y:S04]  /*20c10*/  LDL.LU.64 R24, [R1+0x1e38] ;  /* 0x001e380001187983 */ /* 0x000ea80000300a00 */
[----:B------:R-:W-:Y:S04]  /*20c20*/  STL.64 [R1+0x1e00], R6 ;  /* 0x001e000601007387 */ /* 0x000fe80000100a00 */
[----:B------:R2:W-:Y:S01]  /*20c30*/  STL.64 [R1+0x1df8], R4 ;  /* 0x001df80401007387 */ /* 0x0005e20000100a00 */
[----:B------:R-:W-:-:S02]  /*20c40*/  IMAD R22, R22, 0x100, R8 ;  /* 0x0000010016167824 */ /* 0x000fc400078e0208 */
[----:B----4-:R-:W-:Y:S02]  /*20c50*/  IMAD R23, R23, 0x100, R9 ;  /* 0x0000010017177824 */ /* 0x010fe400078e0209 */
[----:B------:R-:W-:Y:S02]  /*20c60*/  IMAD R28, R28, 0x100, R10 ;  /* 0x000001001c1c7824 */ /* 0x000fe400078e020a */
[----:B------:R-:W-:Y:S01]  /*20c70*/  IMAD R29, R29, 0x100, R11 ;  /* 0x000001001d1d7824 */ /* 0x000fe200078e020b */
[----:B--2---:R-:W-:Y:S01]  /*20c80*/  HMMA.16816.F32 R4, R12, R2, R24 ;  /* 0x000000020c04723c */ /* 0x004fe20000001818 */
[----:B------:R-:W2:Y:S04]  /*20c90*/  LDL.LU.64 R24, [R1+0x2f0] ;  /* 0x0002f00001187983 */ /* 0x000ea80000300a00 */
[----:B------:R-:W2:-:S14]  /*20ca0*/  LDL.LU.64 R26, [R1+0x2f8] ;  /* 0x0002f800011a7983 */ /* 0x000e9c0000300a00 */
[----:B------:R-:W-:Y:S04]  /*20cb0*/  STL.64 [R1+0x100], R4 ;  /* 0x0001000401007387 */ /* 0x000fe80000100a00 */
[----:B------:R-:W-:Y:S04]  /*20cc0*/  STL.64 [R1+0x108], R6 ;  /* 0x0001080601007387 */ /* 0x000fe80000100a00 */
        /* <DEDUP_REMOVED lines=248> */
[----:B------:R2:W-:Y:S04]  /*21c50*/  STL.64 [R1+0xd0], R4 ;  /* 0x0000d00401007387 */ /* 0x0005e80000100a00 */
[----:B------:R4:W-:Y:S04]  /*21c60*/  STL.64 [R1+0xd8], R6 ;  /* 0x0000d80601007387 */ /* 0x0009e80000100a00 */
[----:B0-----:R-:W3:Y:S04]  /*21c70*/  LDL.LU.64 R8, [R1+0x190] ;  /* 0x0001900001087983 */ /* 0x001ee80000300a00 */
[----:B-1----:R-:W3:Y:S04]  /*21c80*/  LDL.LU.64 R10, [R1+0x198] ;  /* 0x00019800010a7983 */ /* 0x002ee80000300a00 */
[----:B------:R-:W3:Y:S04]  /*21c90*/  LDL.LU.64 R24, [R1+0x180] ;  /* 0x0001800001187983 */ /* 0x000ee80000300a00 */
[----:B------:R-:W3:Y:S04]  /*21ca0*/  LDL.LU.64 R26, [R1+0x188] ;  /* 0x00018800011a7983 */ /* 0x000ee80000300a00 */
[----:B--2---:R-:W2:Y:S04]  /*21cb0*/  LDL.LU.64 R4, [R1+0x160] ;  /* 0x0001600001047983 */ /* 0x004ea80000300a00 */
[----:B----4-:R-:W4:Y:S01]  /*21cc0*/  LDL.LU.64 R6, [R1+0x168] ;  /* 0x0001680001067983 */ /* 0x010f220000300a00 */
[----:B------:R-:W-:Y:S01]  /*21cd0*/  IMAD R29, R0, 0x100, R29 ;  /* 0x00000100001d7824 */ /* 0x000fe200078e021d */
[----:B------:R-:W-:-:S02]  /*21ce0*/  F2FP.F16.E5M2.UNPACK_B R12, R22 ;  /* 0x00000016ff0c723e */ /* 0x000fc400020004ff */
[----:B------:R-:W-:Y:S02]  /*21cf0*/  F2FP.F16.E5M2.UNPACK_B R13, R23 ;  /* 0x00000017ff0d723e */ /* 0x000fe400020004ff */
[----:B------:R-:W-:Y:S02]  /*21d00*/  F2FP.F16.E5M2.UNPACK_B R14, R28 ;  /* 0x0000001cff0e723e */ /* 0x000fe400020004ff */
[----:B------:R-:W-:-:S07]  /*21d10*/  F2FP.F16.E5M2.UNPACK_B R15, R29 ;  /* 0x0000001dff0f723e */ /* 0x000fce00020004ff */
[C---:B---3--:R-:W-:Y:S01]  /*21d20*/  HMMA.16816.F32 R16, R12.reuse, R20, R16 ;  /* 0x000000140c10723c */ /* 0x048fe20000001810 */
[----:B----4-:R-:W-:Y:S04]  /*21d30*/  STL.64 [R1+0x1d00], R6 ;  /* 0x001d000601007387 */ /* 0x010fe80000100a00 */
[----:B--2---:R0:W-:Y:S04]  /*21d40*/  STL.64 [R1+0x1cf8], R4 ;  /* 0x001cf80401007387 */ /* 0x0041e80000100a00 */
[----:B0-----:R-:W2:Y:S04]  /*21d50*/  LDL.LU.64 R4, [R1+0x170] ;  /* 0x0001700001047983 */ /* 0x001ea80000300a00 */
[----:B------:R-:W2:Y:S04]  /*21d60*/  LDL.LU.64 R6, [R1+0x178] ;  /* 0x0001780001067983 */ /* 0x000ea80000300a00 */
[----:B------:R-:W3:Y:S04]  /*21d70*/  LDL.LU R22, [R1+0x690] ;  /* 0x0006900001167983 */ /* 0x000ee80000300800 */
[----:B------:R-:W3:Y:S04]  /*21d80*/  LDL.LU R23, [R1+0x698] ;  /* 0x0006980001177983 */ /* 0x000ee80000300800 */
[----:B------:R-:W4:Y:S04]  /*21d90*/  LDL.LU R28, [R1+0x6a0] ;  /* 0x0006a000011c7983 */ /* 0x000f280000300800 */
[----:B------:R-:W2:Y:S04]  /*21da0*/  LDL.LU R29, [R1+0x6a8] ;  /* 0x0006a800011d7983 */ /* 0x000ea80000300800 */
[----:B------:R-:W-:Y:S04]  /*21db0*/  STL.64 [R1+0x1a0], R16 ;  /* 0x0001a01001007387 */ /* 0x000fe80000100a00 */
[----:B------:R0:W-:Y:S04]  /*21dc0*/  STL.64 [R1+0x1a8], R18 ;  /* 0x0001a81201007387 */ /* 0x0001e80000100a00 */
[----:B0-----:R-:W2:Y:S04]  /*21dd0*/  LDL.LU.64 R18, [R1+0x1d20] ;  /* 0x001d200001127983 */ /* 0x001ea80000300a00 */
[----:B------:R-:W4:Y:S04]  /*21de0*/  LDL.LU.64 R16, [R1+0x1d18] ;  /* 0x001d180001107983 */ /* 0x000f280000300a00 */
[----:B---3--:R-:W-:Y:S01]  /*21df0*/  STL.64 [R1+0x1ce0], R22 ;  /* 0x001ce01601007387 */ /* 0x008fe20000100a00 */
[C---:B--2---:R-:W-:Y:S03]  /*21e00*/  HMMA.16816.F32 R8, R12.reuse, R18, R8 ;  /* 0x000000120c08723c */ /* 0x044fe60000001808 */
[----:B------:R0:W-:Y:S04]  /*21e10*/  STL.64 [R1+0x1cd8], R20 ;  /* 0x001cd81401007387 */ /* 0x0001e80000100a00 */
[----:B0-----:R-:W2:Y:S04]  /*21e20*/  LDL.LU.64 R20, [R1+0x150] ;  /* 0x0001500001147983 */ /* 0x001ea80000300a00 */
[----:B------:R-:W2:Y:S08]  /*21e30*/  LDL.LU.64 R22, [R1+0x158] ;  /* 0x0001580001167983 */ /* 0x000eb00000300a00 */
[----:B------:R-:W-:Y:S04]  /*21e40*/  STL.64 [R1+0x190], R8 ;  /* 0x0001900801007387 */ /* 0x000fe80000100a00 */
[----:B------:R0:W-:Y:S04]  /*21e50*/  STL.64 [R1+0x198], R10 ;  /* 0x0001980a01007387 */ /* 0x0001e80000100a00 */
[----:B0-----:R-:W3:Y:S01]  /*21e60*/  LDL.LU.64 R10, [R1+0x1d10] ;  /* 0x001d1000010a7983 */ /* 0x001ee20000300a00 */
[----:B----4-:R-:W-:Y:S03]  /*21e70*/  HMMA.16816.F32 R24, R12, R16, R24 ;  /* 0x000000100c18723c */ /* 0x010fe60000001818 */
[----:B------:R-:W4:-:S15]  /*21e80*/  LDL.LU.64 R8, [R1+0x1d08] ;  /* 0x001d080001087983 */ /* 0x000f1e0000300a00 */
[----:B------:R-:W-:Y:S01]  /*21e90*/  NOP ;  /* 0x0000000000007918 */ /* 0x000fe20000000000 */
[----:B------:R0:W-:Y:S04]  /*21ea0*/  STL.64 [R1+0x180], R24 ;  /* 0x0001801801007387 */ /* 0x0001e80000100a00 */
[----:B------:R1:W-:Y:S04]  /*21eb0*/  STL.64 [R1+0x188], R26 ;  /* 0x0001881a01007387 */ /* 0x0003e80000100a00 */
[----:B0-----:R-:W2:Y:S04]  /*21ec0*/  LDL.LU.64 R24, [R1+0xc0] ;  /* 0x0000c00001187983 */ /* 0x001ea80000300a00 */
[----:B-1----:R-:W2:Y:S04]  /*21ed0*/  LDL.LU.64 R26, [R1+0xc8] ;  /* 0x0000c800011a7983 */ /* 0x002ea80000300a00 */
[----:B------:R0:W-:Y:S04]  /*21ee0*/  STL.64 [R1+0x1cd0], R18 ;  /* 0x001cd01201007387 */ /* 0x0001e80000100a00 */
[----:B0-----:R-:W2:Y:S04]  /*21ef0*/  LDL.LU R18, [R1+0x6a4] ;  /* 0x0006a40001127983 */ /* 0x001ea80000300800 */
[----:B------:R-:W2:Y:S04]  /*21f00*/  LDL.LU R19, [R1+0x6ac] ;  /* 0x0006ac0001137983 */ /* 0x000ea80000300800 */
[----:B------:R0:W-:Y:S04]  /*21f10*/  STL.64 [R1+0x1cc8], R16 ;  /* 0x001cc81001007387 */ /* 0x0001e80000100a00 */
[----:B0-----:R-:W2:Y:S04]  /*21f20*/  LDL.LU R16, [R1+0x694] ;  /* 0x0006940001107983 */ /* 0x001ea80000300800 */
[----:B------:R-:W2:Y:S01]  /*21f30*/  LDL.LU R17, [R1+0x69c] ;  /* 0x00069c0001117983 */ /* 0x000ea20000300800 */
[----:B---3--:R-:W-:-:S15]  /*21f40*/  HMMA.16816.F32 R4, R12, R10, R4 ;  /* 0x0000000a0c04723c */ /* 0x008fde0000001804 */
[----:B------:R-:W-:-:S04]  /*21f50*/  NOP ;  /* 0x0000000000007918 */ /* 0x000fc80000000000 */
[----:B------:R-:W-:Y:S04]  /*21f60*/  STL.64 [R1+0x170], R4 ;  /* 0x0001700401007387 */ /* 0x000fe80000100a00 */
[----:B------:R0:W-:Y:S04]  /*21f70*/  STL.64 [R1+0x178], R6 ;  /* 0x0001780601007387 */ /* 0x0001e80000100a00 */
[----:B0-----:R-:W4:Y:S04]  /*21f80*/  LDL.LU.64 R6, [R1+0x1d00] ;  /* 0x001d000001067983 */ /* 0x001f280000300a00 */
[----:B------:R-:W4:Y:S02]  /*21f90*/  LDL.LU.64 R4, [R1+0x1cf8] ;  /* 0x001cf80001047983 */ /* 0x000f240000300a00 */
[----:B----4-:R-:W-:-:S15]  /*21fa0*/  HMMA.16816.F32 R4, R12, R8, R4 ;  /* 0x000000080c04723c */ /* 0x010fde0000001804 */
        /* <DEDUP_REMOVED lines=12> */
[----:B------:R0:W-:Y:S01]  /*22070*/  STL [R1+0x158], R22 ;  /* 0x0001581601007387 */ /* 0x0001e20000100800 */
[----:B------:R-:W-:-:S03]  /*22080*/  IMAD.MOV.U32 R0, RZ, RZ, R23 ;  /* 0x000000ffff007224 */ /* 0x000fc600078e0017 */
[----:B0-----:R-:W2:Y:S04]  /*22090*/  LDL.LU.64 R22, [R1+0x1ce0] ;  /* 0x001ce00001167983 */ /* 0x001ea80000300a00 */
[----:B------:R-:W4:Y:S01]  /*220a0*/  LDL.LU.64 R20, [R1+0x1cd8] ;  /* 0x001cd80001147983 */ /* 0x000f220000300a00 */
[C---:B---3--:R-:W-:Y:S03]  /*220b0*/  HMMA.16816.F32 R8, R12.reuse, R4, R8 ;  /* 0x000000040c08723c */ /* 0x048fe60000001808 */
[----:B------:R-:W-:Y:S04]  /*220c0*/  STL [R1+0x19b0], R0 ;  /* 0x0019b00001007387 */ /* 0x000fe80000100800 */
[----:B------:R-:W-:Y:S04]  /*220d0*/  STL.64 [R1+0x1c90], R6 ;  /* 0x001c900601007387 */ /* 0x000fe80000100a00 */
[----:B------:R0:W-:Y:S02]  /*220e0*/  STL.64 [R1+0x1c88], R4 ;  /* 0x001c880401007387 */ /* 0x0001e40000100a00 */
[----:B0-----:R-:W-:Y:S01]  /*220f0*/  HMMA.16816.F32 R4, R12, R2, R24 ;  /* 0x000000020c04723c */ /* 0x001fe20000001818 */
[----:B------:R-:W-:-:S02]  /*22100*/  IMAD R28, R28, 0x100, R18 ;  /* 0x000001001c1c7824 */ /* 0x000fc400078e0212 */
[----:B------:R-:W-:-:S03]  /*22110*/  IMAD R29, R29, 0x100, R19 ;  /* 0x000001001d1d7824 */ /* 0x000fc600078e0213 */
[----:B------:R0:W-:Y:S04]  /*22120*/  STL.64 [R1+0x140], R8 ;  /* 0x0001400801007387 */ /* 0x0001e80000100a00 */
[----:B------:R1:W-:Y:S01]  /*22130*/  STL.64 [R1+0x148], R10 ;  /* 0x0001480a01007387 */ /* 0x0003e20000100a00 */
[----:B--2---:R-:W-:Y:S02]  /*22140*/  IMAD R22, R22, 0x100, R16 ;  /* 0x0000010016167824 */ /* 0x004fe400078e0210 */
[----:B------:R-:W-:Y:S02]  /*22150*/  IMAD R23, R23, 0x100, R17 ;  /* 0x0000010017177824 */ /* 0x000fe400078e0211 */
[----:B------:R-:W4:Y:S04]  /*22160*/  LDL.LU.64 R16, [R1+0xb0] ;  /* 0x0000b00001107983 */ /* 0x000f280000300a00 */
[----:B------:R-:W4:Y:S04]  /*22170*/  LDL.LU.64 R18, [R1+0xb8] ;  /* 0x0000b80001127983 */ /* 0x000f280000300a00 */
[----:B------:R-:W-:Y:S04]  /*22180*/  STL.64 [R1+0xc0], R4 ;  /* 0x0000c00401007387 */ /* 0x000fe80000100a00 */
[----:B------:R-:W-:Y:S04]  /*22190*/  STL.64 [R1+0xc8], R6 ;  /* 0x0000c80601007387 */ /* 0x000fe80000100a00 */
[----:B0-----:R-:W2:Y:S04]  /*221a0*/  LDL.LU.64 R8, [R1+0x70] ;  /* 0x0000700001087983 */ /* 0x001ea80000300a00 */
[----:B-1----:R-:W3:Y:S01]  /*221b0*/  LDL.LU.64 R10, [R1+0x78] ;  /* 0x00007800010a7983 */ /* 0x002ee20000300a00 */
[----:B------:R-:W-:-:S02]  /*221c0*/  F2FP.F16.E5M2.UNPACK_B R12, R22 ;  /* 0x00000016ff0c723e */ /* 0x000fc400020004ff */
[----:B------:R-:W-:Y:S02]  /*221d0*/  F2FP.F16.E5M2.UNPACK_B R13, R23 ;  /* 0x00000017ff0d723e */ /* 0x000fe400020004ff */
[----:B------:R-:W-:Y:S02]  /*221e0*/  F2FP.F16.E5M2.UNPACK_B R14, R28 ;  /* 0x0000001cff0e723e */ /* 0x000fe400020004ff */
[----:B------:R-:W-:Y:S01]  /*221f0*/  F2FP.F16.E5M2.UNPACK_B R15, R29 ;  /* 0x0000001dff0f723e */ /* 0x000fe200020004ff */
[----:B---3--:R-:W-:Y:S04]  /*22200*/  STL.64 [R1+0x1cc0], R10 ;  /* 0x001cc00a01007387 */ /* 0x008fe80000100a00 */
[----:B--2---:R0:W-:Y:S04]  /*22210*/  STL.64 [R1+0x1cb8], R8 ;  /* 0x001cb80801007387 */ /* 0x0041e80000100a00 */
[----:B0-----:R-:W2:Y:S04]  /*22220*/  LDL.LU.64 R8, [R1+0x90] ;  /* 0x0000900001087983 */ /* 0x001ea80000300a00 */
[----:B------:R-:W2:Y:S04]  /*22230*/  LDL.LU.64 R10, [R1+0x98] ;  /* 0x00009800010a7983 */ /* 0x000ea80000300a00 */
[----:B------:R-:W3:Y:S04]  /*22240*/  LDL.LU.64 R4, [R1+0x30] ;  /* 0x0000300001047983 */ /* 0x000ee80000300a00 */
[----:B------:R-:W2:Y:S01]  /*22250*/  LDL.LU.64 R6, [R1+0x38] ;  /* 0x0000380001067983 */ /* 0x000ea20000300a00 */
[C---:B----4-:R-:W-:Y:S03]  /*22260*/  HMMA.16816.F32 R16, R12.reuse, R20, R16 ;  /* 0x000000140c10723c */ /* 0x050fe60000001810 */
[----:B--2---:R-:W-:Y:S04]  /*22270*/  STL.64 [R1+0x1ca0], R6 ;  /* 0x001ca00601007387 */ /* 0x004fe80000100a00 */
[----:B---3--:R0:W-:Y:S04]  /*22280*/  STL.64 [R1+0x1c98], R4 ;  /* 0x001c980401007387 */ /* 0x0081e80000100a00 */
[----:B0-----:R-:W2:Y:S04]  /*22290*/  LDL.LU.64 R4, [R1+0x50] ;  /* 0x0000500001047983 */ /* 0x001ea80000300a00 */
[----:B------:R-:W2:Y:S04]  /*222a0*/  LDL.LU.64 R6, [R1+0x58] ;  /* 0x0000580001067983 */ /* 0x000ea80000300a00 */
[----:B------:R-:W3:Y:S04]  /*222b0*/  LDL.LU.64 R24, [R1+0x10] ;  /* 0x0000100001187983 */ /* 0x000ee80000300a00 */
[----:B------:R-:W3:Y:S04]  /*222c0*/  LDL.LU.64 R26, [R1+0x18] ;  /* 0x00001800011a7983 */ /* 0x000ee80000300a00 */
[----:B------:R-:W4:Y:S04]  /*222d0*/  LDL.LU R22, [R1+0x6c8] ;  /* 0x0006c80001167983 */ /* 0x000f280000300800 */
[----:B------:R-:W4:Y:S04]  /*222e0*/  LDL.LU R23, [R1+0x6cc] ;  /* 0x0006cc0001177983 */ /* 0x000f280000300800 */
[----:B------:R-:W2:Y:S04]  /*222f0*/  LDL.LU R28, [R1+0x6c0] ;  /* 0x0006c000011c7983 */ /* 0x000ea80000300800 */
[----:B------:R-:W2:Y:S04]  /*22300*/  LDL.LU R29, [R1+0x6c4] ;  /* 0x0006c400011d7983 */ /* 0x000ea80000300800 */
[----:B------:R-:W-:Y:S04]  /*22310*/  STL.64 [R1+0xb0], R16 ;  /* 0x0000b01001007387 */ /* 0x000fe80000100a00 */
[----:B------:R0:W-:Y:S04]  /*22320*/  STL.64 [R1+0xb8], R18 ;  /* 0x0000b81201007387 */ /* 0x0001e80000100a00 */
[----:B0-----:R-:W2:Y:S04]  /*22330*/  LDL.LU.64 R18, [R1+0x1cd0] ;  /* 0x001cd00001127983 */ /* 0x001ea80000300a00 */
[----:B------:R-:W3:Y:S04]  /*22340*/  LDL.LU.64 R16, [R1+0x1cc8] ;  /* 0x001cc80001107983 */ /* 0x000ee80000300a00 */
[----:B------:R-:W3:Y:S04]  /*22350*/  LDL.LU R20, [R1+0x6bc] ;  /* 0x0006bc0001147983 */ /* 0x000ee80000300800 */
[----:B------:R-:W3:Y:S01]  /*22360*/  LDL.LU R21, [R1+0x6b8] ;  /* 0x0006b80001157983 */ /* 0x000ee20000300800 */
[----:B--2---:R-:W-:-:S15]  /*22370*/  HMMA.16816.F32 R8, R12, R18, R8 ;  /* 0x000000120c08723c */ /* 0x004fde0000001808 */
[----:B------:R-:W-:-:S04]  /*22380*/  NOP ;  /* 0x0000000000007918 */ /* 0x000fc80000000000 */
[----:B------:R-:W-:Y:S04]  /*22390*/  STL.64 [R1+0x90], R8 ;  /* 0x0000900801007387 */ /* 0x000fe80000100a00 */
[----:B------:R0:W-:Y:S04]  /*223a0*/  STL.64 [R1+0x98], R10 ;  /* 0x0000980a01007387 */ /* 0x0001e80000100a00 */
[----:B0-----:R-:W3:Y:S04]  /*223b0*/  LDL.LU.64 R10, [R1+0x1cc0] ;  /* 0x001cc000010a7983 */ /* 0x001ee80000300a00 */
[----:B------:R-:W3:Y:S04]  /*223c0*/  LDL.LU.64 R8, [R1+0x1cb8] ;  /* 0x001cb80001087983 */ /* 0x000ee80000300a00 */
[----:B------:R-:W2:Y:S04]  /*223d0*/  LDL.LU R18, [R1+0x6b4] ;  /* 0x0006b40001127983 */ /* 0x000ea80000300800 */
[----:B------:R-:W2:Y:S01]  /*223e0*/  LDL.LU R19, [R1+0x6b0] ;  /* 0x0006b00001137983 */ /* 0x000ea20000300800 */
[----:B---3--:R-:W-:-:S15]  /*223f0*/  HMMA.16816.F32 R8, R12, R16, R8 ;  /* 0x000000100c08723c */ /* 0x008fde0000001808 */
[----:B------:R-:W-:-:S04]  /*22400*/  NOP ;  /* 0x0000000000007918 */ /* 0x000fc80000000000 */
[----:B------:R-:W-:Y:S04]  /*22410*/  STL.64 [R1+0x70], R8 ;  /* 0x0000700801007387 */ /* 0x000fe80000100a00 */
[----:B------:R0:W-:Y:S01]  /*22420*/  STL [R1+0x78], R10 ;  /* 0x0000780a01007387 */ /* 0x0001e20000100800 */
[----:B------:R-:W-:-:S03]  /*22430*/  IMAD.MOV.U32 R0, RZ, RZ, R11 ;  /* 0x000000ffff007224 */ /* 0x000fc600078e000b */
[----:B0-----:R-:W3:Y:S04]  /*22440*/  LDL.LU.64 R10, [R1+0x1cb0] ;  /* 0x001cb000010a7983 */ /* 0x001ee80000300a00 */
[----:B------:R-:W2:Y:S04]  /*22450*/  LDL.LU.64 R8, [R1+0x1ca8] ;  /* 0x001ca80001087983 */ /* 0x000ea80000300a00 */
[----:B------:R-:W-:Y:S01]  /*22460*/  STL [R1+0x19b4], R0 ;  /* 0x0019b40001007387 */ /* 0x000fe20000100800 */
[----:B---3--:R-:W-:-:S15]  /*22470*/  HMMA.16816.F32 R4, R12, R10, R4 ;  /* 0x0000000a0c04723c */ /* 0x008fde0000001804 */
[----:B------:R-:W-:-:S04]  /*22480*/  NOP ;  /* 0x0000000000007918 */ /* 0x000fc80000000000 */
[----:B------:R-:W-:Y:S04]  /*22490*/  STL.64 [R1+0x50], R4 ;  /* 0x0000500401007387 */ /* 0x000fe80000100a00 */
[----:B------:R0:W-:Y:S04]  /*224a0*/  STL.64 [R1+0x58], R6 ;  /* 0x0000580601007387 */ /* 0x0001e80000100a00 */
[----:B0-----:R-:W2:Y:S04]  /*224b0*/  LDL.LU.64 R6, [R1+0x1ca0] ;  /* 0x001ca00001067983 */ /* 0x001ea80000300a00 */
[----:B------:R-:W2:Y:S02]  /*224c0*/  LDL.LU.64 R4, [R1+0x1c98] ;  /* 0x001c980001047983 */ /* 0x000ea40000300a00 */
[----:B--2---:R-:W-:Y:S02]  /*224d0*/  HMMA.16816.F32 R8, R12, R8, R4 ;  /* 0x000000080c08723c */ /* 0x004fe40000001804 */
[----:B------:R-:W2:Y:S04]  /*224e0*/  LDL.LU.64 R6, [R1+0x1c90] ;  /* 0x001c900001067983 */ /* 0x000ea80000300a00 */
[----:B------:R-:W3:-:S13]  /*224f0*/  LDL.LU.64 R4, [R1+0x1c88] ;  /* 0x001c880001047983 */ /* 0x000eda0000300a00 */
[----:B------:R0:W-:Y:S04]  /*22500*/  STL.64 [R1+0x30], R8 ;  /* 0x0000300801007387 */ /* 0x0001e80000100a00 */
[----:B------:R1:W-:Y:S04]  /*22510*/  STL.64 [R1+0x38], R10 ;  /* 0x0000380a01007387 */ /* 0x0003e80000100a00 */
[----:B0-----:R-:W3:Y:S04]  /*22520*/  LDL.LU.64 R8, [R1] ;  /* 0x0000000001087983 */ /* 0x001ee80000300a00 */
[----:B-1----:R-:W3:Y:S01]  /*22530*/  LDL.LU.64 R10, [R1+0x8] ;  /* 0x00000800010a7983 */ /* 0x002ee20000300a00 */
[----:B--2---:R-:W-:-:S15]  /*22540*/  HMMA.16816.F32 R24, R12, R6, R24 ;  /* 0x000000060c18723c */ /* 0x004fde0000001818 */
[----:B------:R-:W-:-:S04]  /*22550*/  NOP ;  /* 0x0000000000007918 */ /* 0x000fc80000000000 */
[----:B------:R-:W-:Y:S04]  /*22560*/  STL [R1+0x10], R24 ;  /* 0x0000101801007387 */ /* 0x000fe80000100800 */
[----:B------:R0:W-:Y:S01]  /*22570*/  STL.64 [R1+0x18], R26 ;  /* 0x0000181a01007387 */ /* 0x0001e20000100a00 */
[----:B------:R-:W-:-:S03]  /*22580*/  IMAD.MOV.U32 R0, RZ, RZ, R25 ;  /* 0x000000ffff007224 */ /* 0x000fc600078e0019 */
[----:B0-----:R-:W2:Y:S04]  /*22590*/  LDL.LU.64 R26, [R1+0x1c80] ;  /* 0x001c8000011a7983 */ /* 0x001ea80000300a00 */
[----:B------:R-:W2:Y:S01]  /*225a0*/  LDL.LU.64 R24, [R1+0x1c78] ;  /* 0x001c780001187983 */ /* 0x000ea20000300a00 */
[----:B---3--:R-:W-:Y:S03]  /*225b0*/  HMMA.16816.F32 R8, R12, R4, R8 ;  /* 0x000000040c08723c */ /* 0x008fe60000001808 */
[----:B------:R-:W-:-:S15]  /*225c0*/  STL [R1+0x19f8], R0 ;  /* 0x0019f80001007387 */ /* 0x000fde0000100800 */
[----:B------:R-:W-:Y:S01]  /*225d0*/  NOP ;  /* 0x0000000000007918 */ /* 0x000fe20000000000 */
[----:B------:R-:W-:Y:S04]  /*225e0*/  STL.64 [R1], R8 ;  /* 0x0000000801007387 */ /* 0x000fe80000100a00 */
[----:B------:R-:W-:Y:S01]  /*225f0*/  STL.64 [R1+0x8], R10 ;  /* 0x0000080a01007387 */ /* 0x000fe20000100a00 */
[----:B--2---:R-:W-:-:S15]  /*22600*/  HMMA.16816.F32 R24, R12, R2, R24 ;  /* 0x000000020c18723c */ /* 0x004fde0000001818 */
[----:B------:R-:W-:-:S04]  /*22610*/  NOP ;  /* 0x0000000000007918 */ /* 0x000fc80000000000 */
[----:B------:R-:W-:Y:S04]  /*22620*/  STL.64 [R1+0x1918], R26 ;  /* 0x0019181a01007387 */ /* 0x000fe80000100a00 */
[----:B------:R0:W-:Y:S04]  /*22630*/  STL.64 [R1+0x1910], R24 ;  /* 0x0019101801007387 */ /* 0x0001e80000100a00 */
[----:B0-----:R-:W2:Y:S04]  /*22640*/  LDL.LU R24, [R1+0x130] ;  /* 0x0001300001187983 */ /* 0x001ea80000300800 */
[----:B------:R-:W2:Y:S04]  /*22650*/  LDL.LU R25, [R1+0x134] ;  /* 0x0001340001197983 */ /* 0x000ea80000300800 */
[----:B------:R-:W3:Y:S04]  /*22660*/  LDL.LU R26, [R1+0x138] ;  /* 0x00013800011a7983 */ /* 0x000ee80000300800 */
[----:B------:R-:W3:Y:S01]  /*22670*/  LDL.LU R27, [R1+0x13c] ;  /* 0x00013c00011b7983 */ /* 0x000ee20000300800 */
[----:B------:R-:W-:-:S03]  /*22680*/  IMAD R6, R28, 0x100, R29 ;  /* 0x000001001c067824 */ /* 0x000fc600078e021d */
[----:B---3--:R-:W-:Y:S04]  /*22690*/  STL.64 [R1+0x1c50], R26 ;  /* 0x001c501a01007387 */ /* 0x008fe80000100a00 */
[----:B--2---:R0:W-:Y:S04]  /*226a0*/  STL.64 [R1+0x1c48], R24 ;  /* 0x001c481801007387 */ /* 0x0041e80000100a00 */
[----:B0-----:R-:W2:Y:S04]  /*226b0*/  LDL.LU R24, [R1+0x60] ;  /* 0x0000600001187983 */ /* 0x001ea80000300800 */
[----:B------:R-:W2:Y:S04]  /*226c0*/  LDL.LU R25, [R1+0x64] ;  /* 0x0000640001197983 */ /* 0x000ea80000300800 */
[----:B------:R-:W3:Y:S04]  /*226d0*/  LDL.LU R26, [R1+0x68] ;  /* 0x00006800011a7983 */ /* 0x000ee80000300800 */
[----:B------:R-:W3:Y:S01]  /*226e0*/  LDL.LU R27, [R1+0x6c] ;  /* 0x00006c00011b7983 */ /* 0x000ee20000300800 */
[----:B----4-:R-:W-:-:S03]  /*226f0*/  IMAD R7, R22, 0x100, R23 ;  /* 0x0000010016077824 */ /* 0x010fc600078e0217 */
[----:B------:R-:W4:Y:S04]  /*22700*/  LDL.LU R28, [R1+0x3f0] ;  /* 0x0003f000011c7983 */ /* 0x000f280000300800 */
[----:B------:R-:W4:Y:S01]  /*22710*/  LDL.LU R23, [R1+0x3f4] ;  /* 0x0003f40001177983 */ /* 0x000f220000300800 */
[----:B------:R-:W-:-:S03]  /*22720*/  IMAD R4, R19, 0x100, R18 ;  /* 0x0000010013047824 */ /* 0x000fc600078e0212 */
[----:B------:R-:W4:Y:S04]  /*22730*/  LDL.LU R22, [R1+0x400] ;  /* 0x0004000001167983 */ /* 0x000f280000300800 */
[----:B------:R-:W4:Y:S04]  /*22740*/  LDL.LU R19, [R1+0x404] ;  /* 0x0004040001137983 */ /* 0x000f280000300800 */
[----:B------:R-:W4:Y:S04]  /*22750*/  LDL.LU R16, [R1+0x410] ;  /* 0x0004100001107983 */ /* 0x000f280000300800 */
[----:B---3--:R-:W-:Y:S04]  /*22760*/  STL.64 [R1+0x1c60], R26 ;  /* 0x001c601a01007387 */ /* 0x008fe80000100a00 */
[----:B--2---:R0:W-:Y:S04]  /*22770*/  STL.64 [R1+0x1c58], R24 ;  /* 0x001c581801007387 */ /* 0x0041e80000100a00 */
[----:B0-----:R-:W2:Y:S04]  /*22780*/  LDL.LU R24, [R1+0x40] ;  /* 0x0000400001187983 */ /* 0x001ea80000300800 */
[----:B------:R-:W2:Y:S04]  /*22790*/  LDL.LU R25, [R1+0x44] ;  /* 0x0000440001197983 */ /* 0x000ea80000300800 */
[----:B------:R-:W3:Y:S04]  /*227a0*/  LDL.LU R26, [R1+0x48] ;  /* 0x00004800011a7983 */ /* 0x000ee80000300800 */
[----:B------:R-:W3:Y:S01]  /*227b0*/  LDL.LU R27, [R1+0x4c] ;  /* 0x00004c00011b7983 */ /* 0x000ee20000300800 */
[----:B------:R-:W-:Y:S01]  /*227c0*/  IMAD R5, R21, 0x100, R20 ;  /* 0x0000010015057824 */ /* 0x000fe200078e0214 */
[----:B------:R-:W-:-:S02]  /*227d0*/  F2FP.F16.E5M2.UNPACK_B R12, R4 ;  /* 0x00000004ff0c723e */ /* 0x000fc400020004ff */
[----:B---3--:R-:W-:Y:S04]  /*227e0*/  STL.64 [R1+0x1c70], R26 ;  /* 0x001c701a01007387 */ /* 0x008fe80000100a00 */
[----:B--2---:R0:W-:Y:S04]  /*227f0*/  STL.64 [R1+0x1c68], R24 ;  /* 0x001c681801007387 */ /* 0x0041e80000100a00 */
[----:B0-----:R-:W2:Y:S04]  /*22800*/  LDL.LU R24, [R1+0x20] ;  /* 0x0000200001187983 */ /* 0x001ea80000300800 */
[----:B------:R-:W2:Y:S04]  /*22810*/  LDL.LU R25, [R1+0x24] ;  /* 0x0000240001197983 */ /* 0x000ea80000300800 */
[----:B------:R-:W2:Y:S04]  /*22820*/  LDL.LU R26, [R1+0x28] ;  /* 0x00002800011a7983 */ /* 0x000ea80000300800 */
[----:B------:R-:W2:Y:S01]  /*22830*/  LDL.LU R27, [R1+0x2c] ;  /* 0x00002c00011b7983 */ /* 0x000ea20000300800 */
[----:B------:R-:W-:-:S02]  /*22840*/  F2FP.F16.E5M2.UNPACK_B R13, R5 ;  /* 0x00000005ff0d723e */ /* 0x000fc400020004ff */
[----:B------:R-:W-:Y:S02]  /*22850*/  F2FP.F16.E5M2.UNPACK_B R14, R6 ;  /* 0x00000006ff0e723e */ /* 0x000fe400020004ff */
[----:B------:R-:W-:Y:S02]  /*22860*/  F2FP.F16.E5M2.UNPACK_B R15, R7 ;  /* 0x00000007ff0f723e */ /* 0x000fe400020004ff */
[----:B----4-:R-:W-:Y:S02]  /*22870*/  F2FP.F16.E5M2.UNPACK_B R20, R28.H1 ;  /* 0x0000001cff14723e */ /* 0x010fe400030004ff */
[----:B------:R-:W-:Y:S01]  /*22880*/  F2FP.F16.E5M2.UNPACK_B R21, R23.H1 ;  /* 0x00000017ff15723e */ /* 0x000fe200030004ff */
[----:B------:R-:W3:Y:S04]  /*22890*/  LDL.LU R17, [R1+0x414] ;  /* 0x0004140001117983 */ /* 0x000ee80000300800 */
[----:B------:R-:W4:Y:S04]  /*228a0*/  LDL.LU R10, [R1+0x420] ;  /* 0x00042000010a7983 */ /* 0x000f280000300800 */
        /* <DEDUP_REMOVED lines=10> */
[----:B--2---:R-:W-:-:S15]  /*22950*/  HMMA.16816.F32 R24, R12, R20, R24 ;  /* 0x000000140c18723c */ /* 0x004fde0000001818 */
[----:B------:R-:W-:-:S04]  /*22960*/  NOP ;  /* 0x0000000000007918 */ /* 0x000fc80000000000 */
[----:B------:R-:W-:Y:S04]  /*22970*/  STL.64 [R1+0x20], R24 ;  /* 0x0000201801007387 */ /* 0x000fe80000100a00 */
[----:B------:R0:W-:Y:S04]  /*22980*/  STL.64 [R1+0x28], R26 ;  /* 0x0000281a01007387 */ /* 0x0001e80000100a00 */
[----:B0-----:R-:W2:Y:S04]  /*22990*/  LDL.LU.64 R26, [R1+0x1c70] ;  /* 0x001c7000011a7983 */ /* 0x001ea80000300a00 */
[----:B------:R-:W2:Y:S01]  /*229a0*/  LDL.LU.64 R24, [R1+0x1c68] ;  /* 0x001c680001187983 */ /* 0x000ea20000300a00 */
[----:B------:R-:W-:-:S02]  /*229b0*/  F2FP.F16.E5M2.UNPACK_B R18, R22.H1 ;  /* 0x00000016ff12723e */ /* 0x000fc400030004ff */
[----:B------:R-:W-:Y:S01]  /*229c0*/  F2FP.F16.E5M2.UNPACK_B R19, R19.H1 ;  /* 0x00000013ff13723e */ /* 0x000fe200030004ff */
[----:B------:R-:W3:Y:S04]  /*229d0*/  LDL.LU R29, [R1+0x454] ;  /* 0x00045400011d7983 */ /* 0x000ee80000300800 */
[----:B------:R-:W3:Y:S04]  /*229e0*/  LDL.LU R28, [R1+0x460] ;  /* 0x00046000011c7983 */ /* 0x000ee80000300800 */
[----:B------:R0:W-:Y:S04]  /*229f0*/  STL [R1+0x1c3c], R20 ;  /* 0x001c3c1401007387 */ /* 0x0001e80000100800 */
[----:B------:R1:W-:Y:S04]  /*22a00*/  STL [R1+0x1c38], R21 ;  /* 0x001c381501007387 */ /* 0x0003e80000100800 */
[----:B0-----:R-:W3:Y:S04]  /*22a10*/  LDL.LU R20, [R1+0x3e0] ;  /* 0x0003e00001147983 */ /* 0x001ee80000300800 */
[----:B-1----:R-:W3:Y:S04]  /*22a20*/  LDL.LU R21, [R1+0x3e4] ;  /* 0x0003e40001157983 */ /* 0x002ee80000300800 */
        /* <DEDUP_REMOVED lines=9> */
[----:B---3--:R-:W-:-:S07]  /*22ac0*/  F2FP.F16.E5M2.UNPACK_B R17, R17.H1 ;  /* 0x00000011ff11723e */ /* 0x008fce00030004ff */
[----:B--2---:R-:W-:-:S15]  /*22ad0*/  HMMA.16816.F32 R24, R12, R16, R24 ;  /* 0x000000100c18723c */ /* 0x004fde0000001818 */
[----:B------:R-:W-:-:S04]  /*22ae0*/  NOP ;  /* 0x0000000000007918 */ /* 0x000fc80000000000 */
[----:B------:R-:W-:Y:S04]  /*22af0*/  STL.64 [R1+0x60], R24 ;  /* 0x0000601801007387 */ /* 0x000fe80000100a00 */
[----:B------:R0:W-:Y:S04]  /*22b00*/  STL.64 [R1+0x68], R26 ;  /* 0x0000681a01007387 */ /* 0x0001e80000100a00 */
[----:B0-----:R-:W2:Y:S04]  /*22b10*/  LDL.LU.64 R26, [R1+0x1c50] ;  /* 0x001c5000011a7983 */ /* 0x001ea80000300a00 */
[----:B------:R-:W2:Y:S04]  /*22b20*/  LDL.LU.64 R24, [R1+0x1c48] ;  /* 0x001c480001187983 */ /* 0x000ea80000300a00 */
[----:B------:R-:W-:Y:S04]  /*22b30*/  STL.64 [R1+0x1c20], R18 ;  /* 0x001c201201007387 */ /* 0x000fe80000100a00 */
[----:B------:R0:W-:Y:S04]  /*22b40*/  STL.64 [R1+0x1c18], R16 ;  /* 0x001c181001007387 */ /* 0x0001e80000100a00 */
[----:B0-----:R-:W3:Y:S04]  /*22b50*/  LDL.LU R16, [R1+0xa0] ;  /* 0x0000a00001107983 */ /* 0x001ee80000300800 */
[----:B------:R-:W3:Y:S04]  /*22b60*/  LDL.LU R17, [R1+0xa4] ;  /* 0x0000a40001117983 */ /* 0x000ee80000300800 */
[----:B------:R-:W3:Y:S04]  /*22b70*/  LDL.LU R18, [R1+0xa8] ;  /* 0x0000a80001127983 */ /* 0x000ee80000300800 */
[----:B------:R-:W3:Y:S01]  /*22b80*/  LDL.LU R19, [R1+0xac] ;  /* 0x0000ac0001137983 */ /* 0x000ee20000300800 */
[----:B----4-:R-:W-:-:S02]  /*22b90*/  F2FP.F16.E5M2.UNPACK_B R10, R10.H1 ;  /* 0x0000000aff0a723e */ /* 0x010fc400030004ff */
[----:B------:R-:W-:Y:S02]  /*22ba0*/  F2FP.F16.E5M2.UNPACK_B R11, R11.H1 ;  /* 0x0000000bff0b723e */ /* 0x000fe400030004ff */
[----:B------:R-:W-:Y:S02]  /*22bb0*/  F2FP.F16.E5M2.UNPACK_B R8, R8.H1 ;  /* 0x00000008ff08723e */ /* 0x000fe400030004ff */
[----:B------:R-:W-:-:S03]  /*22bc0*/  F2FP.F16.E5M2.UNPACK_B R9, R9.H1 ;  /* 0x00000009ff09723e */ /* 0x000fc600030004ff */
[----:B------:R-:W-:-:S15]  /*22bd0*/  HMMA.16816.F32 R4, R12, R10, R4 ;  /* 0x0000000a0c04723c */ /* 0x000fde0000001804 */
[----:B------:R-:W-:-:S04]  /*22be0*/  NOP ;  /* 0x0000000000007918 */ /* 0x000fc80000000000 */
[----:B------:R0:W-:Y:S04]  /*22bf0*/  STL.64 [R1+0x80], R4 ;  /* 0x0000800401007387 */ /* 0x0001e80000100a00 */
[----:B------:R1:W-:Y:S04]  /*22c00*/  STL.64 [R1+0x88], R6 ;  /* 0x0000880601007387 */ /* 0x0003e80000100a00 */
[----:B------:R-:W-:Y:S04]  /*22c10*/  STL.64 [R1+0x1c00], R10 ;  /* 0x001c000a01007387 */ /* 0x000fe80000100a00 */
[----:B------:R2:W-:Y:S01]  /*22c20*/  STL.64 [R1+0x1bf8], R8 ;  /* 0x001bf80801007387 */ /* 0x0005e20000100a00 */
[----:B0-----:R-:W-:Y:S01]  /*22c30*/  F2FP.F16.E5M2.UNPACK_B R4, R0.H1 ;  /* 0x00000000ff04723e */ /* 0x001fe200030004ff */
[----:B---3--:R-:W-:-:S15]  /*22c40*/  HMMA.16816.F32 R16, R12, R8, R16 ;  /* 0x000000080c10723c */ /* 0x008fde0000001810 */
[----:B------:R-:W-:-:S04]  /*22c50*/  NOP ;  /* 0x0000000000007918 */ /* 0x000fc80000000000 */
[----:B------:R-:W-:Y:S04]  /*22c60*/  STL.64 [R1+0xa0], R16 ;  /* 0x0000a01001007387 */ /* 0x000fe80000100a00 */
[----:B------:R0:W-:Y:S04]  /*22c70*/  STL.64 [R1+0xa8], R18 ;  /* 0x0000a81201007387 */ /* 0x0001e80000100a00 */
[----:B------:R-:W3:Y:S01]  /*22c80*/  LDL.LU R0, [R1+0x714] ;  /* 0x0007140001007983 */ /* 0x000ee20000300800 */
[----:B-1----:R-:W-:Y:S02]  /*22c90*/  F2FP.F16.E5M2.UNPACK_B R6, R2.H1 ;  /* 0x00000002ff06723e */ /* 0x002fe400030004ff */
[----:B------:R-:W-:-:S07]  /*22ca0*/  F2FP.F16.E5M2.UNPACK_B R7, R3.H1 ;  /* 0x00000003ff07723e */ /* 0x000fce00030004ff */
[----:B--2---:R-:W-:Y:S01]  /*22cb0*/  HMMA.16816.F32 R8, R12, R6, R24 ;  /* 0x000000060c08723c */ /* 0x004fe20000001818 */
[----:B------:R-:W-:Y:S01]  /*22cc0*/  F2FP.F16.E5M2.UNPACK_B R5, R29.H1 ;  /* 0x0000001dff05723e */ /* 0x000fe200030004ff */
[----:B---3--:R-:W-:-:S15]  /*22cd0*/  STL [R1+0x1c40], R0 ;  /* 0x001c400001007387 */ /* 0x008fde0000100800 */
[----:B------:R-:W-:Y:S02]  /*22ce0*/  NOP ;  /* 0x0000000000007918 */ /* 0x000fe40000000000 */
[----:B------:R1:W-:Y:S04]  /*22cf0*/  STL.64 [R1+0x130], R8 ;  /* 0x0001300801007387 */ /* 0x0003e80000100a00 */
[----:B------:R2:W-:Y:S04]  /*22d00*/  STL.64 [R1+0x138], R10 ;  /* 0x0001380a01007387 */ /* 0x0005e80000100a00 */
[----:B------:R-:W3:Y:S04]  /*22d10*/  LDL.LU R24, [R1+0x110] ;  /* 0x0001100001187983 */ /* 0x000ee80000300800 */
[----:B------:R-:W3:Y:S04]  /*22d20*/  LDL.LU R25, [R1+0x114] ;  /* 0x0001140001197983 */ /* 0x000ee80000300800 */
[----:B------:R-:W4:Y:S04]  /*22d30*/  LDL.LU R26, [R1+0x118] ;  /* 0x00011800011a7983 */ /* 0x000f280000300800 */
[----:B------:R-:W4:Y:S01]  /*22d40*/  LDL.LU R27, [R1+0x11c] ;  /* 0x00011c00011b7983 */ /* 0x000f220000300800 */
[----:B0-----:R-:W-:Y:S01]  /*22d50*/  HMMA.16816.F32 R16, R12, R4, R20 ;  /* 0x000000040c10723c */ /* 0x001fe20000001814 */
[----:B------:R-:W-:-:S02]  /*22d60*/  F2FP.F16.E5M2.UNPACK_B R2, R28.H1 ;  /* 0x0000001cff02723e */ /* 0x000fc400030004ff */
[----:B----4-:R-:W-:Y:S04]  /*22d70*/  STL.64 [R1+0x1bd0], R26 ;  /* 0x001bd01a01007387 */ /* 0x010fe80000100a00 */
[----:B---3--:R-:W-:Y:S04]  /*22d80*/  STL.64 [R1+0x1bc8], R24 ;  /* 0x001bc81801007387 */ /* 0x008fe80000100a00 */
[----:B------:R-:W-:Y:S04]  /*22d90*/  STL [R1+0x1c44], R2 ;  /* 0x001c440201007387 */ /* 0x000fe80000100800 */
[----:B-1----:R-:W3:Y:S04]  /*22da0*/  LDL.LU R8, [R1+0x3b0] ;  /* 0x0003b00001087983 */ /* 0x002ee80000300800 */
[----:B------:R-:W-:Y:S04]  /*22db0*/  STL.64 [R1+0x3e0], R16 ;  /* 0x0003e01001007387 */ /* 0x000fe80000100a00 */
[----:B------:R-:W-:Y:S04]  /*22dc0*/  STL.64 [R1+0x3e8], R18 ;  /* 0x0003e81201007387 */ /* 0x000fe80000100a00 */
[----:B------:R-:W3:Y:S04]  /*22dd0*/  LDL.LU R9, [R1+0x3b4] ;  /* 0x0003b40001097983 */ /* 0x000ee80000300800 */
[----:B--2---:R-:W2:Y:S04]  /*22de0*/  LDL.LU R10, [R1+0x3b8] ;  /* 0x0003b800010a7983 */ /* 0x004ea80000300800 */
[----:B------:R-:W2:Y:S04]  /*22df0*/  LDL.LU R11, [R1+0x3bc] ;  /* 0x0003bc00010b7983 */ /* 0x000ea80000300800 */
[----:B--2---:R-:W-:Y:S04]  /*22e00*/  STL.64 [R1+0x1c10], R10 ;  /* 0x001c100a01007387 */ /* 0x004fe80000100a00 */
[----:B---3--:R0:W-:Y:S04]  /*22e10*/  STL.64 [R1+0x1c08], R8 ;  /* 0x001c080801007387 */ /* 0x0081e80000100a00 */
[----:B0-----:R-:W2:Y:S04]  /*22e20*/  LDL.LU R8, [R1+0x3c0] ;  /* 0x0003c00001087983 */ /* 0x001ea80000300800 */
[----:B------:R-:W2:Y:S04]  /*22e30*/  LDL.LU R9, [R1+0x3c4] ;  /* 0x0003c40001097983 */ /* 0x000ea80000300800 */
[----:B------:R-:W3:Y:S04]  /*22e40*/  LDL.LU R10, [R1+0x3c8] ;  /* 0x0003c800010a7983 */ /* 0x000ee80000300800 */
[----:B------:R-:W3:Y:S04]  /*22e50*/  LDL.LU R11, [R1+0x3cc] ;  /* 0x0003cc00010b7983 */ /* 0x000ee80000300800 */
        /* <DEDUP_REMOVED lines=9> */
[----:B---3--:R-:W-:Y:S04]  /*22ef0*/  STL.64 [R1+0x1c30], R10 ;  /* 0x001c300a01007387 */ /* 0x008fe80000100a00 */
[----:B--2---:R0:W-:Y:S04]  /*22f00*/  STL.64 [R1+0x1c28], R8 ;  /* 0x001c280801007387 */ /* 0x0041e80000100a00 */
[----:B0-----:R-:W2:Y:S04]  /*22f10*/  LDL.LU R8, [R1+0x120] ;  /* 0x0001200001087983 */ /* 0x001ea80000300800 */
[----:B------:R-:W2:Y:S04]  /*22f20*/  LDL.LU R9, [R1+0x124] ;  /* 0x0001240001097983 */ /* 0x000ea80000300800 */
[----:B------:R-:W2:Y:S04]  /*22f30*/  LDL.LU R10, [R1+0x128] ;  /* 0x00012800010a7983 */ /* 0x000ea80000300800 */
[----:B------:R-:W2:Y:S04]  /*22f40*/  LDL.LU R11, [R1+0x12c] ;  /* 0x00012c00010b7983 */ /* 0x000ea80000300800 */
[----:B------:R-:W3:Y:S04]  /*22f50*/  LDL.LU R16, [R1+0x3d0] ;  /* 0x0003d00001107983 */ /* 0x000ee80000300800 */
[----:B------:R-:W3:Y:S04]  /*22f60*/  LDL.LU R17, [R1+0x3d4] ;  /* 0x0003d40001117983 */ /* 0x000ee80000300800 */
[----:B------:R-:W3:Y:S04]  /*22f70*/  LDL.LU R18, [R1+0x3d8] ;  /* 0x0003d80001127983 */ /* 0x000ee80000300800 */
[----:B------:R-:W3:Y:S04]  /*22f80*/  LDL.LU R19, [R1+0x3dc] ;  /* 0x0003dc0001137983 */ /* 0x000ee80000300800 */
[----:B------:R-:W-:Y:S04]  /*22f90*/  STL.64 [R1+0x1be0], R6 ;  /* 0x001be00601007387 */ /* 0x000fe80000100a00 */
[----:B------:R0:W-:Y:S04]  /*22fa0*/  STL.64 [R1+0x1bd8], R4 ;  /* 0x001bd80401007387 */ /* 0x0001e80000100a00 */
[----:B0-----:R-:W2:Y:S04]  /*22fb0*/  LDL.LU R4, [R1+0x390] ;  /* 0x0003900001047983 */ /* 0x001ea80000300800 */
[----:B------:R-:W2:Y:S04]  /*22fc0*/  LDL.LU R5, [R1+0x394] ;  /* 0x0003940001057983 */ /* 0x000ea80000300800 */
[----:B------:R-:W2:Y:S04]  /*22fd0*/  LDL.LU R6, [R1+0x398] ;  /* 0x0003980001067983 */ /* 0x000ea80000300800 */
[----:B------:R-:W2:Y:S01]  /*22fe0*/  LDL.LU R7, [R1+0x39c] ;  /* 0x00039c0001077983 */ /* 0x000ea20000300800 */
[----:B----4-:R-:W-:-:S02]  /*22ff0*/  IMAD R22, R22, 0x100, R2 ;  /* 0x0000010016167824 */ /* 0x010fc400078e0202 */
[----:B------:R-:W-:Y:S02]  /*23000*/  IMAD R23, R23, 0x100, R0 ;  /* 0x0000010017177824 */ /* 0x000fe400078e0200 */
[----:B------:R-:W-:Y:S02]  /*23010*/  IMAD R28, R28, 0x100, R20 ;  /* 0x000001001c1c7824 */ /* 0x000fe400078e0214 */
[----:B------:R-:W-:Y:S01]  /*23020*/  IMAD R29, R29, 0x100, R21 ;  /* 0x000001001d1d7824 */ /* 0x000fe200078e0215 */
[----:B--2---:R-:W-:Y:S04]  /*23030*/  STL.64 [R1+0x1bf0], R6 ;  /* 0x001bf00601007387 */ /* 0x004fe80000100a00 */
[----:B------:R0:W-:Y:S04]  /*23040*/  STL.64 [R1+0x1be8], R4 ;  /* 0x001be80401007387 */ /* 0x0001e80000100a00 */
[----:B0-----:R-:W2:Y:S04]  /*23050*/  LDL.LU R4, [R1+0x3a0] ;  /* 0x0003a00001047983 */ /* 0x001ea80000300800 */
[----:B------:R-:W2:Y:S04]  /*23060*/  LDL.LU R5, [R1+0x3a4] ;  /* 0x0003a40001057983 */ /* 0x000ea80000300800 */
[----:B------:R-:W2:Y:S04]  /*23070*/  LDL.LU R6, [R1+0x3a8] ;  /* 0x0003a80001067983 */ /* 0x000ea80000300800 */
[----:B------:R-:W2:Y:S04]  /*23080*/  LDL.LU R7, [R1+0x3ac] ;  /* 0x0003ac0001077983 */ /* 0x000ea80000300800 */
[----:B------:R-:W4:Y:S04]  /*23090*/  LDL.LU R24, [R1+0x380] ;  /* 0x0003800001187983 */ /* 0x000f280000300800 */
[----:B------:R-:W4:Y:S04]  /*230a0*/  LDL.LU R25, [R1+0x384] ;  /* 0x0003840001197983 */ /* 0x000f280000300800 */
[----:B------:R-:W4:Y:S04]  /*230b0*/  LDL.LU R26, [R1+0x388] ;  /* 0x00038800011a7983 */ /* 0x000f280000300800 */
[----:B------:R-:W4:Y:S04]  /*230c0*/  LDL.LU R27, [R1+0x38c] ;  /* 0x00038c00011b7983 */ /* 0x000f280000300800 */
[----:B------:R-:W2:Y:S04]  /*230d0*/  LDL.LU R2, [R1+0x1c44] ;  /* 0x001c440001027983 */ /* 0x000ea80000300800 */
[----:B------:R-:W3:Y:S04]  /*230e0*/  LDL.LU R0, [R1+0x1c40] ;  /* 0x001c400001007983 */ /* 0x000ee80000300800 */
[----:B------:R-:W3:Y:S04]  /*230f0*/  LDL.LU R20, [R1+0x1c3c] ;  /* 0x001c3c0001147983 */ /* 0x000ee80000300800 */
[----:B------:R-:W3:Y:S01]  /*23100*/  LDL.LU R21, [R1+0x1c38] ;  /* 0x001c380001157983 */ /* 0x000ee20000300800 */
[----:B------:R-:W-:-:S07]  /*23110*/  F2FP.F16.E5M2.UNPACK_B R3, R3.H1 ;  /* 0x00000003ff03723e */ /* 0x000fce00030004ff */
[----:B--2---:R-:W-:Y:S01]  /*23120*/  HMMA.16816.F32 R12, R12, R2, R8 ;  /* 0x000000020c0c723c */ /* 0x004fe20000001808 */
[----:B------:R-:W2:Y:S04]  /*23130*/  LDL.LU.64 R10, [R1+0x1c30] ;  /* 0x001c3000010a7983 */ /* 0x000ea80000300a00 */
[----:B------:R-:W2:-:S14]  /*23140*/  LDL.LU.64 R8, [R1+0x1c28] ;  /* 0x001c280001087983 */ /* 0x000e9c0000300a00 */
[----:B------:R0:W-:Y:S04]  /*23150*/  STL.64 [R1+0x120], R12 ;  /* 0x0001200c01007387 */ /* 0x0001e80000100a00 */
[----:B------:R1:W-:Y:S01]  /*23160*/  STL.64 [R1+0x128], R14 ;  /* 0x0001280e01007387 */ /* 0x0003e20000100a00 */
[----:B0-----:R-:W-:Y:S02]  /*23170*/  F2FP.F16.E5M2.UNPACK_B R12, R22 ;  /* 0x00000016ff0c723e */ /* 0x001fe400020004ff */
[----:B------:R-:W-:Y:S02]  /*23180*/  F2FP.F16.E5M2.UNPACK_B R13, R23 ;  /* 0x00000017ff0d723e */ /* 0x000fe400020004ff */
[----:B-1----:R-:W-:Y:S02]  /*23190*/  F2FP.F16.E5M2.UNPACK_B R14, R28 ;  /* 0x0000001cff0e723e */ /* 0x002fe400020004ff */
[----:B------:R-:W-:Y:S01]  /*231a0*/  F2FP.F16.E5M2.UNPACK_B R15, R29 ;  /* 0x0000001dff0f723e */ /* 0x000fe200020004ff */
[----:B------:R-:W2:Y:S04]  /*231b0*/  LDL.LU R22, [R1+0x6fc] ;  /* 0x0006fc0001167983 */ /* 0x000ea80000300800 */
[----:B------:R-:W2:Y:S04]  /*231c0*/  LDL.LU R23, [R1+0x704] ;  /* 0x0007040001177983 */ /* 0x000ea80000300800 */
[----:B------:R-:W2:Y:S04]  /*231d0*/  LDL.LU R28, [R1+0x70c] ;  /* 0x00070c00011c7983 */ /* 0x000ea80000300800 */
[----:B------:R-:W2:Y:S01]  /*231e0*/  LDL.LU R29, [R1+0x718] ;  /* 0x00071800011d7983 */ /* 0x000ea20000300800 */
        /* <DEDUP_REMOVED lines=18> */
[----:B------:R0:W-:Y:S04]  /*23310*/  STL.64 [R1+0x1bc0], R18 ;  /* 0x001bc01201007387 */ /* 0x0001e80000100a00 */
[----:B0-----:R-:W3:Y:S04]  /*23320*/  LDL.LU R18, [R1+0x708] ;  /* 0x0007080001127983 */ /* 0x001ee80000300800 */
[----:B------:R-:W3:Y:S04]  /*23330*/  LDL.LU R19, [R1+0x710] ;  /* 0x0007100001137983 */ /* 0x000ee80000300800 */
        /* <DEDUP_REMOVED lines=12> */
[----:B0-----:R-:W4:Y:S04]  /*23400*/  LDL.LU.64 R6, [R1+0x1be0] ;  /* 0x001be00001067983 */ /* 0x001f280000300a00 */
[----:B------:R-:W2:Y:S04]  /*23410*/  LDL.LU.64 R4, [R1+0x1bd8] ;  /* 0x001bd80001047983 */ /* 0x000ea80000300a00 */
[----:B------:R-:W-:Y:S04]  /*23420*/  STL.64 [R1+0x1ba0], R10 ;  /* 0x001ba00a01007387 */ /* 0x000fe80000100a00 */
[----:B------:R0:W-:Y:S04]  /*23430*/  STL.64 [R1+0x1b98], R8 ;  /* 0x001b980801007387 */ /* 0x0001e80000100a00 */
[----:B0-----:R-:W2:Y:S04]  /*23440*/  LDL.LU R8, [R1+0x370] ;  /* 0x0003700001087983 */ /* 0x001ea80000300800 */
[----:B------:R-:W2:Y:S04]  /*23450*/  LDL.LU R9, [R1+0x374] ;  /* 0x0003740001097983 */ /* 0x000ea80000300800 */
[----:B------:R-:W2:Y:S04]  /*23460*/  LDL.LU R10, [R1+0x378] ;  /* 0x00037800010a7983 */ /* 0x000ea80000300800 */
[----:B------:R-:W2:Y:S01]  /*23470*/  LDL.LU R11, [R1+0x37c] ;  /* 0x00037c00010b7983 */ /* 0x000ea20000300800 */
[----:B----4-:R-:W-:-:S15]  /*23480*/  HMMA.16816.F32 R24, R12, R6, R24 ;  /* 0x000000060c18723c */ /* 0x010fde0000001818 */
[----:B------:R-:W-:-:S04]  /*23490*/  NOP ;  /* 0x0000000000007918 */ /* 0x000fc80000000000 */
[----:B------:R-:W-:Y:S04]  /*234a0*/  STL.64 [R1+0x380], R24 ;  /* 0x0003801801007387 */ /* 0x000fe80000100a00 */
[----:B------:R0:W-:Y:S04]  /*234b0*/  STL.64 [R1+0x388], R26 ;  /* 0x0003881a01007387 */ /* 0x0001e80000100a00 */
[----:B0-----:R-:W3:Y:S04]  /*234c0*/  LDL.LU.64 R26, [R1+0x1bd0] ;  /* 0x001bd000011a7983 */ /* 0x001ee80000300a00 */
[----:B------:R-:W3:Y:S01]  /*234d0*/  LDL.LU.64 R24, [R1+0x1bc8] ;  /* 0x001bc80001187983 */ /* 0x000ee20000300a00 */
[----:B--2---:R-:W-:Y:S03]  /*234e0*/  HMMA.16816.F32 R8, R12, R4, R8 ;  /* 0x000000040c08723c */ /* 0x004fe60000001808 */
[----:B------:R-:W-:Y:S04]  /*234f0*/  STL.64 [R1+0x1b80], R6 ;  /* 0x001b800601007387 */ /* 0x000fe80000100a00 */
[----:B------:R3:W-:-:S12]  /*23500*/  STL.64 [R1+0x1b78], R4 ;  /* 0x001b780401007387 */ /* 0x0007d80000100a00 */
[----:B------:R-:W-:Y:S04]  /*23510*/  STL.64 [R1+0x370], R8 ;  /* 0x0003700801007387 */ /* 0x000fe80000100a00 */
[----:B------:R-:W-:Y:S04]  /*23520*/  STL.64 [R1+0x378], R10 ;  /* 0x0003780a01007387 */ /* 0x000fe80000100a00 */
[----:B------:R0:W-:Y:S04]  /*23530*/  STL [R1+0x1b4c], R2 ;  /* 0x001b4c0201007387 */ /* 0x0001e80000100800 */
[----:B------:R-:W-:Y:S01]  /*23540*/  STL [R1+0x1b48], R3 ;  /* 0x001b480301007387 */ /* 0x000fe20000100800 */
[----:B---3--:R-:W-:-:S15]  /*23550*/  HMMA.16816.F32 R4, R12, R2, R24 ;  /* 0x000000020c04723c */ /* 0x008fde0000001818 */
[----:B------:R-:W-:-:S04]  /*23560*/  NOP ;  /* 0x0000000000007918 */ /* 0x000fc80000000000 */
[----:B------:R-:W-:Y:S04]  /*23570*/  STL.64 [R1+0x110], R4 ;  /* 0x0001100401007387 */ /* 0x000fe80000100a00 */
[----:B------:R-:W-:Y:S04]  /*23580*/  STL.64 [R1+0x118], R6 ;  /* 0x0001180601007387 */ /* 0x000fe80000100a00 */
[----:B------:R-:W2:Y:S04]  /*23590*/  LDL.LU R24, [R1+0x2c0] ;  /* 0x0002c00001187983 */ /* 0x000ea80000300800 */
[----:B------:R-:W2:Y:S04]  /*235a0*/  LDL.LU R25, [R1+0x2c4] ;  /* 0x0002c40001197983 */ /* 0x000ea80000300800 */
[----:B------:R-:W3:Y:S04]  /*235b0*/  LDL.LU R26, [R1+0x2c8] ;  /* 0x0002c800011a7983 */ /* 0x000ee80000300800 */
[----:B------:R-:W3:Y:S04]  /*235c0*/  LDL.LU R27, [R1+0x2cc] ;  /* 0x0002cc00011b7983 */ /* 0x000ee80000300800 */
[----:B0-----:R-:W4:Y:S01]  /*235d0*/  LDL.LU R2, [R1+0x728] ;  /* 0x0007280001027983 */ /* 0x001f220000300800 */
[----:B------:R-:W-:-:S03]  /*235e0*/  IMAD R29, R0, 0x100, R29 ;  /* 0x00000100001d7824 */ /* 0x000fc600078e021d */
[----:B----4-:R0:W-:Y:S04]  /*235f0*/  STL [R1+0x1b50], R2 ;  /* 0x001b500201007387 */ /* 0x0101e80000100800 */
[----:B0-----:R-:W4:Y:S04]  /*23600*/  LDL.LU R2, [R1+0x720] ;  /* 0x0007200001027983 */ /* 0x001f280000300800 */
[----:B------:R-:W4:Y:S04]  /*23610*/  LDL.LU R3, [R1+0x730] ;  /* 0x0007300001037983 */ /* 0x000f280000300800 */
[----:B------:R-:W4:Y:S04]  /*23620*/  LDL.LU R0, [R1+0x734] ;  /* 0x0007340001007983 */ /* 0x000f280000300800 */
[----:B---3--:R-:W-:Y:S04]  /*23630*/  STL.64 [R1+0x1b30], R26 ;  /* 0x001b301a01007387 */ /* 0x008fe80000100a00 */
[----:B--2---:R0:W-:Y:S04]  /*23640*/  STL.64 [R1+0x1b28], R24 ;  /* 0x001b281801007387 */ /* 0x0041e80000100a00 */
[----:B0-----:R-:W2:Y:S04]  /*23650*/  LDL.LU R24, [R1+0x2f0] ;  /* 0x0002f00001187983 */ /* 0x001ea80000300800 */
[----:B------:R-:W2:Y:S04]  /*23660*/  LDL.LU R25, [R1+0x2f4] ;  /* 0x0002f40001197983 */ /* 0x000ea80000300800 */
[----:B------:R-:W3:Y:S04]  /*23670*/  LDL.LU R26, [R1+0x2f8] ;  /* 0x0002f800011a7983 */ /* 0x000ee80000300800 */
[----:B------:R-:W3:Y:S04]  /*23680*/  LDL.LU R27, [R1+0x2fc] ;  /* 0x0002fc00011b7983 */ /* 0x000ee80000300800 */
        /* <DEDUP_REMOVED lines=8> */
[----:B------:R-:W-:-:S02]  /*23710*/  IMAD R22, R22, 0x100, R17 ;  /* 0x0000010016167824 */ /* 0x000fc400078e0211 */
        /* <DEDUP_REMOVED lines=12> */
[----:B------:R-:W-:Y:S04]  /*237e0*/  STL.64 [R1+0x1b90], R6 ;  /* 0x001b900601007387 */ /* 0x000fe80000100a00 */
[----:B------:R0:W-:Y:S04]  /*237f0*/  STL.64 [R1+0x1b88], R4 ;  /* 0x001b880401007387 */ /* 0x0001e80000100a00 */
[----:B0-----:R-:W2:Y:S04]  /*23800*/  LDL.LU R4, [R1+0x330] ;  /* 0x0003300001047983 */ /* 0x001ea80000300800 */
[----:B------:R-:W2:Y:S04]  /*23810*/  LDL.LU R5, [R1+0x334] ;  /* 0x0003340001057983 */ /* 0x000ea80000300800 */
[----:B------:R-:W2:Y:S04]  /*23820*/  LDL.LU R6, [R1+0x338] ;  /* 0x0003380001067983 */ /* 0x000ea80000300800 */
[----:B------:R-:W2:Y:S04]  /*23830*/  LDL.LU R7, [R1+0x33c] ;  /* 0x00033c0001077983 */ /* 0x000ea80000300800 */
[----:B---3--:R-:W-:Y:S04]  /*23840*/  STL.64 [R1+0x1b40], R26 ;  /* 0x001b401a01007387 */ /* 0x008fe80000100a00 */
[----:B------:R0:W-:Y:S04]  /*23850*/  STL.64 [R1+0x1b38], R24 ;  /* 0x001b381801007387 */ /* 0x0001e80000100a00 */
[----:B0-----:R-:W3:Y:S04]  /*23860*/  LDL.LU R24, [R1+0x100] ;  /* 0x0001000001187983 */ /* 0x001ee80000300800 */
[----:B------:R-:W3:Y:S04]  /*23870*/  LDL.LU R25, [R1+0x104] ;  /* 0x0001040001197983 */ /* 0x000ee80000300800 */
[----:B------:R-:W2:Y:S04]  /*23880*/  LDL.LU R26, [R1+0x108] ;  /* 0x00010800011a7983 */ /* 0x000ea80000300800 */
[----:B------:R-:W2:Y:S01]  /*23890*/  LDL.LU R27, [R1+0x10c] ;  /* 0x00010c00011b7983 */ /* 0x000ea20000300800 */
[----:B------:R-:W-:-:S02]  /*238a0*/  F2FP.F16.E5M2.UNPACK_B R12, R22 ;  /* 0x00000016ff0c723e */ /* 0x000fc400020004ff */
[----:B------:R-:W-:Y:S02]  /*238b0*/  F2FP.F16.E5M2.UNPACK_B R13, R23 ;  /* 0x00000017ff0d723e */ /* 0x000fe400020004ff */
[----:B------:R-:W-:Y:S02]  /*238c0*/  F2FP.F16.E5M2.UNPACK_B R14, R28 ;  /* 0x0000001cff0e723e */ /* 0x000fe400020004ff */
[----:B------:R-:W-:Y:S01]  /*238d0*/  F2FP.F16.E5M2.UNPACK_B R15, R29 ;  /* 0x0000001dff0f723e */ /* 0x000fe200020004ff */
[----:B--2---:R-:W-:Y:S04]  /*238e0*/  STL.64 [R1+0x1b60], R26 ;  /* 0x001b601a01007387 */ /* 0x004fe80000100a00 */
[----:B---3--:R0:W-:Y:S04]  /*238f0*/  STL.64 [R1+0x1b58], R24 ;  /* 0x001b581801007387 */ /* 0x0081e80000100a00 */
[----:B0-----:R-:W2:Y:S04]  /*23900*/  LDL.LU R24, [R1+0x300] ;  /* 0x0003000001187983 */ /* 0x001ea80000300800 */
[----:B------:R-:W2:Y:S04]  /*23910*/  LDL.LU R25, [R1+0x304] ;  /* 0x0003040001197983 */ /* 0x000ea80000300800 */
[----:B------:R-:W3:Y:S04]  /*23920*/  LDL.LU R26, [R1+0x308] ;  /* 0x00030800011a7983 */ /* 0x000ee80000300800 */
[----:B------:R-:W3:Y:S01]  /*23930*/  LDL.LU R27, [R1+0x30c] ;  /* 0x00030c00011b7983 */ /* 0x000ee20000300800 */
[C---:B------:R-:W-:Y:S03]  /*23940*/  HMMA.16816.F32 R16, R12.reuse, R20, R16 ;  /* 0x000000140c10723c */ /* 0x040fe60000001810 */
[----:B---3--:R-:W-:Y:S04]  /*23950*/  STL.64 [R1+0x1b70], R26 ;  /* 0x001b701a01007387 */ /* 0x008fe80000100a00 */
[----:B--2---:R0:W-:Y:S04]  /*23960*/  STL.64 [R1+0x1b68], R24 ;  /* 0x001b681801007387 */ /* 0x0041e80000100a00 */
[----:B0-----:R-:W2:Y:S04]  /*23970*/  LDL.LU R24, [R1+0x310] ;  /* 0x0003100001187983 */ /* 0x001ea80000300800 */
[----:B------:R-:W2:Y:S04]  /*23980*/  LDL.LU R25, [R1+0x314] ;  /* 0x0003140001197983 */ /* 0x000ea80000300800 */
[----:B------:R-:W2:Y:S04]  /*23990*/  LDL.LU R26, [R1+0x318] ;  /* 0x00031800011a7983 */ /* 0x000ea80000300800 */
[----:B------:R-:W2:Y:S04]  /*239a0*/  LDL.LU R27, [R1+0x31c] ;  /* 0x00031c00011b7983 */ /* 0x000ea80000300800 */
[----:B------:R-:W4:Y:S04]  /*239b0*/  LDL.LU R22, [R1+0x71c] ;  /* 0x00071c0001167983 */ /* 0x000f280000300800 */
[----:B------:R-:W3:Y:S04]  /*239c0*/  LDL.LU R23, [R1+0x724] ;  /* 0x0007240001177983 */ /* 0x000ee80000300800 */
        /* <DEDUP_REMOVED lines=35> */
[----:B------:R-:W3:Y:S01]  /*23c00*/  LDL.LU.64 R24, [R1+0x1b68] ;  /* 0x001b680001187983 */ /* 0x000ee20000300a00 */
[----:B----4-:R-:W-:Y:S01]  /*23c10*/  IMAD R22, R22, 0x100, R2 ;  /* 0x0000010016167824 */ /* 0x010fe200078e0202 */
[----:B---3--:R-:W-:-:S15]  /*23c20*/  HMMA.16816.F32 R24, R12, R4, R24 ;  /* 0x000000040c18723c */ /* 0x008fde0000001818 */
        /* <DEDUP_REMOVED lines=10> */
[----:B------:R-:W3:Y:S04]  /*23cd0*/  LDL.LU R7, [R1+0x2dc] ;  /* 0x0002dc0001077983 */ /* 0x000ee80000300800 */
[----:B------:R-:W4:Y:S01]  /*23ce0*/  LDL.LU R2, [R1+0x1b50] ;  /* 0x001b500001027983 */ /* 0x000f220000300800 */
[----:B------:R-:W-:-:S02]  /*23cf0*/  IMAD R28, R28, 0x100, R3 ;  /* 0x000001001c1c7824 */ /* 0x000fc400078e0203 */
[----:B----4-:R-:W-:Y:S02]  /*23d00*/  IMAD R23, R23, 0x100, R2 ;  /* 0x0000010017177824 */ /* 0x010fe400078e0202 */
[----:B------:R-:W2:Y:S04]  /*23d10*/  LDL.LU R2, [R1+0x1b4c] ;  /* 0x001b4c0001027983 */ /* 0x000ea80000300800 */
[----:B------:R-:W2:Y:S01]  /*23d20*/  LDL.LU R3, [R1+0x1b48] ;  /* 0x001b480001037983 */ /* 0x000ea20000300800 */
[----:B------:R-:W-:Y:S01]  /*23d30*/  IMAD R29, R0, 0x100, R29 ;  /* 0x00000100001d7824 */ /* 0x000fe200078e021d */
[----:B--2---:R-:W-:Y:S02]  /*23d40*/  HMMA.16816.F32 R12, R12, R2, R24 ;  /* 0x000000020c0c723c */ /* 0x004fe40000001818 */
[----:B------:R-:W2:Y:S04]  /*23d50*/  LDL.LU.64 R26, [R1+0x1b40] ;  /* 0x001b4000011a7983 */ /* 0x000ea80000300a00 */
[----:B------:R-:W2:Y:S04]  /*23d60*/  LDL.LU.64 R24, [R1+0x1b38] ;  /* 0x001b380001187983 */ /* 0x000ea80000300a00 */
[----:B------:R-:W-:Y:S04]  /*23d70*/  STL [R1+0x1aec], R2 ;  /* 0x001aec0201007387 */ /* 0x000fe80000100800 */
[----:B------:R-:W-:Y:S05]  /*23d80*/  STL [R1+0x1ae8], R3 ;  /* 0x001ae80301007387 */ /* 0x000fea0000100800 */
[----:B------:R0:W-:Y:S04]  /*23d90*/  STL.64 [R1+0x100], R12 ;  /* 0x0001000c01007387 */ /* 0x0001e80000100a00 */
[----:B------:R1:W-:Y:S01]  /*23da0*/  STL.64 [R1+0x108], R14 ;  /* 0x0001080e01007387 */ /* 0x0003e20000100a00 */
[----:B0-----:R-:W-:-:S02]  /*23db0*/  F2FP.F16.E5M2.UNPACK_B R12, R22 ;  /* 0x00000016ff0c723e */ /* 0x001fc400020004ff */
[----:B------:R-:W-:Y:S02]  /*23dc0*/  F2FP.F16.E5M2.UNPACK_B R13, R23 ;  /* 0x00000017ff0d723e */ /* 0x000fe400020004ff */
[----:B-1----:R-:W-:Y:S02]  /*23dd0*/  F2FP.F16.E5M2.UNPACK_B R14, R28 ;  /* 0x0000001cff0e723e */ /* 0x002fe400020004ff */
[----:B------:R-:W-:-:S07]  /*23de0*/  F2FP.F16.E5M2.UNPACK_B R15, R29 ;  /* 0x0000001dff0f723e */ /* 0x000fce00020004ff */
[----:B--2---:R-:W-:-:S15]  /*23df0*/  HMMA.16816.F32 R24, R12, R20, R24 ;  /* 0x000000140c18723c */ /* 0x004fde0000001818 */
[----:B------:R-:W-:-:S04]  /*23e00*/  NOP ;  /* 0x0000000000007918 */ /* 0x000fc80000000000 */
[----:B------:R-:W-:Y:S04]  /*23e10*/  STL.64 [R1+0x2f0], R24 ;  /* 0x0002f01801007387 */ /* 0x000fe80000100a00 */
[----:B------:R0:W-:Y:S04]  /*23e20*/  STL.64 [R1+0x2f8], R26 ;  /* 0x0002f81a01007387 */ /* 0x0001e80000100a00 */
[----:B0-----:R-:W2:Y:S04]  /*23e30*/  LDL.LU.64 R26, [R1+0x1b30] ;  /* 0x001b3000011a7983 */ /* 0x001ea80000300a00 */
[----:B------:R-:W2:Y:S04]  /*23e40*/  LDL.LU.64 R24, [R1+0x1b28] ;  /* 0x001b280001187983 */ /* 0x000ea80000300a00 */
[----:B------:R0:W-:Y:S04]  /*23e50*/  STL [R1+0x1af4], R20 ;  /* 0x001af41401007387 */ /* 0x0001e80000100800 */
[----:B------:R1:W-:Y:S04]  /*23e60*/  STL [R1+0x1af0], R21 ;  /* 0x001af01501007387 */ /* 0x0003e80000100800 */
[----:B0-----:R-:W4:Y:S04]  /*23e70*/  LDL.LU R20, [R1+0x2e0] ;  /* 0x0002e00001147983 */ /* 0x001f280000300800 */
[----:B-1----:R-:W4:Y:S04]  /*23e80*/  LDL.LU R21, [R1+0x2e4] ;  /* 0x0002e40001157983 */ /* 0x002f280000300800 */
[----:B------:R-:W4:Y:S04]  /*23e90*/  LDL.LU R22, [R1+0x2e8] ;  /* 0x0002e80001167983 */ /* 0x000f280000300800 */
[----:B------:R-:W4:Y:S01]  /*23ea0*/  LDL.LU R23, [R1+0x2ec] ;  /* 0x0002ec0001177983 */ /* 0x000f220000300800 */
[C---:B---3--:R-:W-:Y:S03]  /*23eb0*/  HMMA.16816.F32 R4, R12.reuse, R16, R4 ;  /* 0x000000100c04723c */ /* 0x048fe60000001804 */
[----:B------:R-:W-:Y:S05]  /*23ec0*/  STL.64 [R1+0x1ad0], R18 ;  /* 0x001ad01201007387 */ /* 0x000fea0000100a00 */
[----:B----4-:R-:W-:-:S15]  /*23ed0*/  HMMA.16816.F32 R20, R12, R18, R20 ;  /* 0x000000120c14723c */ /* 0x010fde0000001814 */
[----:B------:R-:W-:-:S04]  /*23ee0*/  NOP ;  /* 0x0000000000007918 */ /* 0x000fc80000000000 */
[----:B------:R-:W-:Y:S04]  /*23ef0*/  STL.64 [R1+0x2e0], R20 ;  /* 0x0002e01401007387 */ /* 0x000fe80000100a00 */
[----:B------:R-:W-:Y:S04]  /*23f00*/  STL.64 [R1+0x2e8], R22 ;  /* 0x0002e81601007387 */ /* 0x000fe80000100a00 */
[----:B------:R-:W-:Y:S04]  /*23f10*/  STL.64 [R1+0x1ac8], R16 ;  /* 0x001ac81001007387 */ /* 0x000fe80000100a00 */
[----:B------:R-:W-:Y:S04]  /*23f20*/  STL.64 [R1+0x2d0], R4 ;  /* 0x0002d00401007387 */ /* 0x000fe80000100a00 */
[----:B------:R2:W-:Y:S02]  /*23f30*/  STL.64 [R1+0x2d8], R6 ;  /* 0x0002d80601007387 */ /* 0x0005e40000100a00 */
[----:B--2---:R-:W-:Y:S02]  /*23f40*/  HMMA.16816.F32 R4, R12, R10, R24 ;  /* 0x0000000a0c04723c */ /* 0x004fe40000001818 */
[----:B------:R-:W2:Y:S04]  /*23f50*/  LDL.LU R24, [R1+0x764] ;  /* 0x0007640001187983 */ /* 0x000ea80000300800 */
[----:B------:R-:W2:-:S13]  /*23f60*/  LDL.LU R25, [R1+0x770] ;  /* 0x0007700001197983 */ /* 0x000e9a0000300800 */
[----:B------:R-:W-:Y:S04]  /*23f70*/  STL.64 [R1+0x2c0], R4 ;  /* 0x0002c00401007387 */ /* 0x000fe80000100a00 */
[----:B------:R-:W-:Y:S04]  /*23f80*/  STL.64 [R1+0x2c8], R6 ;  /* 0x0002c80601007387 */ /* 0x000fe80000100a00 */
[----:B------:R-:W3:Y:S04]  /*23f90*/  LDL.LU R26, [R1+0x76c] ;  /* 0x00076c00011a7983 */ /* 0x000ee80000300800 */
[----:B------:R-:W3:Y:S04]  /*23fa0*/  LDL.LU R27, [R1+0x778] ;  /* 0x00077800011b7983 */ /* 0x000ee80000300800 */
[----:B---3--:R-:W-:Y:S04]  /*23fb0*/  STL.64 [R1+0x1a90], R26 ;  /* 0x001a901a01007387 */ /* 0x008fe80000100a00 */
[----:B--2---:R0:W-:Y:S04]  /*23fc0*/  STL.64 [R1+0x1a88], R24 ;  /* 0x001a881801007387 */ /* 0x0041e80000100a00 */
[----:B0-----:R-:W2:Y:S04]  /*23fd0*/  LDL.LU R24, [R1+0x240] ;  /* 0x0002400001187983 */ /* 0x001ea80000300800 */
[----:B------:R-:W2:Y:S04]  /*23fe0*/  LDL.LU R25, [R1+0x244] ;  /* 0x0002440001197983 */ /* 0x000ea80000300800 */
[----:B------:R-:W3:Y:S04]  /*23ff0*/  LDL.LU R26, [R1+0x248] ;  /* 0x00024800011a7983 */ /* 0x000ee80000300800 */
[----:B------:R-:W3:Y:S04]  /*24000*/  LDL.LU R27, [R1+0x24c] ;  /* 0x00024c00011b7983 */ /* 0x000ee80000300800 */
[----:B------:R-:W4:Y:S04]  /*24010*/  LDL.LU R16, [R1+0x280] ;  /* 0x0002800001107983 */ /* 0x000f280000300800 */
[----:B------:R-:W4:Y:S04]  /*24020*/  LDL.LU R17, [R1+0x284] ;  /* 0x0002840001117983 */ /* 0x000f280000300800 */
[----:B------:R-:W2:Y:S04]  /*24030*/  LDL.LU R18, [R1+0x288] ;  /* 0x0002880001127983 */ /* 0x000ea80000300800 */
[----:B------:R-:W2:Y:S04]  /*24040*/  LDL.LU R19, [R1+0x28c] ;  /* 0x00028c0001137983 */ /* 0x000ea80000300800 */
[----:B------:R-:W2:Y:S04]  /*24050*/  LDL.LU R20, [R1+0x740] ;  /* 0x0007400001147983 */ /* 0x000ea80000300800 */
[----:B------:R-:W2:Y:S04]  /*24060*/  LDL.LU R22, [R1+0x73c] ;  /* 0x00073c0001167983 */ /* 0x000ea80000300800 */
[----:B------:R-:W2:Y:S04]  /*24070*/  LDL.LU R21, [R1+0x748] ;  /* 0x0007480001157983 */ /* 0x000ea80000300800 */
[----:B------:R-:W2:Y:S04]  /*24080*/  LDL.LU R23, [R1+0x744] ;  /* 0x0007440001177983 */ /* 0x000ea80000300800 */
[----:B--2---:R-:W-:Y:S04]  /*24090*/  STL.64 [R1+0x1b00], R22 ;  /* 0x001b001601007387 */ /* 0x004fe80000100a00 */
[----:B------:R0:W-:Y:S04]  /*240a0*/  STL.64 [R1+0x1af8], R20 ;  /* 0x001af81401007387 */ /* 0x0001e80000100a00 */
        /* <DEDUP_REMOVED lines=19> */
[----:B----4-:R0:W-:Y:S04]  /*241e0*/  STL.64 [R1+0x1ad8], R16 ;  /* 0x001ad81001007387 */ /* 0x0101e80000100a00 */
[----:B0-----:R-:W4:Y:S04]  /*241f0*/  LDL.LU R16, [R1+0xf0] ;  /* 0x0000f00001107983 */ /* 0x001f280000300800 */
[----:B------:R-:W4:Y:S04]  /*24200*/  LDL.LU R17, [R1+0xf4] ;  /* 0x0000f40001117983 */ /* 0x000f280000300800 */
[----:B------:R-:W4:Y:S04]  /*24210*/  LDL.LU R18, [R1+0xf8] ;  /* 0x0000f80001127983 */ /* 0x000f280000300800 */
[----:B------:R-:W4:Y:S04]  /*24220*/  LDL.LU R19, [R1+0xfc] ;  /* 0x0000fc0001137983 */ /* 0x000f280000300800 */
[----:B---3--:R-:W-:Y:S04]  /*24230*/  STL.64 [R1+0x1aa0], R26 ;  /* 0x001aa01a01007387 */ /* 0x008fe80000100a00 */
[----:B------:R0:W-:Y:S04]  /*24240*/  STL.64 [R1+0x1a98], R24 ;  /* 0x001a981801007387 */ /* 0x0001e80000100a00 */
[----:B0-----:R-:W3:Y:S04]  /*24250*/  LDL.LU R24, [R1+0x250] ;  /* 0x0002500001187983 */ /* 0x001ee80000300800 */
[----:B------:R-:W3:Y:S04]  /*24260*/  LDL.LU R25, [R1+0x254] ;  /* 0x0002540001197983 */ /* 0x000ee80000300800 */
[----:B------:R-:W2:Y:S04]  /*24270*/  LDL.LU R26, [R1+0x258] ;  /* 0x00025800011a7983 */ /* 0x000ea80000300800 */
[----:B------:R-:W2:Y:S01]  /*24280*/  LDL.LU R27, [R1+0x25c] ;  /* 0x00025c00011b7983 */ /* 0x000ea20000300800 */
[C---:B------:R-:W-:Y:S03]  /*24290*/  HMMA.16816.F32 R4, R12.reuse, R8, R4 ;  /* 0x000000080c04723c */ /* 0x040fe60000001804 */
[----:B--2---:R-:W-:Y:S04]  /*242a0*/  STL.64 [R1+0x1ab0], R26 ;  /* 0x001ab01a01007387 */ /* 0x004fe80000100a00 */
[----:B---3--:R0:W-:Y:S04]  /*242b0*/  STL.64 [R1+0x1aa8], R24 ;  /* 0x001aa81801007387 */ /* 0x0081e80000100a00 */
[----:B0-----:R-:W2:Y:S04]  /*242c0*/  LDL.LU R24, [R1+0x260] ;  /* 0x0002600001187983 */ /* 0x001ea80000300800 */
[----:B------:R-:W2:Y:S04]  /*242d0*/  LDL.LU R25, [R1+0x264] ;  /* 0x0002640001197983 */ /* 0x000ea80000300800 */
[----:B------:R-:W3:Y:S04]  /*242e0*/  LDL.LU R26, [R1+0x268] ;  /* 0x00026800011a7983 */ /* 0x000ee80000300800 */
[----:B------:R-:W3:Y:S04]  /*242f0*/  LDL.LU R27, [R1+0x26c] ;  /* 0x00026c00011b7983 */ /* 0x000ee80000300800 */
[----:B---3--:R-:W-:Y:S04]  /*24300*/  STL.64 [R1+0x1ac0], R26 ;  /* 0x001ac01a01007387 */ /* 0x008fe80000100a00 */
[----:B--2---:R0:W-:Y:S04]  /*24310*/  STL.64 [R1+0x1ab8], R24 ;  /* 0x001ab81801007387 */ /* 0x0041e80000100a00 */
[----:B0-----:R-:W2:Y:S04]  /*24320*/  LDL.LU R24, [R1+0x270] ;  /* 0x0002700001187983 */ /* 0x001ea80000300800 */
[----:B------:R-:W2:Y:S04]  /*24330*/  LDL.LU R25, [R1+0x274] ;  /* 0x0002740001197983 */ /* 0x000ea80000300800 */
[----:B------:R-:W2:Y:S04]  /*24340*/  LDL.LU R26, [R1+0x278] ;  /* 0x00027800011a7983 */ /* 0x000ea80000300800 */
[----:B------:R-:W2:Y:S04]  /*24350*/  LDL.LU R27, [R1+0x27c] ;  /* 0x00027c00011b7983 */ /* 0x000ea80000300800 */
[----:B------:R-:W3:Y:S04]  /*24360*/  LDL.LU R0, [R1+0x774] ;  /* 0x0007740001007983 */ /* 0x000ee80000300800 */
        /* <DEDUP_REMOVED lines=15> */
[----:B------:R-:W2:Y:S01]  /*24460*/  LDL.LU.64 R20, [R1+0x1af8] ;  /* 0x001af80001147983 */ /* 0x000ea20000300a00 */
[----:B------:R-:W-:-:S02]  /*24470*/  IMAD R28, R28, 0x100, R2 ;  /* 0x000001001c1c7824 */ /* 0x000fc400078e0202 */
[----:B------:R-:W-:Y:S02]  /*24480*/  IMAD R29, R29, 0x100, R3 ;  /* 0x000001001d1d7824 */ /* 0x000fe400078e0203 */
[----:B--2---:R-:W-:Y:S02]  /*24490*/  IMAD R22, R22, 0x100, R20 ;  /* 0x0000010016167824 */ /* 0x004fe400078e0214 */
[----:B------:R-:W-:Y:S01]  /*244a0*/  IMAD R23, R23, 0x100, R21 ;  /* 0x0000010017177824 */ /* 0x000fe200078e0215 */
[----:B------:R-:W2:Y:S04]  /*244b0*/  LDL.LU R20, [R1+0x1af4] ;  /* 0x001af40001147983 */ /* 0x000ea80000300800 */
[----:B------:R-:W2:Y:S04]  /*244c0*/  LDL.LU R21, [R1+0x1af0] ;  /* 0x001af00001157983 */ /* 0x000ea80000300800 */
[----:B------:R-:W4:Y:S04]  /*244d0*/  LDL.LU R2, [R1+0x1aec] ;  /* 0x001aec0001027983 */ /* 0x000f280000300800 */
[----:B------:R-:W4:Y:S02]  /*244e0*/  LDL.LU R3, [R1+0x1ae8] ;  /* 0x001ae80001037983 */ /* 0x000f240000300800 */
[----:B----4-:R-:W-:Y:S02]  /*244f0*/  HMMA.16816.F32 R12, R12, R2, R16 ;  /* 0x000000020c0c723c */ /* 0x010fe40000001810 */
[----:B------:R-:W2:Y:S04]  /*24500*/  LDL.LU.64 R18, [R1+0x1ae0] ;  /* 0x001ae00001127983 */ /* 0x000ea80000300a00 */
[----:B------:R-:W2:-:S13]  /*24510*/  LDL.LU.64 R16, [R1+0x1ad8] ;  /* 0x001ad80001107983 */ /* 0x000e9a0000300a00 */
[----:B------:R0:W-:Y:S04]  /*24520*/  STL.64 [R1+0xf0], R12 ;  /* 0x0000f00c01007387 */ /* 0x0001e80000100a00 */
[----:B------:R1:W-:Y:S01]  /*24530*/  STL.64 [R1+0xf8], R14 ;  /* 0x0000f80e01007387 */ /* 0x0003e20000100a00 */
[----:B0-----:R-:W-:Y:S02]  /*24540*/  F2FP.F16.E5M2.UNPACK_B R12, R22 ;  /* 0x00000016ff0c723e */ /* 0x001fe400020004ff */
[----:B------:R-:W-:Y:S02]  /*24550*/  F2FP.F16.E5M2.UNPACK_B R13, R23 ;  /* 0x00000017ff0d723e */ /* 0x000fe400020004ff */
[----:B-1----:R-:W-:Y:S02]  /*24560*/  F2FP.F16.E5M2.UNPACK_B R14, R28 ;  /* 0x0000001cff0e723e */ /* 0x002fe400020004ff */
[----:B------:R-:W-:Y:S01]  /*24570*/  F2FP.F16.E5M2.UNPACK_B R15, R29 ;  /* 0x0000001dff0f723e */ /* 0x000fe200020004ff */
[----:B------:R-:W3:Y:S04]  /*24580*/  LDL.LU R22, [R1+0x75c] ;  /* 0x00075c0001167983 */ /* 0x000ee80000300800 */
[----:B------:R-:W4:Y:S04]  /*24590*/  LDL.LU R23, [R1+0x768] ;  /* 0x0007680001177983 */ /* 0x000f280000300800 */
[----:B------:R-:W3:Y:S01]  /*245a0*/  LDL.LU R28, [R1+0x760] ;  /* 0x00076000011c7983 */ /* 0x000ee20000300800 */
[----:B--2---:R-:W-:-:S15]  /*245b0*/  HMMA.16816.F32 R16, R12, R20, R16 ;  /* 0x000000140c10723c */ /* 0x004fde0000001810 */
        /* <DEDUP_REMOVED lines=34> */
[----:B------:R-:W4:Y:S04]  /*247e0*/  LDL.LU.64 R24, [R1+0x1a88] ;  /* 0x001a880001187983 */ /* 0x000f280000300a00 */
[----:B------:R-:W-:Y:S04]  /*247f0*/  STL.64 [R1+0x1a50], R10 ;  /* 0x001a500a01007387 */ /* 0x000fe80000100a00 */
[----:B------:R0:W-:Y:S04]  /*24800*/  STL.64 [R1+0x1a48], R8 ;  /* 0x001a480801007387 */ /* 0x0001e80000100a00 */
[----:B0-----:R-:W2:Y:S04]  /*24810*/  LDL.LU R8, [R1+0x230] ;  /* 0x0002300001087983 */ /* 0x001ea80000300800 */
[----:B------:R-:W2:Y:S04]  /*24820*/  LDL.LU R9, [R1+0x234] ;  /* 0x0002340001097983 */ /* 0x000ea80000300800 */
[----:B------:R-:W2:Y:S04]  /*24830*/  LDL.LU R10, [R1+0x238] ;  /* 0x00023800010a7983 */ /* 0x000ea80000300800 */
[----:B------:R-:W2:Y:S01]  /*24840*/  LDL.LU R11, [R1+0x23c] ;  /* 0x00023c00010b7983 */ /* 0x000ea20000300800 */
[----:B------:R-:W-:Y:S01]  /*24850*/  IMAD R22, R22, 0x100, R28 ;  /* 0x0000010016167824 */ /* 0x000fe200078e021c */
[----:B--2---:R-:W-:Y:S01]  /*24860*/  HMMA.16816.F32 R8, R12, R6, R8 ;  /* 0x000000060c08723c */ /* 0x004fe20000001808 */
[----:B----4-:R-:W-:-:S15]  /*24870*/  IMAD R23, R24, 0x100, R23 ;  /* 0x0000010018177824 */ /* 0x010fde00078e0217 */
[----:B------:R-:W-:-:S03]  /*24880*/  NOP ;  /* 0x0000000000007918 */ /* 0x000fc60000000000 */
[----:B------:R-:W-:Y:S04]  /*24890*/  STL.64 [R1+0x230], R8 ;  /* 0x0002300801007387 */ /* 0x000fe80000100a00 */
[----:B------:R3:W-:Y:S02]  /*248a0*/  STL.64 [R1+0x238], R10 ;  /* 0x0002380a01007387 */ /* 0x0007e40000100a00 */
[----:B---3--:R-:W-:Y:S02]  /*248b0*/  HMMA.16816.F32 R8, R12, R4, R16 ;  /* 0x000000040c08723c */ /* 0x008fe40000001810 */
[----:B------:R-:W-:Y:S04]  /*248c0*/  STL.64 [R1+0x1a30], R6 ;  /* 0x001a300601007387 */ /* 0x000fe80000100a00 */
[----:B------:R-:W-:Y:S01]  /*248d0*/  STL.64 [R1+0x1a28], R4 ;  /* 0x001a280401007387 */ /* 0x000fe20000100a00 */
[----:B------:R-:W-:-:S02]  /*248e0*/  IMAD R28, R26, 0x100, R25 ;  /* 0x000001001a1c7824 */ /* 0x000fc400078e0219 */
[----:B------:R-:W-:-:S10]  /*248f0*/  IMAD R29, R0, 0x100, R27 ;  /* 0x00000100001d7824 */ /* 0x000fd400078e021b */
[----:B------:R-:W-:Y:S04]  /*24900*/  STL.64 [R1+0x220], R8 ;  /* 0x0002200801007387 */ /* 0x000fe80000100a00 */
[----:B------:R-:W-:Y:S04]  /*24910*/  STL.64 [R1+0x228], R10 ;  /* 0x0002280a01007387 */ /* 0x000fe80000100a00 */
[----:B------:R-:W-:Y:S04]  /*24920*/  STL.64 [R1+0x1a80], R22 ;  /* 0x001a801601007387 */ /* 0x000fe80000100a00 */
[----:B------:R-:W-:Y:S04]  /*24930*/  STL.64 [R1+0x1a78], R20 ;  /* 0x001a781401007387 */ /* 0x000fe80000100a00 */
[----:B------:R-:W2:Y:S04]  /*24940*/  LDL.LU R24, [R1+0x160] ;  /* 0x0001600001187983 */ /* 0x000ea80000300800 */
[----:B------:R-:W2:Y:S04]  /*24950*/  LDL.LU R25, [R1+0x164] ;  /* 0x0001640001197983 */ /* 0x000ea80000300800 */
        /* <DEDUP_REMOVED lines=9> */
[----:B----4-:R0:W-:Y:S04]  /*249f0*/  STL [R1+0x19fc], R0 ;  /* 0x0019fc0001007387 */ /* 0x0101e80000100800 */
[----:B0-----:R-:W4:Y:S04]  /*24a00*/  LDL.LU R0, [R1+0x794] ;  /* 0x0007940001007983 */ /* 0x001f280000300800 */
[----:B----4-:R0:W-:Y:S04]  /*24a10*/  STL [R1+0x1a00], R0 ;  /* 0x001a000001007387 */ /* 0x0101e80000100800 */
[----:B0-----:R-:W4:Y:S04]  /*24a20*/  LDL.LU R0, [R1+0x78c] ;  /* 0x00078c0001007983 */ /* 0x001f280000300800 */
[----:B----4-:R0:W-:Y:S04]  /*24a30*/  STL [R1+0x1a04], R0 ;  /* 0x001a040001007387 */ /* 0x0101e80000100800 */
[----:B0-----:R-:W4:Y:S04]  /*24a40*/  LDL.LU R0, [R1+0x784] ;  /* 0x0007840001007983 */ /* 0x001f280000300800 */
[----:B---3--:R-:W-:Y:S04]  /*24a50*/  STL.64 [R1+0x19d0], R26 ;  /* 0x0019d01a01007387 */ /* 0x008fe80000100a00 */
[----:B--2---:R0:W-:Y:S04]  /*24a60*/  STL.64 [R1+0x19c8], R24 ;  /* 0x0019c81801007387 */ /* 0x0041e80000100a00 */
        /* <DEDUP_REMOVED lines=43> */
[----:B------:R-:W2:Y:S04]  /*24d20*/  LDL.LU R27, [R1+0xdc] ;  /* 0x0000dc00011b7983 */ /* 0x000ea80000300800 */
[----:B--2---:R-:W-:Y:S04]  /*24d30*/  STL.64 [R1+0x1a10], R26 ;  /* 0x001a101a01007387 */ /* 0x004fe80000100a00 */
[----:B---3--:R0:W-:Y:S04]  /*24d40*/  STL.64 [R1+0x1a08], R24 ;  /* 0x001a081801007387 */ /* 0x0081e80000100a00 */
[----:B0-----:R-:W2:Y:S04]  /*24d50*/  LDL.LU R24, [R1+0x1b0] ;  /* 0x0001b00001187983 */ /* 0x001ea80000300800 */
[----:B------:R-:W2:Y:S04]  /*24d60*/  LDL.LU R25, [R1+0x1b4] ;  /* 0x0001b40001197983 */ /* 0x000ea80000300800 */
[----:B------:R-:W3:Y:S04]  /*24d70*/  LDL.LU R26, [R1+0x1b8] ;  /* 0x0001b800011a7983 */ /* 0x000ee80000300800 */
[----:B------:R-:W3:Y:S01]  /*24d80*/  LDL.LU R27, [R1+0x1bc] ;  /* 0x0001bc00011b7983 */ /* 0x000ee20000300800 */
[----:B------:R-:W-:Y:S03]  /*24d90*/  HMMA.16816.F32 R12, R12, R2, R20 ;  /* 0x000000020c0c723c */ /* 0x000fe60000001814 */
[----:B---3--:R-:W-:Y:S04]  /*24da0*/  STL.64 [R1+0x1a20], R26 ;  /* 0x001a201a01007387 */ /* 0x008fe80000100a00 */
[----:B--2---:R0:W-:Y:S04]  /*24db0*/  STL.64 [R1+0x1a18], R24 ;  /* 0x001a181801007387 */ /* 0x0041e80000100a00 */
[----:B0-----:R-:W2:Y:S04]  /*24dc0*/  LDL.LU R24, [R1+0x1c0] ;  /* 0x0001c00001187983 */ /* 0x001ea80000300800 */
[----:B------:R-:W2:Y:S04]  /*24dd0*/  LDL.LU R25, [R1+0x1c4] ;  /* 0x0001c40001197983 */ /* 0x000ea80000300800 */
[----:B------:R-:W2:Y:S04]  /*24de0*/  LDL.LU R26, [R1+0x1c8] ;  /* 0x0001c800011a7983 */ /* 0x000ea80000300800 */
[----:B------:R-:W2:Y:S04]  /*24df0*/  LDL.LU R27, [R1+0x1cc] ;  /* 0x0001cc00011b7983 */ /* 0x000ea80000300800 */
[----:B------:R-:W3:Y:S04]  /*24e00*/  LDL.LU.64 R22, [R1+0x1a80] ;  /* 0x001a800001167983 */ /* 0x000ee80000300a00 */
[----:B------:R-:W2:Y:S04]  /*24e10*/  LDL.LU.64 R20, [R1+0x1a78] ;  /* 0x001a780001147983 */ /* 0x000ea80000300a00 */
[----:B------:R-:W-:Y:S04]  /*24e20*/  STL.64 [R1+0xe0], R12 ;  /* 0x0000e00c01007387 */ /* 0x000fe80000100a00 */
[----:B------:R0:W-:Y:S02]  /*24e30*/  STL.64 [R1+0xe8], R14 ;  /* 0x0000e80e01007387 */ /* 0x0001e40000100a00 */
[----:B0-----:R-:W-:-:S02]  /*24e40*/  F2FP.F16.E5M2.UNPACK_B R14, R28 ;  /* 0x0000001cff0e723e */ /* 0x001fc400020004ff */
[----:B------:R-:W-:Y:S02]  /*24e50*/  F2FP.F16.E5M2.UNPACK_B R15, R29 ;  /* 0x0000001dff0f723e */ /* 0x000fe400020004ff */
[----:B---3--:R-:W-:Y:S02]  /*24e60*/  F2FP.F16.E5M2.UNPACK_B R12, R22 ;  /* 0x00000016ff0c723e */ /* 0x008fe400020004ff */
[----:B------:R-:W-:Y:S01]  /*24e70*/  F2FP.F16.E5M2.UNPACK_B R13, R23 ;  /* 0x00000017ff0d723e */ /* 0x000fe200020004ff */
[----:B------:R-:W4:Y:S04]  /*24e80*/  LDL.LU R22, [R1+0x780] ;  /* 0x0007800001167983 */ /* 0x000f280000300800 */
        /* <DEDUP_REMOVED lines=46> */
[----:B------:R-:W3:Y:S02]  /*25170*/  LDL.LU R0, [R1+0x1a04] ;  /* 0x001a040001007983 */ /* 0x000ee40000300800 */
[----:B---3--:R-:W-:-:S02]  /*25180*/  IMAD R23, R23, 0x100, R0 ;  /* 0x0000010017177824 */ /* 0x008fc400078e0200 */
[----:B------:R-:W3:Y:S02]  /*25190*/  LDL.LU R0, [R1+0x1a00] ;  /* 0x001a000001007983 */ /* 0x000ee40000300800 */
[----:B---3--:R-:W-:Y:S02]  /*251a0*/  IMAD R28, R28, 0x100, R0 ;  /* 0x000001001c1c7824 */ /* 0x008fe400078e0200 */
[----:B------:R-:W3:Y:S01]  /*251b0*/  LDL.LU R0, [R1+0x19fc] ;  /* 0x0019fc0001007983 */ /* 0x000ee20000300800 */
[----:B--2---:R-:W-:Y:S01]  /*251c0*/  HMMA.16816.F32 R12, R12, R2, R24 ;  /* 0x000000020c0c723c */ /* 0x004fe20000001818 */
[----:B---3--:R-:W-:Y:S02]  /*251d0*/  IMAD R29, R29, 0x100, R0 ;  /* 0x000001001d1d7824 */ /* 0x008fe400078e0200 */
[----:B------:R-:W2:Y:S04]  /*251e0*/  LDL.LU R0, [R1+0x19f8] ;  /* 0x0019f80001007983 */ /* 0x000ea80000300800 */
[----:B------:R-:W3:Y:S04]  /*251f0*/  LDL.LU.64 R26, [R1+0x19f0] ;  /* 0x0019f000011a7983 */ /* 0x000ee80000300a00 */
[----:B------:R-:W3:Y:S04]  /*25200*/  LDL.LU.64 R24, [R1+0x19e8] ;  /* 0x0019e80001187983 */ /* 0x000ee80000300a00 */
[----:B------:R-:W-:Y:S04]  /*25210*/  STL [R1+0x1984], R2 ;  /* 0x0019840201007387 */ /* 0x000fe80000100800 */
[----:B------:R-:W-:Y:S04]  /*25220*/  STL [R1+0x1980], R3 ;  /* 0x0019800301007387 */ /* 0x000fe80000100800 */
[----:B------:R0:W-:Y:S04]  /*25230*/  STL.64 [R1+0xd0], R12 ;  /* 0x0000d00c01007387 */ /* 0x0001e80000100a00 */
[----:B------:R1:W-:Y:S01]  /*25240*/  STL.64 [R1+0xd8], R14 ;  /* 0x0000d80e01007387 */ /* 0x0003e20000100a00 */
[----:B0-----:R-:W-:-:S02]  /*25250*/  F2FP.F16.E5M2.UNPACK_B R12, R22 ;  /* 0x00000016ff0c723e */ /* 0x001fc400020004ff */
[----:B------:R-:W-:Y:S02]  /*25260*/  F2FP.F16.E5M2.UNPACK_B R13, R23 ;  /* 0x00000017ff0d723e */ /* 0x000fe400020004ff */
[----:B-1----:R-:W-:Y:S02]  /*25270*/  F2FP.F16.E5M2.UNPACK_B R14, R28 ;  /* 0x0000001cff0e723e */ /* 0x002fe400020004ff */
[----:B------:R-:W-:-:S07]  /*25280*/  F2FP.F16.E5M2.UNPACK_B R15, R29 ;  /* 0x0000001dff0f723e */ /* 0x000fce00020004ff */
[----:B---3--:R-:W-:-:S15]  /*25290*/  HMMA.16816.F32 R24, R12, R20, R24 ;  /* 0x000000140c18723c */ /* 0x008fde0000001818 */
[----:B------:R-:W-:-:S04]  /*252a0*/  NOP ;  /* 0x0000000000007918 */ /* 0x000fc80000000000 */
[----:B------:R-:W-:Y:S04]  /*252b0*/  STL.64 [R1+0x1a0], R24 ;  /* 0x0001a01801007387 */ /* 0x000fe80000100a00 */
[----:B------:R0:W-:Y:S04]  /*252c0*/  STL.64 [R1+0x1a8], R26 ;  /* 0x0001a81a01007387 */ /* 0x0001e80000100a00 */
[----:B0-----:R-:W3:Y:S04]  /*252d0*/  LDL.LU.64 R26, [R1+0x19e0] ;  /* 0x0019e000011a7983 */ /* 0x001ee80000300a00 */
[----:B------:R-:W3:Y:S04]  /*252e0*/  LDL.LU.64 R24, [R1+0x19d8] ;  /* 0x0019d80001187983 */ /* 0x000ee80000300a00 */
[----:B------:R-:W-:Y:S01]  /*252f0*/  STL [R1+0x1988], R21 ;  /* 0x0019881501007387 */ /* 0x000fe20000100800 */
[----:B---3--:R-:W-:-:S15]  /*25300*/  HMMA.16816.F32 R24, R12, R18, R24 ;  /* 0x000000120c18723c */ /* 0x008fde0000001818 */
        /* <DEDUP_REMOVED lines=9> */
[----:B0-----:R-:W3:Y:S04]  /*253a0*/  LDL.LU.64 R26, [R1+0x19c0] ;  /* 0x0019c000011a7983 */ /* 0x001ee80000300a00 */
[----:B------:R-:W3:Y:S04]  /*253b0*/  LDL.LU.64 R24, [R1+0x19b8] ;  /* 0x0019b80001187983 */ /* 0x000ee80000300a00 */
[----:B------:R-:W-:Y:S04]  /*253c0*/  STL.64 [R1+0x1968], R18 ;  /* 0x0019681201007387 */ /* 0x000fe80000100a00 */
[----:B------:R0:W-:Y:S04]  /*253d0*/  STL.64 [R1+0x1960], R16 ;  /* 0x0019601001007387 */ /* 0x0001e80000100a00 */
[----:B0-----:R-:W4:Y:S04]  /*253e0*/  LDL.LU R16, [R1+0x170] ;  /* 0x0001700001107983 */ /* 0x001f280000300800 */
[----:B------:R-:W4:Y:S04]  /*253f0*/  LDL.LU R17, [R1+0x174] ;  /* 0x0001740001117983 */ /* 0x000f280000300800 */
[----:B------:R-:W4:Y:S04]  /*25400*/  LDL.LU R18, [R1+0x178] ;  /* 0x0001780001127983 */ /* 0x000f280000300800 */
[----:B------:R-:W4:Y:S02]  /*25410*/  LDL.LU R19, [R1+0x17c] ;  /* 0x00017c0001137983 */ /* 0x000f240000300800 */
[----:B----4-:R-:W-:-:S15]  /*25420*/  HMMA.16816.F32 R16, R12, R10, R16 ;  /* 0x0000000a0c10723c */ /* 0x010fde0000001810 */
[----:B------:R-:W-:-:S04]  /*25430*/  NOP ;  /* 0x0000000000007918 */ /* 0x000fc80000000000 */
[----:B------:R-:W-:Y:S04]  /*25440*/  STL.64 [R1+0x170], R16 ;  /* 0x0001701001007387 */ /* 0x000fe80000100a00 */
[----:B------:R3:W-:Y:S02]  /*25450*/  STL.64 [R1+0x178], R18 ;  /* 0x0001781201007387 */ /* 0x0007e40000100a00 */
[----:B---3--:R-:W-:Y:S02]  /*25460*/  HMMA.16816.F32 R16, R12, R8, R24 ;  /* 0x000000080c10723c */ /* 0x008fe40000001818 */
[----:B------:R-:W-:Y:S04]  /*25470*/  STL.64 [R1+0x1948], R10 ;  /* 0x0019480a01007387 */ /* 0x000fe80000100a00 */
[----:B------:R0:W-:Y:S01]  /*25480*/  STL.64 [R1+0x1940], R8 ;  /* 0x0019400801007387 */ /* 0x0001e20000100a00 */
[----:B--2---:R-:W-:-:S12]  /*25490*/  IMAD.MOV.U32 R25, RZ, RZ, R0 ;  /* 0x000000ffff197224 */ /* 0x004fd800078e0000 */
[----:B------:R-:W-:Y:S04]  /*254a0*/  STL.64 [R1+0x160], R16 ;  /* 0x0001601001007387 */ /* 0x000fe80000100a00 */
[----:B------:R-:W-:Y:S04]  /*254b0*/  STL.64 [R1+0x168], R18 ;  /* 0x0001681201007387 */ /* 0x000fe80000100a00 */
[----:B------:R-:W2:Y:S04]  /*254c0*/  LDL.LU R24, [R1+0x10] ;  /* 0x0000100001187983 */ /* 0x000ea80000300800 */
[----:B------:R-:W3:Y:S04]  /*254d0*/  LDL.LU R0, [R1+0x19b4] ;  /* 0x0019b40001007983 */ /* 0x000ee80000300800 */
[----:B------:R-:W4:Y:S04]  /*254e0*/  LDL.LU R26, [R1+0x18] ;  /* 0x00001800011a7983 */ /* 0x000f280000300800 */
[----:B------:R-:W4:Y:S04]  /*254f0*/  LDL.LU R27, [R1+0x1c] ;  /* 0x00001c00011b7983 */ /* 0x000f280000300800 */
[----:B0-----:R-:W2:Y:S04]  /*25500*/  LDL.LU R8, [R1+0x70] ;  /* 0x0000700001087983 */ /* 0x001ea80000300800 */
[----:B------:R-:W2:Y:S04]  /*25510*/  LDL.LU R9, [R1+0x74] ;  /* 0x0000740001097983 */ /* 0x000ea80000300800 */
[----:B------:R-:W2:Y:S01]  /*25520*/  LDL.LU R10, [R1+0x78] ;  /* 0x00007800010a7983 */ /* 0x000ea20000300800 */
[----:B---3--:R-:W-:-:S03]  /*25530*/  IMAD.MOV.U32 R11, RZ, RZ, R0 ;  /* 0x000000ffff0b7224 */ /* 0x008fc600078e0000 */
[----:B------:R-:W3:Y:S04]  /*25540*/  LDL.LU R0, [R1+0x19b0] ;  /* 0x0019b00001007983 */ /* 0x000ee80000300800 */
        /* <DEDUP_REMOVED lines=16> */
[----:B------:R-:W2:Y:S01]  /*25650*/  LDL.LU R28, [R1+0x7b0] ;  /* 0x0007b000011c7983 */ /* 0x000ea20000300800 */
[----:B---3--:R-:W-:-:S03]  /*25660*/  IMAD.MOV.U32 R23, RZ, RZ, R0 ;  /* 0x000000ffff177224 */ /* 0x008fc600078e0000 */
[----:B------:R-:W3:Y:S04]  /*25670*/  LDL.LU R29, [R1+0x7bc] ;  /* 0x0007bc00011d7983 */ /* 0x000ee80000300800 */
        /* <DEDUP_REMOVED lines=17> */
[----:B----4-:R-:W-:Y:S04]  /*25790*/  STL.64 [R1+0x1928], R26 ;  /* 0x0019281a01007387 */ /* 0x010fe80000100a00 */
[----:B------:R0:W-:Y:S04]  /*257a0*/  STL.64 [R1+0x1920], R24 ;  /* 0x0019201801007387 */ /* 0x0001e80000100a00 */
[----:B0-----:R-:W4:Y:S04]  /*257b0*/  LDL.LU R24, [R1+0x30] ;  /* 0x0000300001187983 */ /* 0x001f280000300800 */
[----:B------:R-:W4:Y:S04]  /*257c0*/  LDL.LU R25, [R1+0x34] ;  /* 0x0000340001197983 */ /* 0x000f280000300800 */
[----:B------:R-:W2:Y:S04]  /*257d0*/  LDL.LU R26, [R1+0x38] ;  /* 0x00003800011a7983 */ /* 0x000ea80000300800 */
[----:B------:R-:W2:Y:S01]  /*257e0*/  LDL.LU R27, [R1+0x3c] ;  /* 0x00003c00011b7983 */ /* 0x000ea20000300800 */
[C---:B------:R-:W-:Y:S03]  /*257f0*/  HMMA.16816.F32 R20, R12.reuse, R6, R20 ;  /* 0x000000060c14723c */ /* 0x040fe60000001814 */
[----:B--2---:R-:W-:Y:S04]  /*25800*/  STL.64 [R1+0x1938], R26 ;  /* 0x0019381a01007387 */ /* 0x004fe80000100a00 */
[----:B----4-:R0:W-:Y:S04]  /*25810*/  STL.64 [R1+0x1930], R24 ;  /* 0x0019301801007387 */ /* 0x0101e80000100a00 */
[----:B0-----:R-:W2:Y:S04]  /*25820*/  LDL.LU R24, [R1+0x50] ;  /* 0x0000500001187983 */ /* 0x001ea80000300800 */
[----:B------:R-:W2:Y:S04]  /*25830*/  LDL.LU R25, [R1+0x54] ;  /* 0x0000540001197983 */ /* 0x000ea80000300800 */
[----:B------:R-:W2:Y:S04]  /*25840*/  LDL.LU R26, [R1+0x58] ;  /* 0x00005800011a7983 */ /* 0x000ea80000300800 */
[----:B------:R-:W2:Y:S04]  /*25850*/  LDL.LU R27, [R1+0x5c] ;  /* 0x00005c00011b7983 */ /* 0x000ea80000300800 */
        /* <DEDUP_REMOVED lines=8> */
[----:B0-----:R-:W4:Y:S04]  /*258e0*/  LDL.LU.64 R22, [R1+0x1998] ;  /* 0x0019980001167983 */ /* 0x001f280000300a00 */
[----:B------:R-:W2:Y:S01]  /*258f0*/  LDL.LU.64 R20, [R1+0x1990] ;  /* 0x0019900001147983 */ /* 0x000ea20000300a00 */
[----:B------:R-:W-:-:S02]  /*25900*/  IMAD R28, R28, 0x100, R3 ;  /* 0x000001001c1c7824 */ /* 0x000fc400078e0203 */
[----:B----4-:R-:W-:Y:S02]  /*25910*/  IMAD R23, R23, 0x100, R2 ;  /* 0x0000010017177824 */ /* 0x010fe400078e0202 */
[----:B--2---:R-:W-:Y:S02]  /*25920*/  IMAD R22, R22, 0x100, R21 ;  /* 0x0000010016167824 */ /* 0x004fe400078e0215 */
[----:B------:R-:W2:Y:S04]  /*25930*/  LDL.LU R21, [R1+0x1988] ;  /* 0x0019880001157983 */ /* 0x000ea80000300800 */
[----:B------:R-:W4:Y:S04]  /*25940*/  LDL.LU R2, [R1+0x1984] ;  /* 0x0019840001027983 */ /* 0x000f280000300800 */
[----:B------:R-:W4:Y:S01]  /*25950*/  LDL.LU R3, [R1+0x1980] ;  /* 0x0019800001037983 */ /* 0x000f220000300800 */
[----:B---3--:R-:W-:Y:S01]  /*25960*/  IMAD R29, R0, 0x100, R29 ;  /* 0x00000100001d7824 */ /* 0x008fe200078e021d */
        /* <DEDUP_REMOVED lines=10> */
[----:B------:R-:W3:Y:S04]  /*25a10*/  LDL.LU R23, [R1+0x7dc] ;  /* 0x0007dc0001177983 */ /* 0x000ee80000300800 */
[----:B------:R-:W4:Y:S04]  /*25a20*/  LDL.LU R28, [R1+0x7d0] ;  /* 0x0007d000011c7983 */ /* 0x000f280000300800 */
[----:B------:R-:W4:Y:S01]  /*25a30*/  LDL.LU R29, [R1+0x7d4] ;  /* 0x0007d400011d7983 */ /* 0x000f220000300800 */
[----:B--2---:R-:W-:-:S15]  /*25a40*/  HMMA.16816.F32 R16, R12, R20, R16 ;  /* 0x000000140c10723c */ /* 0x004fde0000001810 */
[----:B------:R-:W-:-:S04]  /*25a50*/  NOP ;  /* 0x0000000000007918 */ /* 0x000fc80000000000 */
        /* <DEDUP_REMOVED lines=17> */
[----:B------:R0:W-:Y:S04]  /*25b70*/  STL.64 [R1+0x78], R10 ;  /* 0x0000780a01007387 */ /* 0x0001e80000100a00 */
[----:B0-----:R-:W3:Y:S04]  /*25b80*/  LDL.LU.64 R10, [R1+0x1948] ;  /* 0x00194800010a7983 */ /* 0x001ee80000300a00 */
[----:B------:R-:W2:Y:S01]  /*25b90*/  LDL.LU.64 R8, [R1+0x1940] ;  /* 0x0019400001087983 */ /* 0x000ea20000300a00 */
        /* <DEDUP_REMOVED lines=8> */
[----:B------:R-:W2:-:S13]  /*25c20*/  LDL.LU.64 R24, [R1+0x1920] ;  /* 0x0019200001187983 */ /* 0x000e9a0000300a00 */
[----:B------:R0:W-:Y:S04]  /*25c30*/  STL.64 [R1+0x30], R8 ;  /* 0x0000300801007387 */ /* 0x0001e80000100a00 */
[----:B------:R1:W-:Y:S01]  /*25c40*/  STL [R1+0x38], R10 ;  /* 0x0000380a01007387 */ /* 0x0003e20000100800 */
[----:B------:R-:W-:-:S03]  /*25c50*/  IMAD.MOV.U32 R0, RZ, RZ, R11 ;  /* 0x000000ffff007224 */ /* 0x000fc600078e000b */
[----:B0-----:R-:W3:Y:S04]  /*25c60*/  LDL.LU R8, [R1] ;  /* 0x0000000001087983 */ /* 0x001ee80000300800 */
[----:B------:R-:W3:Y:S04]  /*25c70*/  LDL.LU R9, [R1+0x4] ;  /* 0x0000040001097983 */ /* 0x000ee80000300800 */
[----:B-1----:R-:W3:Y:S04]  /*25c80*/  LDL.LU R10, [R1+0x8] ;  /* 0x00000800010a7983 */ /* 0x002ee80000300800 */
[----:B------:R-:W3:Y:S04]  /*25c90*/  LDL.LU R11, [R1+0xc] ;  /* 0x00000c00010b7983 */ /* 0x000ee80000300800 */
[----:B------:R-:W-:Y:S01]  /*25ca0*/  STL [R1+0x16a0], R0 ;  /* 0x0016a00001007387 */ /* 0x000fe20000100800 */
[----:B--2---:R-:W-:-:S15]  /*25cb0*/  HMMA.16816.F32 R24, R12, R6, R24 ;  /* 0x000000060c18723c */ /* 0x004fde0000001818 */
[----:B------:R-:W-:-:S04]  /*25cc0*/  NOP ;  /* 0x0000000000007918 */ /* 0x000fc80000000000 */
[----:B------:R-:W-:Y:S04]  /*25cd0*/  STL.64 [R1+0x10], R24 ;  /* 0x0000101801007387 */ /* 0x000fe80000100a00 */
[----:B------:R0:W-:Y:S04]  /*25ce0*/  STL.64 [R1+0x18], R26 ;  /* 0x0000181a01007387 */ /* 0x0001e80000100a00 */
[----:B0-----:R-:W2:Y:S04]  /*25cf0*/  LDL.LU.64 R26, [R1+0x1918] ;  /* 0x00191800011a7983 */ /* 0x001ea80000300a00 */
[----:B------:R-:W2:Y:S01]  /*25d00*/  LDL.LU.64 R24, [R1+0x1910] ;  /* 0x0019100001187983 */ /* 0x000ea20000300a00 */
[----:B---3--:R-:W-:-:S15]  /*25d10*/  HMMA.16816.F32 R8, R12, R4, R8 ;  /* 0x000000040c08723c */ /* 0x008fde0000001808 */
[----:B------:R-:W-:-:S04]  /*25d20*/  NOP ;  /* 0x0000000000007918 */ /* 0x000fc80000000000 */
        /* <DEDUP_REMOVED lines=15> */
[----:B------:R-:W3:Y:S01]  /*25e20*/  LDL.LU R27, [R1+0x6c] ;  /* 0x00006c00011b7983 */ /* 0x000ee20000300800 */
[----:B------:R-:W-:-:S02]  /*25e30*/  IMAD R4, R19, 0x100, R18 ;  /* 0x0000010013047824 */ /* 0x000fc400078e0212 */
[----:B----4-:R-:W-:Y:S02]  /*25e40*/  IMAD R6, R28, 0x100, R29 ;  /* 0x000001001c067824 */ /* 0x010fe400078e021d */
[----:B------:R-:W-:Y:S01]  /*25e50*/  IMAD R7, R22, 0x100, R23 ;  /* 0x0000010016077824 */ /* 0x000fe200078e0217 */
[----:B------:R-:W4:Y:S04]  /*25e60*/  LDL R28, [R1+0x3f8] ;  /* 0x0003f800011c7983 */ /* 0x000f280000100800 */
[----:B------:R-:W4:Y:S04]  /*25e70*/  LDL R23, [R1+0x3fc] ;  /* 0x0003fc0001177983 */ /* 0x000f280000100800 */
[----:B------:R-:W4:Y:S04]  /*25e80*/  LDL R22, [R1+0x408] ;  /* 0x0004080001167983 */ /* 0x000f280000100800 */
[----:B------:R-:W4:Y:S04]  /*25e90*/  LDL R19, [R1+0x40c] ;  /* 0x00040c0001137983 */ /* 0x000f280000100800 */
[----:B------:R-:W4:Y:S04]  /*25ea0*/  LDL R16, [R1+0x418] ;  /* 0x0004180001107983 */ /* 0x000f280000100800 */
        /* <DEDUP_REMOVED lines=17> */
[----:B----4-:R-:W-:Y:S02]  /*25fc0*/  F2FP.F16.E5M2.UNPACK_B R20, R28 ;  /* 0x0000001cff14723e */ /* 0x010fe400020004ff */
[----:B------:R-:W-:Y:S01]  /*25fd0*/  F2FP.F16.E5M2.UNPACK_B R21, R23 ;  /* 0x00000017ff15723e */ /* 0x000fe200020004ff */
[----:B------:R-:W3:Y:S04]  /*25fe0*/  LDL R17, [R1+0x41c] ;  /* 0x00041c0001117983 */ /* 0x000ee80000100800 */
[----:B------:R-:W4:Y:S04]  /*25ff0*/  LDL R10, [R1+0x428] ;  /* 0x00042800010a7983 */ /* 0x000f280000100800 */
[----:B------:R-:W3:Y:S04]  /*26000*/  LDL R11, [R1+0x42c] ;  /* 0x00042c00010b7983 */ /* 0x000ee80000100800 */
[----:B------:R-:W3:Y:S04]  /*26010*/  LDL R8, [R1+0x438] ;  /* 0x0004380001087983 */ /* 0x000ee80000100800 */
[----:B------:R-:W3:Y:S04]  /*26020*/  LDL R9, [R1+0x43c] ;  /* 0x00043c0001097983 */ /* 0x000ee80000100800 */
[----:B------:R-:W3:Y:S04]  /*26030*/  LDL R2, [R1+0x448] ;  /* 0x0004480001027983 */ /* 0x000ee80000100800 */
[----:B------:R-:W3:Y:S04]  /*26040*/  LDL R3, [R1+0x44c] ;  /* 0x00044c0001037983 */ /* 0x000ee80000100800 */
[----:B------:R-:W3:Y:S04]  /*26050*/  LDL R0, [R1+0x458] ;  /* 0x0004580001007983 */ /* 0x000ee80000100800 */
        /* <DEDUP_REMOVED lines=10> */
[----:B------:R-:W-:-:S02]  /*26100*/  F2FP.F16.E5M2.UNPACK_B R18, R22 ;  /* 0x00000016ff12723e */ /* 0x000fc400020004ff */
[----:B------:R-:W-:Y:S01]  /*26110*/  F2FP.F16.E5M2.UNPACK_B R19, R19 ;  /* 0x00000013ff13723e */ /* 0x000fe200020004ff */
[----:B------:R-:W3:Y:S04]  /*26120*/  LDL R29, [R1+0x45c] ;  /* 0x00045c00011d7983 */ /* 0x000ee80000100800 */
[----:B------:R-:W3:Y:S04]  /*26130*/  LDL R28, [R1+0x468] ;  /* 0x00046800011c7983 */ /* 0x000ee80000100800 */
        /* <DEDUP_REMOVED lines=13> */
[----:B---3--:R-:W-:-:S07]  /*26210*/  F2FP.F16.E5M2.UNPACK_B R17, R17 ;  /* 0x00000011ff11723e */ /* 0x008fce00020004ff */
        /* <DEDUP_REMOVED lines=12> */
[----:B----4-:R-:W-:-:S02]  /*262e0*/  F2FP.F16.E5M2.UNPACK_B R10, R10 ;  /* 0x0000000aff0a723e */ /* 0x010fc400020004ff */
[----:B------:R-:W-:Y:S02]  /*262f0*/  F2FP.F16.E5M2.UNPACK_B R11, R11 ;  /* 0x0000000bff0b723e */ /* 0x000fe400020004ff */
[----:B------:R-:W-:Y:S02]  /*26300*/  F2FP.F16.E5M2.UNPACK_B R8, R8 ;  /* 0x00000008ff08723e */ /* 0x000fe400020004ff */
[----:B------:R-:W-:-:S03]  /*26310*/  F2FP.F16.E5M2.UNPACK_B R9, R9 ;  /* 0x00000009ff09723e */ /* 0x000fc600020004ff */
[----:B------:R-:W-:-:S15]  /*26320*/  HMMA.16816.F32 R4, R12, R10, R4 ;  /* 0x0000000a0c04723c */ /* 0x000fde0000001804 */
[----:B------:R-:W-:-:S04]  /*26330*/  NOP ;  /* 0x0000000000007918 */ /* 0x000fc80000000000 */
[----:B------:R0:W-:Y:S04]  /*26340*/  STL.64 [R1+0x80], R4 ;  /* 0x0000800401007387 */ /* 0x0001e80000100a00 */
[----:B------:R1:W-:Y:S04]  /*26350*/  STL.64 [R1+0x88], R6 ;  /* 0x0000880601007387 */ /* 0x0003e80000100a00 */
[----:B------:R-:W-:Y:S04]  /*26360*/  STL.64 [R1+0x1898], R10 ;  /* 0x0018980a01007387 */ /* 0x000fe80000100a00 */
[----:B------:R2:W-:Y:S01]  /*26370*/  STL.64 [R1+0x1890], R8 ;  /* 0x0018900801007387 */ /* 0x0005e20000100a00 */
[----:B0-----:R-:W-:Y:S01]  /*26380*/  F2FP.F16.E5M2.UNPACK_B R4, R0 ;  /* 0x00000000ff04723e */ /* 0x001fe200020004ff */
[----:B---3--:R-:W-:-:S15]  /*26390*/  HMMA.16816.F32 R16, R12, R8, R16 ;  /* 0x000000080c10723c */ /* 0x008fde0000001810 */
[----:B------:R-:W-:-:S04]  /*263a0*/  NOP ;  /* 0x0000000000007918 */ /* 0x000fc80000000000 */
[----:B------:R-:W-:Y:S04]  /*263b0*/  STL.64 [R1+0xa0], R16 ;  /* 0x0000a01001007387 */ /* 0x000fe80000100a00 */
[----:B------:R0:W-:Y:S04]  /*263c0*/  STL.64 [R1+0xa8], R18 ;  /* 0x0000a81201007387 */ /* 0x0001e80000100a00 */
[----:B------:R-:W3:Y:S01]  /*263d0*/  LDL.LU R0, [R1+0x1008] ;  /* 0x0010080001007983 */ /* 0x000ee20000300800 */
[----:B-1----:R-:W-:Y:S02]  /*263e0*/  F2FP.F16.E5M2.UNPACK_B R6, R2 ;  /* 0x00000002ff06723e */ /* 0x002fe400020004ff */
[----:B------:R-:W-:-:S07]  /*263f0*/  F2FP.F16.E5M2.UNPACK_B R7, R3 ;  /* 0x00000003ff07723e */ /* 0x000fce00020004ff */
[----:B--2---:R-:W-:Y:S01]  /*26400*/  HMMA.16816.F32 R8, R12, R6, R24 ;  /* 0x000000060c08723c */ /* 0x004fe20000001818 */
[----:B------:R-:W-:Y:S01]  /*26410*/  F2FP.F16.E5M2.UNPACK_B R5, R29 ;  /* 0x0000001dff05723e */ /* 0x000fe200020004ff */
        /* <DEDUP_REMOVED lines=9> */
[----:B------:R-:W-:-:S02]  /*264b0*/  F2FP.F16.E5M2.UNPACK_B R2, R28 ;  /* 0x0000001cff02723e */ /* 0x000fc400020004ff */
        /* <DEDUP_REMOVED lines=15> */
[----:B------:R-:W4:Y:S04]  /*265b0*/  LDL R3, [R1+0x46c] ;  /* 0x00046c0001037983 */ /* 0x000f280000100800 */
        /* <DEDUP_REMOVED lines=42> */
[----:B------:R-:W-:-:S07]  /*26860*/  F2FP.F16.E5M2.UNPACK_B R3, R3 ;  /* 0x00000003ff03723e */ /* 0x000fce00020004ff */
        /* <DEDUP_REMOVED lines=188> */
[----:B------:R-:W3:Y:S01]  /*27430*/  LDL.LU R2, [R1+0x17e8] ;  /* 0x0017e80001027983 */ /* 0x000ee20000300800 */
[----:B------:R-:W-:-:S02]  /*27440*/  IMAD R28, R28, 0x100, R3 ;  /* 0x000001001c1c7824 */ /* 0x000fc400078e0203 */
[----:B---3--:R-:W-:Y:S02]  /*27450*/  IMAD R23, R23, 0x100, R2 ;  /* 0x0000010017177824 */ /* 0x008fe400078e0202 */
        /* <DEDUP_REMOVED lines=34> */
[----:B--2---:R-:W-:-:S15]  /*27680*/  HMMA.16816.F32 R24, R12, R16, R24 ;  /* 0x000000100c18723c */ /* 0x004fde0000001818 */
[----:B------:R-:W-:-:S04]  /*27690*/  NOP ;  /* 0x0000000000007918 */ /* 0x000fc80000000000 */
[----:B------:R1:W-:Y:S04]  /*276a0*/  STL.64 [R1+0x2d0], R24 ;  /* 0x0002d01801007387 */ /* 0x0003e80000100a00 */
[----:B------:R2:W-:Y:S04]  /*276b0*/  STL.64 [R1+0x2d8], R26 ;  /* 0x0002d81a01007387 */ /* 0x0005e80000100a00 */
[----:B0-----:R-:W4:Y:S04]  /*276c0*/  LDL.LU R16, [R1+0x2b0] ;  /* 0x0002b00001107983 */ /* 0x001f280000300800 */
[----:B------:R-:W4:Y:S04]  /*276d0*/  LDL.LU R17, [R1+0x2b4] ;  /* 0x0002b40001117983 */ /* 0x000f280000300800 */
[----:B------:R-:W4:Y:S04]  /*276e0*/  LDL.LU R18, [R1+0x2b8] ;  /* 0x0002b80001127983 */ /* 0x000f280000300800 */
[----:B------:R-:W4:Y:S04]  /*276f0*/  LDL.LU R19, [R1+0x2bc] ;  /* 0x0002bc0001137983 */ /* 0x000f280000300800 */
[----:B------:R-:W3:Y:S04]  /*27700*/  LDL.LU R0, [R1+0x1068] ;  /* 0x0010680001007983 */ /* 0x000ee80000300800 */
[----:B-1----:R-:W3:Y:S04]  /*27710*/  LDL.LU R24, [R1+0xe0] ;  /* 0x0000e00001187983 */ /* 0x002ee80000300800 */
[----:B------:R-:W3:Y:S04]  /*27720*/  LDL.LU R25, [R1+0xe4] ;  /* 0x0000e40001197983 */ /* 0x000ee80000300800 */
[----:B--2---:R-:W2:Y:S04]  /*27730*/  LDL.LU R26, [R1+0xe8] ;  /* 0x0000e800011a7983 */ /* 0x004ea80000300800 */
[----:B------:R-:W2:Y:S04]  /*27740*/  LDL.LU R27, [R1+0xec] ;  /* 0x0000ec00011b7983 */ /* 0x000ea80000300800 */
[----:B--2---:R-:W-:Y:S04]  /*27750*/  STL.64 [R1+0x1728], R26 ;  /* 0x0017281a01007387 */ /* 0x004fe80000100a00 */
[----:B---3--:R0:W-:Y:S04]  /*27760*/  STL.64 [R1+0x1720], R24 ;  /* 0x0017201801007387 */ /* 0x0081e80000100a00 */
[----:B0-----:R-:W2:Y:S04]  /*27770*/  LDL.LU R24, [R1+0x2c0] ;  /* 0x0002c00001187983 */ /* 0x001ea80000300800 */
[----:B------:R-:W2:Y:S04]  /*27780*/  LDL.LU R25, [R1+0x2c4] ;  /* 0x0002c40001197983 */ /* 0x000ea80000300800 */
[----:B------:R-:W2:Y:S04]  /*27790*/  LDL.LU R26, [R1+0x2c8] ;  /* 0x0002c800011a7983 */ /* 0x000ea80000300800 */
[----:B------:R-:W2:Y:S01]  /*277a0*/  LDL.LU R27, [R1+0x2cc] ;  /* 0x0002cc00011b7983 */ /* 0x000ea20000300800 */
[C---:B----4-:R-:W-:Y:S03]  /*277b0*/  HMMA.16816.F32 R16, R12.reuse, R8, R16 ;  /* 0x000000080c10723c */ /* 0x050fe60000001810 */
[----:B------:R-:W-:Y:S05]  /*277c0*/  STL.64 [R1+0x1758], R10 ;  /* 0x0017580a01007387 */ /* 0x000fea0000100a00 */
[----:B--2---:R-:W-:-:S15]  /*277d0*/  HMMA.16816.F32 R24, R12, R10, R24 ;  /* 0x0000000a0c18723c */ /* 0x004fde0000001818 */
[----:B------:R-:W-:-:S04]  /*277e0*/  NOP ;  /* 0x0000000000007918 */ /* 0x000fc80000000000 */
[----:B------:R-:W-:Y:S04]  /*277f0*/  STL.64 [R1+0x2c0], R24 ;  /* 0x0002c01801007387 */ /* 0x000fe80000100a00 */
[----:B------:R-:W-:Y:S04]  /*27800*/  STL.64 [R1+0x2c8], R26 ;  /* 0x0002c81a01007387 */ /* 0x000fe80000100a00 */
[----:B------:R0:W-:Y:S04]  /*27810*/  STL.64 [R1+0x1750], R8 ;  /* 0x0017500801007387 */ /* 0x0001e80000100a00 */
[----:B------:R-:W-:Y:S04]  /*27820*/  STL.64 [R1+0x2b0], R16 ;  /* 0x0002b01001007387 */ /* 0x000fe80000100a00 */
[----:B------:R1:W-:Y:S04]  /*27830*/  STL.64 [R1+0x2b8], R18 ;  /* 0x0002b81201007387 */ /* 0x0003e80000100a00 */
[----:B0-----:R-:W2:Y:S01]  /*27840*/  LDL.LU R8, [R1+0x260] ;  /* 0x0002600001087983 */ /* 0x001ea20000300800 */
[----:B-1----:R-:W-:-:S15]  /*27850*/  HMMA.16816.F32 R16, R12, R6, R20 ;  /* 0x000000060c10723c */ /* 0x002fde0000001814 */
[----:B------:R-:W-:-:S04]  /*27860*/  NOP ;  /* 0x0000000000007918 */ /* 0x000fc80000000000 */
[----:B------:R-:W-:Y:S04]  /*27870*/  STL.64 [R1+0x2a0], R16 ;  /* 0x0002a01001007387 */ /* 0x000fe80000100a00 */
[----:B------:R-:W-:Y:S04]  /*27880*/  STL.64 [R1+0x2a8], R18 ;  /* 0x0002a81201007387 */ /* 0x000fe80000100a00 */
        /* <DEDUP_REMOVED lines=10> */
[----:B------:R-:W2:Y:S04]  /*27930*/  LDL.LU R22, [R1+0x1030] ;  /* 0x0010300001167983 */ /* 0x000ea80000300800 */
[----:B------:R-:W4:Y:S04]  /*27940*/  LDL.LU R21, [R1+0x103c] ;  /* 0x00103c0001157983 */ /* 0x000f280000300800 */
[----:B------:R-:W2:Y:S04]  /*27950*/  LDL.LU R23, [R1+0x1038] ;  /* 0x0010380001177983 */ /* 0x000ea80000300800 */
[----:B--2---:R-:W-:Y:S04]  /*27960*/  STL.64 [R1+0x17a8], R22 ;  /* 0x0017a81601007387 */ /* 0x004fe80000100a00 */
[----:B----4-:R0:W-:Y:S04]  /*27970*/  STL.64 [R1+0x17a0], R20 ;  /* 0x0017a01401007387 */ /* 0x0101e80000100a00 */
[----:B0-----:R-:W2:Y:S04]  /*27980*/  LDL.LU R20, [R1+0x290] ;  /* 0x0002900001147983 */ /* 0x001ea80000300800 */
[----:B------:R-:W2:Y:S04]  /*27990*/  LDL.LU R21, [R1+0x294] ;  /* 0x0002940001157983 */ /* 0x000ea80000300800 */
[----:B------:R-:W2:Y:S04]  /*279a0*/  LDL.LU R22, [R1+0x298] ;  /* 0x0002980001167983 */ /* 0x000ea80000300800 */
[----:B------:R-:W2:Y:S04]  /*279b0*/  LDL.LU R23, [R1+0x29c] ;  /* 0x00029c0001177983 */ /* 0x000ea80000300800 */
[----:B------:R-:W4:Y:S04]  /*279c0*/  LDL.LU R2, [R1+0x1044] ;  /* 0x0010440001027983 */ /* 0x000f280000300800 */
[----:B------:R-:W4:Y:S04]  /*279d0*/  LDL.LU R28, [R1+0x1040] ;  /* 0x00104000011c7983 */ /* 0x000f280000300800 */
[----:B------:R-:W2:Y:S04]  /*279e0*/  LDL.LU R3, [R1+0x104c] ;  /* 0x00104c0001037983 */ /* 0x000ea80000300800 */
[----:B------:R-:W2:Y:S04]  /*279f0*/  LDL.LU R29, [R1+0x1048] ;  /* 0x00104800011d7983 */ /* 0x000ea80000300800 */
[----:B---3--:R-:W-:Y:S04]  /*27a00*/  STL.64 [R1+0x1788], R10 ;  /* 0x0017880a01007387 */ /* 0x008fe80000100a00 */
[----:B------:R0:W-:Y:S04]  /*27a10*/  STL.64 [R1+0x1780], R8 ;  /* 0x0017800801007387 */ /* 0x0001e80000100a00 */
[----:B0-----:R-:W3:Y:S04]  /*27a20*/  LDL.LU R8, [R1+0xf0] ;  /* 0x0000f00001087983 */ /* 0x001ee80000300800 */
[----:B------:R-:W3:Y:S04]  /*27a30*/  LDL.LU R9, [R1+0xf4] ;  /* 0x0000f40001097983 */ /* 0x000ee80000300800 */
        /* <DEDUP_REMOVED lines=15> */
[----:B------:R-:W2:Y:S01]  /*27b30*/  LDL.LU R27, [R1+0x24c] ;  /* 0x00024c00011b7983 */ /* 0x000ea20000300800 */
[----:B------:R-:W-:Y:S03]  /*27b40*/  HMMA.16816.F32 R20, R12, R4, R20 ;  /* 0x000000040c14723c */ /* 0x000fe60000001814 */
        /* <DEDUP_REMOVED lines=8> */
[----:B0-----:R-:W2:Y:S04]  /*27bd0*/  LDL.LU.64 R22, [R1+0x17a8] ;  /* 0x0017a80001167983 */ /* 0x001ea80000300a00 */
[----:B------:R-:W2:Y:S01]  /*27be0*/  LDL.LU.64 R20, [R1+0x17a0] ;  /* 0x0017a00001147983 */ /* 0x000ea20000300a00 */
[----:B----4-:R-:W-:-:S02]  /*27bf0*/  IMAD R28, R28, 0x100, R2 ;  /* 0x000001001c1c7824 */ /* 0x010fc400078e0202 */
[----:B------:R-:W-:Y:S02]  /*27c00*/  IMAD R29, R29, 0x100, R3 ;  /* 0x000001001d1d7824 */ /* 0x000fe400078e0203 */
[----:B--2---:R-:W-:Y:S02]  /*27c10*/  IMAD R22, R22, 0x100, R20 ;  /* 0x0000010016167824 */ /* 0x004fe400078e0214 */
[----:B------:R-:W-:Y:S01]  /*27c20*/  IMAD R23, R23, 0x100, R21 ;  /* 0x0000010017177824 */ /* 0x000fe200078e0215 */
[----:B------:R-:W2:Y:S04]  /*27c30*/  LDL.LU R20, [R1+0x179c] ;  /* 0x00179c0001147983 */ /* 0x000ea80000300800 */
[----:B------:R-:W2:Y:S04]  /*27c40*/  LDL.LU R21, [R1+0x1798] ;  /* 0x0017980001157983 */ /* 0x000ea80000300800 */
[----:B------:R-:W3:Y:S04]  /*27c50*/  LDL.LU R2, [R1+0x1794] ;  /* 0x0017940001027983 */ /* 0x000ee80000300800 */
[----:B------:R-:W3:Y:S02]  /*27c60*/  LDL.LU R3, [R1+0x1790] ;  /* 0x0017900001037983 */ /* 0x000ee40000300800 */
[----:B---3--:R-:W-:Y:S02]  /*27c70*/  HMMA.16816.F32 R12, R12, R2, R8 ;  /* 0x000000020c0c723c */ /* 0x008fe40000001808 */
[----:B------:R-:W3:Y:S04]  /*27c80*/  LDL.LU.64 R10, [R1+0x1788] ;  /* 0x00178800010a7983 */ /* 0x000ee80000300a00 */
[----:B------:R-:W3:-:S13]  /*27c90*/  LDL.LU.64 R8, [R1+0x1780] ;  /* 0x0017800001087983 */ /* 0x000eda0000300a00 */
[----:B------:R0:W-:Y:S04]  /*27ca0*/  STL.64 [R1+0xf0], R12 ;  /* 0x0000f00c01007387 */ /* 0x0001e80000100a00 */
[----:B------:R1:W-:Y:S01]  /*27cb0*/  STL.64 [R1+0xf8], R14 ;  /* 0x0000f80e01007387 */ /* 0x0003e20000100a00 */
[----:B0-----:R-:W-:Y:S02]  /*27cc0*/  F2FP.F16.E5M2.UNPACK_B R12, R22 ;  /* 0x00000016ff0c723e */ /* 0x001fe400020004ff */
[----:B------:R-:W-:Y:S02]  /*27cd0*/  F2FP.F16.E5M2.UNPACK_B R13, R23 ;  /* 0x00000017ff0d723e */ /* 0x000fe400020004ff */
[----:B-1----:R-:W-:Y:S02]  /*27ce0*/  F2FP.F16.E5M2.UNPACK_B R14, R28 ;  /* 0x0000001cff0e723e */ /* 0x002fe400020004ff */
        /* <DEDUP_REMOVED lines=27> */
[----:B0-----:R-:W4:Y:S01]  /*27ea0*/  LDL.LU R17, [R1+0x1054] ;  /* 0x0010540001117983 */ /* 0x001f220000300800 */
        /* <DEDUP_REMOVED lines=24> */
[----:B---3--:R-:W-:Y:S03]  /*28030*/  HMMA.16816.F32 R8, R12, R4, R8 ;  /* 0x000000040c08723c */ /* 0x008fe60000001808 */
[----:B------:R-:W-:Y:S04]  /*28040*/  STL.64 [R1+0x16d8], R6 ;  /* 0x0016d80601007387 */ /* 0x000fe80000100a00 */
[----:B------:R2:W-:-:S12]  /*28050*/  STL.64 [R1+0x16d0], R4 ;  /* 0x0016d00401007387 */ /* 0x0005d80000100a00 */
[----:B------:R-:W-:Y:S04]  /*28060*/  STL.64 [R1+0x220], R8 ;  /* 0x0002200801007387 */ /* 0x000fe80000100a00 */
[----:B------:R-:W-:Y:S04]  /*28070*/  STL.64 [R1+0x228], R10 ;  /* 0x0002280a01007387 */ /* 0x000fe80000100a00 */
[----:B------:R-:W-:Y:S04]  /*28080*/  STL [R1+0x16a8], R2 ;  /* 0x0016a80201007387 */ /* 0x000fe80000100800 */
[----:B------:R-:W-:Y:S01]  /*28090*/  STL [R1+0x16a4], R3 ;  /* 0x0016a40301007387 */ /* 0x000fe20000100800 */
[----:B--2---:R-:W-:-:S15]  /*280a0*/  HMMA.16816.F32 R4, R12, R2, R24 ;  /* 0x000000020c04723c */ /* 0x004fde0000001818 */
[----:B------:R-:W-:-:S04]  /*280b0*/  NOP ;  /* 0x0000000000007918 */ /* 0x000fc80000000000 */
        /* <DEDUP_REMOVED lines=24> */
[----:B------:R-:W2:Y:S01]  /*28240*/  LDL.LU R2, [R1+0x107c] ;  /* 0x00107c0001027983 */ /* 0x000ea20000300800 */
[----:B------:R-:W-:-:S03]  /*28250*/  IMAD R29, R0, 0x100, R29 ;  /* 0x00000100001d7824 */ /* 0x000fc600078e021d */
[----:B--2---:R0:W-:Y:S04]  /*28260*/  STL [R1+0x16ac], R2 ;  /* 0x0016ac0201007387 */ /* 0x0041e80000100800 */
[----:B0-----:R-:W2:Y:S04]  /*28270*/  LDL.LU R2, [R1+0x1074] ;  /* 0x0010740001027983 */ /* 0x001ea80000300800 */
        /* <DEDUP_REMOVED lines=22> */
[----:B----4-:R-:W-:-:S02]  /*283e0*/  IMAD R22, R22, 0x100, R17 ;  /* 0x0000010016167824 */ /* 0x010fc400078e0211 */
        /* <DEDUP_REMOVED lines=34> */
[C---:B----4-:R-:W-:Y:S03]  /*28610*/  HMMA.16816.F32 R16, R12.reuse, R20, R16 ;  /* 0x000000140c10723c */ /* 0x050fe60000001810 */
[----:B---3--:R-:W-:Y:S04]  /*28620*/  STL.64 [R1+0x16c8], R26 ;  /* 0x0016c81a01007387 */ /* 0x008fe80000100a00 */
[----:B--2---:R0:W-:Y:S04]  /*28630*/  STL.64 [R1+0x16c0], R24 ;  /* 0x0016c01801007387 */ /* 0x0041e80000100a00 */
[----:B0-----:R-:W2:Y:S04]  /*28640*/  LDL.LU R24, [R1+0x1c0] ;  /* 0x0001c00001187983 */ /* 0x001ea80000300800 */
[----:B------:R-:W2:Y:S04]  /*28650*/  LDL.LU R25, [R1+0x1c4] ;  /* 0x0001c40001197983 */ /* 0x000ea80000300800 */
[----:B------:R-:W2:Y:S04]  /*28660*/  LDL.LU R26, [R1+0x1c8] ;  /* 0x0001c800011a7983 */ /* 0x000ea80000300800 */
[----:B------:R-:W2:Y:S04]  /*28670*/  LDL.LU R27, [R1+0x1cc] ;  /* 0x0001cc00011b7983 */ /* 0x000ea80000300800 */
        /* <DEDUP_REMOVED lines=38> */
[----:B------:R-:W-:Y:S01]  /*288e0*/  IMAD R22, R22, 0x100, R2 ;  /* 0x0000010016167824 */ /* 0x000fe200078e0202 */
[----:B---3--:R-:W-:-:S15]  /*288f0*/  HMMA.16816.F32 R24, R12, R4, R24 ;  /* 0x000000040c18723c */ /* 0x008fde0000001818 */
[----:B------:R-:W-:-:S04]  /*28900*/  NOP ;  /* 0x0000000000007918 */ /* 0x000fc80000000000 */
[----:B------:R-:W-:Y:S04]  /*28910*/  STL.64 [R1+0x1b0], R24 ;  /* 0x0001b01801007387 */ /* 0x000fe80000100a00 */
[----:B------:R0:W-:Y:S04]  /*28920*/  STL.64 [R1+0x1b8], R26 ;  /* 0x0001b81a01007387 */ /* 0x0001e80000100a00 */
[----:B0-----:R-:W2:Y:S04]  /*28930*/  LDL.LU.64 R26, [R1+0x16b8] ;  /* 0x0016b800011a7983 */ /* 0x001ea80000300a00 */
[----:B------:R-:W2:Y:S04]  /*28940*/  LDL.LU.64 R24, [R1+0x16b0] ;  /* 0x0016b00001187983 */ /* 0x000ea80000300a00 */
[----:B------:R-:W4:Y:S01]  /*28950*/  LDL.LU R2, [R1+0x16ac] ;  /* 0x0016ac0001027983 */ /* 0x000f220000300800 */
[----:B------:R-:W-:-:S02]  /*28960*/  IMAD R28, R28, 0x100, R3 ;  /* 0x000001001c1c7824 */ /* 0x000fc400078e0203 */
[----:B----4-:R-:W-:Y:S02]  /*28970*/  IMAD R23, R23, 0x100, R2 ;  /* 0x0000010017177824 */ /* 0x010fe400078e0202 */
[----:B------:R-:W2:Y:S04]  /*28980*/  LDL.LU R2, [R1+0x16a8] ;  /* 0x0016a80001027983 */ /* 0x000ea80000300800 */
[----:B------:R-:W2:Y:S01]  /*28990*/  LDL.LU R3, [R1+0x16a4] ;  /* 0x0016a40001037983 */ /* 0x000ea20000300800 */
[----:B------:R-:W-:-:S03]  /*289a0*/  IMAD R29, R29, 0x100, R0 ;  /* 0x000001001d1d7824 */ /* 0x000fc600078e0200 */
[----:B------:R-:W3:Y:S01]  /*289b0*/  LDL.LU R0, [R1+0x16a0] ;  /* 0x0016a00001007983 */ /* 0x000ee20000300800 */
[----:B--2---:R-:W-:Y:S03]  /*289c0*/  HMMA.16816.F32 R12, R12, R2, R24 ;  /* 0x000000020c0c723c */ /* 0x004fe60000001818 */
[----:B------:R-:W2:Y:S04]  /*289d0*/  LDL.LU.64 R26, [R1+0x1698] ;  /* 0x00169800011a7983 */ /* 0x000ea80000300a00 */
[----:B------:R-:W2:Y:S04]  /*289e0*/  LDL.LU.64 R24, [R1+0x1690] ;  /* 0x0016900001187983 */ /* 0x000ea80000300a00 */
        /* <DEDUP_REMOVED lines=14> */
[----:B------:R-:W-:Y:S01]  /*28ad0*/  STL [R1+0x1638], R21 ;  /* 0x0016381501007387 */ /* 0x000fe20000100800 */
        /* <DEDUP_REMOVED lines=14> */
[----:B0-----:R-:W4:Y:S04]  /*28bc0*/  LDL.LU R16, [R1+0x150] ;  /* 0x0001500001107983 */ /* 0x001f280000300800 */
[----:B------:R-:W4:Y:S04]  /*28bd0*/  LDL.LU R17, [R1+0x154] ;  /* 0x0001540001117983 */ /* 0x000f280000300800 */
[----:B------:R-:W4:Y:S04]  /*28be0*/  LDL.LU R18, [R1+0x158] ;  /* 0x0001580001127983 */ /* 0x000f280000300800 */
[----:B------:R-:W4:Y:S01]  /*28bf0*/  LDL.LU R19, [R1+0x15c] ;  /* 0x00015c0001137983 */ /* 0x000f220000300800 */
        /* <DEDUP_REMOVED lines=11> */
[----:B------:R-:W2:Y:S01]  /*28cb0*/  LDL.LU.64 R24, [R1+0x1640] ;  /* 0x0016400001187983 */ /* 0x000ea20000300a00 */
[C---:B----4-:R-:W-:Y:S03]  /*28cc0*/  HMMA.16816.F32 R16, R12.reuse, R6, R16 ;  /* 0x000000060c10723c */ /* 0x050fe60000001810 */
[----:B------:R-:W-:Y:S04]  /*28cd0*/  STL.64 [R1+0x15f8], R10 ;  /* 0x0015f80a01007387 */ /* 0x000fe80000100a00 */
[----:B------:R-:W-:Y:S04]  /*28ce0*/  STL.64 [R1+0x15f0], R8 ;  /* 0x0015f00801007387 */ /* 0x000fe80000100a00 */
[----:B------:R3:W-:Y:S08]  /*28cf0*/  STL.64 [R1+0x15d8], R6 ;  /* 0x0015d80601007387 */ /* 0x0007f00000100a00 */
[----:B------:R-:W-:Y:S04]  /*28d00*/  STL.64 [R1+0x150], R16 ;  /* 0x0001501001007387 */ /* 0x000fe80000100a00 */
[----:B------:R-:W-:Y:S04]  /*28d10*/  STL.64 [R1+0x158], R18 ;  /* 0x0001581201007387 */ /* 0x000fe80000100a00 */
[----:B------:R0:W-:Y:S01]  /*28d20*/  STL.64 [R1+0x15d0], R4 ;  /* 0x0015d00401007387 */ /* 0x0001e20000100a00 */
[----:B---3--:R-:W-:Y:S01]  /*28d30*/  IMAD.MOV.U32 R7, RZ, RZ, R0 ;  /* 0x000000ffff077224 */ /* 0x008fe200078e0000 */
[----:B--2---:R-:W-:-:S15]  /*28d40*/  HMMA.16816.F32 R8, R12, R4, R24 ;  /* 0x000000040c08723c */ /* 0x004fde0000001818 */
[----:B------:R-:W-:-:S04]  /*28d50*/  NOP ;  /* 0x0000000000007918 */ /* 0x000fc80000000000 */
[----:B------:R1:W-:Y:S04]  /*28d60*/  STL.64 [R1+0x140], R8 ;  /* 0x0001400801007387 */ /* 0x0003e80000100a00 */
[----:B------:R2:W-:Y:S04]  /*28d70*/  STL.64 [R1+0x148], R10 ;  /* 0x0001480a01007387 */ /* 0x0005e80000100a00 */
[----:B0-----:R-:W3:Y:S04]  /*28d80*/  LDL.LU R4, [R1+0x30] ;  /* 0x0000300001047983 */ /* 0x001ee80000300800 */
        /* <DEDUP_REMOVED lines=11> */
[----:B------:R-:W3:Y:S04]  /*28e40*/  LDL.LU R9, [R1+0x74] ;  /* 0x0000740001097983 */ /* 0x000ee80000300800 */
[----:B--2---:R-:W2:Y:S04]  /*28e50*/  LDL.LU R10, [R1+0x78] ;  /* 0x00007800010a7983 */ /* 0x004ea80000300800 */
        /* <DEDUP_REMOVED lines=12> */
[----:B---3--:R0:W-:Y:S04]  /*28f20*/  STL.64 [R1+0x1600], R8 ;  /* 0x0016000801007387 */ /* 0x0081e80000100a00 */
[----:B0-----:R-:W3:Y:S04]  /*28f30*/  LDL.LU R8, [R1+0x90] ;  /* 0x0000900001087983 */ /* 0x001ee80000300800 */
[----:B------:R-:W3:Y:S04]  /*28f40*/  LDL.LU R9, [R1+0x94] ;  /* 0x0000940001097983 */ /* 0x000ee80000300800 */
[----:B------:R-:W3:Y:S04]  /*28f50*/  LDL.LU R10, [R1+0x98] ;  /* 0x00009800010a7983 */ /* 0x000ee80000300800 */
[----:B------:R-:W3:Y:S04]  /*28f60*/  LDL.LU R11, [R1+0x9c] ;  /* 0x00009c00010b7983 */ /* 0x000ee80000300800 */
[----:B----4-:R-:W-:Y:S04]  /*28f70*/  STL.64 [R1+0x15e8], R6 ;  /* 0x0015e80601007387 */ /* 0x010fe80000100a00 */
[----:B------:R0:W-:Y:S01]  /*28f80*/  STL.64 [R1+0x15e0], R4 ;  /* 0x0015e00401007387 */ /* 0x0001e20000100a00 */
[----:B------:R-:W-:-:S02]  /*28f90*/  IMAD R22, R22, 0x100, R21 ;  /* 0x0000010016167824 */ /* 0x000fc400078e0215 */
[----:B------:R-:W-:Y:S02]  /*28fa0*/  IMAD R23, R23, 0x100, R2 ;  /* 0x0000010017177824 */ /* 0x000fe400078e0202 */
[----:B------:R-:W-:Y:S01]  /*28fb0*/  IMAD R28, R28, 0x100, R3 ;  /* 0x000001001c1c7824 */ /* 0x000fe200078e0203 */
[----:B0-----:R-:W4:Y:S04]  /*28fc0*/  LDL.LU R4, [R1+0x50] ;  /* 0x0000500001047983 */ /* 0x001f280000300800 */
[----:B------:R-:W4:Y:S04]  /*28fd0*/  LDL.LU R5, [R1+0x54] ;  /* 0x0000540001057983 */ /* 0x000f280000300800 */
        /* <DEDUP_REMOVED lines=8> */
[----:B------:R-:W2:Y:S01]  /*29060*/  LDL.LU R3, [R1+0x1630] ;  /* 0x0016300001037983 */ /* 0x000ea20000300800 */
[----:B------:R-:W-:Y:S01]  /*29070*/  IMAD R29, R0, 0x100, R29 ;  /* 0x00000100001d7824 */ /* 0x000fe200078e021d */
[----:B--2---:R-:W-:Y:S02]  /*29080*/  HMMA.16816.F32 R12, R12, R2, R16 ;  /* 0x000000020c0c723c */ /* 0x004fe40000001810 */
[----:B------:R-:W2:Y:S04]  /*29090*/  LDL.LU.64 R18, [R1+0x1628] ;  /* 0x0016280001127983 */ /* 0x000ea80000300a00 */
[----:B------:R-:W2:-:S13]  /*290a0*/  LDL.LU.64 R16, [R1+0x1620] ;  /* 0x0016200001107983 */ /* 0x000e9a0000300a00 */
[----:B------:R-:W-:Y:S04]  /*290b0*/  STL.64 [R1+0xc0], R12 ;  /* 0x0000c00c01007387 */ /* 0x000fe80000100a00 */
[----:B------:R0:W-:Y:S01]  /*290c0*/  STL [R1+0xc8], R14 ;  /* 0x0000c80e01007387 */ /* 0x0001e20000100800 */
[----:B------:R-:W-:Y:S01]  /*290d0*/  IMAD.MOV.U32 R0, RZ, RZ, R15 ;  /* 0x000000ffff007224 */ /* 0x000fe200078e000f */
[----:B------:R-:W-:Y:S02]  /*290e0*/  F2FP.F16.E5M2.UNPACK_B R15, R29 ;  /* 0x0000001dff0f723e */ /* 0x000fe400020004ff */
[----:B0-----:R-:W-:Y:S02]  /*290f0*/  F2FP.F16.E5M2.UNPACK_B R14, R28 ;  /* 0x0000001cff0e723e */ /* 0x001fe400020004ff */
[----:B------:R-:W-:-:S02]  /*29100*/  F2FP.F16.E5M2.UNPACK_B R12, R22 ;  /* 0x00000016ff0c723e */ /* 0x000fc400020004ff */
[----:B------:R-:W-:Y:S01]  /*29110*/  F2FP.F16.E5M2.UNPACK_B R13, R23 ;  /* 0x00000017ff0d723e */ /* 0x000fe200020004ff */
[----:B------:R-:W-:Y:S04]  /*29120*/  STL [R1+0x12ec], R0 ;  /* 0x0012ec0001007387 */ /* 0x000fe80000100800 */
        /* <DEDUP_REMOVED lines=9> */
[----:B------:R-:W2:Y:S04]  /*291c0*/  LDL.LU.64 R16, [R1+0x1610] ;  /* 0x0016100001107983 */ /* 0x000ea80000300a00 */
[----:B------:R-:W2:Y:S04]  /*291d0*/  LDL.LU R20, [R1+0x10c8] ;  /* 0x0010c80001147983 */ /* 0x000ea80000300800 */
[----:B------:R-:W2:Y:S01]  /*291e0*/  LDL.LU R21, [R1+0x10c4] ;  /* 0x0010c40001157983 */ /* 0x000ea20000300800 */
[----:B---3--:R-:W-:-:S15]  /*291f0*/  HMMA.16816.F32 R8, R12, R18, R8 ;  /* 0x000000120c08723c */ /* 0x008fde0000001808 */
[----:B------:R-:W-:-:S04]  /*29200*/  NOP ;  /* 0x0000000000007918 */ /* 0x000fc80000000000 */
[----:B------:R-:W-:Y:S04]  /*29210*/  STL.64 [R1+0x90], R8 ;  /* 0x0000900801007387 */ /* 0x000fe80000100a00 */
[----:B------:R0:W-:Y:S04]  /*29220*/  STL.64 [R1+0x98], R10 ;  /* 0x0000980a01007387 */ /* 0x0001e80000100a00 */
[----:B0-----:R-:W2:Y:S04]  /*29230*/  LDL.LU.64 R10, [R1+0x1608] ;  /* 0x00160800010a7983 */ /* 0x001ea80000300a00 */
[----:B------:R-:W2:Y:S04]  /*29240*/  LDL.LU.64 R8, [R1+0x1600] ;  /* 0x0016000001087983 */ /* 0x000ea80000300a00 */
[----:B------:R-:W3:Y:S04]  /*29250*/  LDL.LU R18, [R1+0x10c0] ;  /* 0x0010c00001127983 */ /* 0x000ee80000300800 */
[----:B------:R-:W3:Y:S01]  /*29260*/  LDL.LU R19, [R1+0x10bc] ;  /* 0x0010bc0001137983 */ /* 0x000ee20000300800 */
[----:B--2---:R-:W-:-:S15]  /*29270*/  HMMA.16816.F32 R8, R12, R16, R8 ;  /* 0x000000100c08723c */ /* 0x004fde0000001808 */
[----:B------:R-:W-:-:S04]  /*29280*/  NOP ;  /* 0x0000000000007918 */ /* 0x000fc80000000000 */
[----:B------:R-:W-:Y:S04]  /*29290*/  STL.64 [R1+0x70], R8 ;  /* 0x0000700801007387 */ /* 0x000fe80000100a00 */
[----:B------:R0:W-:Y:S04]  /*292a0*/  STL.64 [R1+0x78], R10 ;  /* 0x0000780a01007387 */ /* 0x0001e80000100a00 */
[----:B0-----:R-:W4:Y:S04]  /*292b0*/  LDL.LU.64 R10, [R1+0x15f8] ;  /* 0x0015f800010a7983 */ /* 0x001f280000300a00 */
[----:B------:R-:W2:Y:S04]  /*292c0*/  LDL.LU.64 R8, [R1+0x15f0] ;  /* 0x0015f00001087983 */ /* 0x000ea80000300a00 */
[----:B------:R-:W2:Y:S04]  /*292d0*/  LDL.LU R16, [R1+0x10b8] ;  /* 0x0010b80001107983 */ /* 0x000ea80000300800 */
[----:B------:R-:W2:Y:S01]  /*292e0*/  LDL.LU R17, [R1+0x10b4] ;  /* 0x0010b40001117983 */ /* 0x000ea20000300800 */
[----:B----4-:R-:W-:-:S15]  /*292f0*/  HMMA.16816.F32 R4, R12, R10, R4 ;  /* 0x0000000a0c04723c */ /* 0x010fde0000001804 */
[----:B------:R-:W-:-:S04]  /*29300*/  NOP ;  /* 0x0000000000007918 */ /* 0x000fc80000000000 */
[----:B------:R-:W-:Y:S04]  /*29310*/  STL.64 [R1+0x50], R4 ;  /* 0x0000500401007387 */ /* 0x000fe80000100a00 */
[----:B------:R0:W-:Y:S04]  /*29320*/  STL.64 [R1+0x58], R6 ;  /* 0x0000580601007387 */ /* 0x0001e80000100a00 */
[----:B0-----:R-:W2:Y:S04]  /*29330*/  LDL.LU.64 R6, [R1+0x15e8] ;  /* 0x0015e80001067983 */ /* 0x001ea80000300a00 */
[----:B------:R-:W2:Y:S02]  /*29340*/  LDL.LU.64 R4, [R1+0x15e0] ;  /* 0x0015e00001047983 */ /* 0x000ea40000300a00 */
[----:B--2---:R-:W-:Y:S02]  /*29350*/  HMMA.16816.F32 R8, R12, R8, R4 ;  /* 0x000000080c08723c */ /* 0x004fe40000001804 */
[----:B------:R-:W2:Y:S04]  /*29360*/  LDL.LU.64 R6, [R1+0x15d8] ;  /* 0x0015d80001067983 */ /* 0x000ea80000300a00 */
[----:B------:R-:W4:-:S13]  /*29370*/  LDL.LU.64 R4, [R1+0x15d0] ;  /* 0x0015d00001047983 */ /* 0x000f1a0000300a00 */
[----:B------:R0:W-:Y:S04]  /*29380*/  STL.64 [R1+0x30], R8 ;  /* 0x0000300801007387 */ /* 0x0001e80000100a00 */
[----:B------:R1:W-:Y:S04]  /*29390*/  STL.64 [R1+0x38], R10 ;  /* 0x0000380a01007387 */ /* 0x0003e80000100a00 */
[----:B0-----:R-:W4:Y:S04]  /*293a0*/  LDL.LU R8, [R1] ;  /* 0x0000000001087983 */ /* 0x001f280000300800 */
[----:B------:R-:W4:Y:S04]  /*293b0*/  LDL.LU R9, [R1+0x4] ;  /* 0x0000040001097983 */ /* 0x000f280000300800 */
[----:B-1----:R-:W4:Y:S04]  /*293c0*/  LDL.LU R10, [R1+0x8] ;  /* 0x00000800010a7983 */ /* 0x002f280000300800 */
[----:B------:R-:W4:Y:S01]  /*293d0*/  LDL.LU R11, [R1+0xc] ;  /* 0x00000c00010b7983 */ /* 0x000f220000300800 */
[----:B--2---:R-:W-:-:S15]  /*293e0*/  HMMA.16816.F32 R24, R12, R6, R24 ;  /* 0x000000060c18723c */ /* 0x004fde0000001818 */
[----:B------:R-:W-:-:S04]  /*293f0*/  NOP ;  /* 0x0000000000007918 */ /* 0x000fc80000000000 */
[----:B------:R-:W-:Y:S04]  /*29400*/  STL.64 [R1+0x10], R24 ;  /* 0x0000101801007387 */ /* 0x000fe80000100a00 */
[----:B------:R0:W-:Y:S04]  /*29410*/  STL.64 [R1+0x18], R26 ;  /* 0x0000181a01007387 */ /* 0x0001e80000100a00 */
[----:B0-----:R-:W2:Y:S04]  /*29420*/  LDL.LU.64 R26, [R1+0x15c8] ;  /* 0x0015c800011a7983 */ /* 0x001ea80000300a00 */
[----:B------:R-:W2:Y:S01]  /*29430*/  LDL.LU.64 R24, [R1+0x15c0] ;  /* 0x0015c00001187983 */ /* 0x000ea20000300a00 */
[----:B----4-:R-:W-:-:S15]  /*29440*/  HMMA.16816.F32 R8, R12, R4, R8 ;  /* 0x000000040c08723c */ /* 0x010fde0000001808 */
[----:B------:R-:W-:-:S04]  /*29450*/  NOP ;  /* 0x0000000000007918 */ /* 0x000fc80000000000 */
[----:B------:R-:W-:Y:S01]  /*29460*/  IMAD.MOV.U32 R0, RZ, RZ, R9 ;  /* 0x000000ffff007224 */ /* 0x000fe200078e0009 */
[----:B------:R-:W-:Y:S04]  /*29470*/  STL [R1], R8 ;  /* 0x0000000801007387 */ /* 0x000fe80000100800 */
[----:B------:R-:W-:Y:S04]  /*29480*/  STL.64 [R1+0x8], R10 ;  /* 0x0000080a01007387 */ /* 0x000fe80000100a00 */
[----:B------:R-:W-:Y:S01]  /*29490*/  STL [R1+0x1350], R0 ;  /* 0x0013500001007387 */ /* 0x000fe20000100800 */
[----:B--2---:R-:W-:-:S15]  /*294a0*/  HMMA.16816.F32 R24, R12, R2, R24 ;  /* 0x000000020c18723c */ /* 0x004fde0000001818 */
[----:B------:R-:W-:-:S04]  /*294b0*/  NOP ;  /* 0x0000000000007918 */ /* 0x000fc80000000000 */
[----:B------:R-:W-:Y:S04]  /*294c0*/  STL.64 [R1+0x1270], R26 ;  /* 0x0012701a01007387 */ /* 0x000fe80000100a00 */
[----:B------:R0:W-:Y:S04]  /*294d0*/  STL.64 [R1+0x1268], R24 ;  /* 0x0012681801007387 */ /* 0x0001e80000100a00 */
[----:B0-----:R-:W2:Y:S04]  /*294e0*/  LDL.LU R24, [R1+0x130] ;  /* 0x0001300001187983 */ /* 0x001ea80000300800 */
[----:B------:R-:W2:Y:S04]  /*294f0*/  LDL.LU R25, [R1+0x134] ;  /* 0x0001340001197983 */ /* 0x000ea80000300800 */
[----:B------:R-:W4:Y:S04]  /*29500*/  LDL.LU R26, [R1+0x138] ;  /* 0x00013800011a7983 */ /* 0x000f280000300800 */
[----:B------:R-:W4:Y:S01]  /*29510*/  LDL.LU R27, [R1+0x13c] ;  /* 0x00013c00011b7983 */ /* 0x000f220000300800 */
[----:B------:R-:W-:Y:S01]  /*29520*/  IMAD R6, R21, 0x100, R20 ;  /* 0x0000010015067824 */ /* 0x000fe200078e0214 */
[----:B------:R-:W-:Y:S01]  /*29530*/  F2FP.F16.E5M2.UNPACK_B R21, R22.H1 ;  /* 0x00000016ff15723e */ /* 0x000fe200030004ff */
[----:B------:R-:W-:Y:S01]  /*29540*/  IMAD R4, R17, 0x100, R16 ;  /* 0x0000010011047824 */ /* 0x000fe200078e0210 */
[----:B------:R-:W2:Y:S04]  /*29550*/  LDL.LU R22, [R1+0x408] ;  /* 0x0004080001167983 */ /* 0x000ea80000300800 */
[----:B------:R-:W3:Y:S04]  /*29560*/  LDL.LU R17, [R1+0x41c] ;  /* 0x00041c0001117983 */ /* 0x000ee80000300800 */
[----:B------:R-:W3:Y:S04]  /*29570*/  LDL.LU R10, [R1+0x428] ;  /* 0x00042800010a7983 */ /* 0x000ee80000300800 */
[----:B----4-:R-:W-:Y:S04]  /*29580*/  STL.64 [R1+0x1598], R26 ;  /* 0x0015981a01007387 */ /* 0x010fe80000100a00 */
[----:B--2---:R0:W-:Y:S04]  /*29590*/  STL.64 [R1+0x1590], R24 ;  /* 0x0015901801007387 */ /* 0x0041e80000100a00 */
[----:B0-----:R-:W2:Y:S04]  /*295a0*/  LDL.LU R24, [R1+0x60] ;  /* 0x0000600001187983 */ /* 0x001ea80000300800 */
[----:B------:R-:W2:Y:S04]  /*295b0*/  LDL.LU R25, [R1+0x64] ;  /* 0x0000640001197983 */ /* 0x000ea80000300800 */
[----:B------:R-:W4:Y:S04]  /*295c0*/  LDL.LU R26, [R1+0x68] ;  /* 0x00006800011a7983 */ /* 0x000f280000300800 */
[----:B------:R-:W4:Y:S01]  /*295d0*/  LDL.LU R27, [R1+0x6c] ;  /* 0x00006c00011b7983 */ /* 0x000f220000300800 */
[----:B---3--:R-:W-:-:S03]  /*295e0*/  IMAD R5, R19, 0x100, R18 ;  /* 0x0000010013057824 */ /* 0x008fc600078e0212 */
        /* <DEDUP_REMOVED lines=8> */
[----:B------:R-:W-:Y:S01]  /*29670*/  IMAD R7, R28, 0x100, R29 ;  /* 0x000001001c077824 */ /* 0x000fe200078e021d */
[----:B------:R-:W-:-:S02]  /*29680*/  F2FP.F16.E5M2.UNPACK_B R20, R23.H1 ;  /* 0x00000017ff14723e */ /* 0x000fc400030004ff */
[----:B----4-:R-:W-:Y:S04]  /*29690*/  STL.64 [R1+0x15b8], R26 ;  /* 0x0015b81a01007387 */ /* 0x010fe80000100a00 */
        /* <DEDUP_REMOVED lines=8> */
[----:B------:R-:W-:Y:S01]  /*29720*/  F2FP.F16.E5M2.UNPACK_B R15, R7 ;  /* 0x00000007ff0f723e */ /* 0x000fe200020004ff */
        /* <DEDUP_REMOVED lines=9> */
[----:B------:R-:W4:Y:S01]  /*297c0*/  LDL.LU R7, [R1+0x8c] ;  /* 0x00008c0001077983 */ /* 0x000f220000300800 */
[----:B--2---:R-:W-:-:S15]  /*297d0*/  HMMA.16816.F32 R24, R12, R20, R24 ;  /* 0x000000140c18723c */ /* 0x004fde0000001818 */
[----:B------:R-:W-:-:S04]  /*297e0*/  NOP ;  /* 0x0000000000007918 */ /* 0x000fc80000000000 */
[----:B------:R-:W-:Y:S04]  /*297f0*/  STL.64 [R1+0x20], R24 ;  /* 0x0000201801007387 */ /* 0x000fe80000100a00 */
[----:B------:R0:W-:Y:S04]  /*29800*/  STL.64 [R1+0x28], R26 ;  /* 0x0000281a01007387 */ /* 0x0001e80000100a00 */
[----:B0-----:R-:W2:Y:S04]  /*29810*/  LDL.LU.64 R26, [R1+0x15b8] ;  /* 0x0015b800011a7983 */ /* 0x001ea80000300a00 */
[----:B------:R-:W2:Y:S01]  /*29820*/  LDL.LU.64 R24, [R1+0x15b0] ;  /* 0x0015b00001187983 */ /* 0x000ea20000300a00 */
[----:B------:R-:W-:-:S02]  /*29830*/  F2FP.F16.E5M2.UNPACK_B R18, R22.H1 ;  /* 0x00000016ff12723e */ /* 0x000fc400030004ff */
[----:B---3--:R-:W-:Y:S01]  /*29840*/  F2FP.F16.E5M2.UNPACK_B R19, R19.H1 ;  /* 0x00000013ff13723e */ /* 0x008fe200030004ff */
        /* <DEDUP_REMOVED lines=15> */
[----:B------:R-:W-:-:S07]  /*29940*/  F2FP.F16.E5M2.UNPACK_B R17, R17.H1 ;  /* 0x00000011ff11723e */ /* 0x000fce00030004ff */
        /* <DEDUP_REMOVED lines=8> */
[----:B0-----:R-:W2:Y:S04]  /*299d0*/  LDL.LU R16, [R1+0xa0] ;  /* 0x0000a00001107983 */ /* 0x001ea80000300800 */
[----:B------:R-:W2:Y:S04]  /*299e0*/  LDL.LU R17, [R1+0xa4] ;  /* 0x0000a40001117983 */ /* 0x000ea80000300800 */
[----:B------:R-:W2:Y:S04]  /*299f0*/  LDL.LU R18, [R1+0xa8] ;  /* 0x0000a80001127983 */ /* 0x000ea80000300800 */
[----:B------:R-:W2:Y:S01]  /*29a00*/  LDL.LU R19, [R1+0xac] ;  /* 0x0000ac0001137983 */ /* 0x000ea20000300800 */
[----:B------:R-:W-:-:S02]  /*29a10*/  F2FP.F16.E5M2.UNPACK_B R10, R10.H1 ;  /* 0x0000000aff0a723e */ /* 0x000fc400030004ff */
[----:B----4-:R-:W-:Y:S02]  /*29a20*/  F2FP.F16.E5M2.UNPACK_B R11, R11.H1 ;  /* 0x0000000bff0b723e */ /* 0x010fe400030004ff */
        /* <DEDUP_REMOVED lines=9> */
[----:B--2---:R-:W-:-:S15]  /*29ac0*/  HMMA.16816.F32 R16, R12, R8, R16 ;  /* 0x000000080c10723c */ /* 0x004fde0000001810 */
[----:B------:R-:W-:-:S04]  /*29ad0*/  NOP ;  /* 0x0000000000007918 */ /* 0x000fc80000000000 */
[----:B------:R-:W-:Y:S04]  /*29ae0*/  STL.64 [R1+0xa0], R16 ;  /* 0x0000a01001007387 */ /* 0x000fe80000100a00 */
[----:B------:R0:W-:Y:S04]  /*29af0*/  STL.64 [R1+0xa8], R18 ;  /* 0x0000a81201007387 */ /* 0x0001e80000100a00 */
[----:B------:R-:W2:Y:S01]  /*29b00*/  LDL.LU R0, [R1+0x110c] ;  /* 0x00110c0001007983 */ /* 0x000ea20000300800 */
[----:B-1----:R-:W-:Y:S02]  /*29b10*/  F2FP.F16.E5M2.UNPACK_B R6, R2.H1 ;  /* 0x00000002ff06723e */ /* 0x002fe400030004ff */
[----:B------:R-:W-:-:S07]  /*29b20*/  F2FP.F16.E5M2.UNPACK_B R7, R3.H1 ;  /* 0x00000003ff07723e */ /* 0x000fce00030004ff */
[----:B----4-:R-:W-:Y:S01]  /*29b30*/  HMMA.16816.F32 R8, R12, R6, R24 ;  /* 0x000000060c08723c */ /* 0x010fe20000001818 */
[----:B---3--:R-:W-:Y:S01]  /*29b40*/  F2FP.F16.E5M2.UNPACK_B R5, R29.H1 ;  /* 0x0000001dff05723e */ /* 0x008fe200030004ff */
[----:B--2---:R-:W-:-:S15]  /*29b50*/  STL [R1+0x1588], R0 ;  /* 0x0015880001007387 */ /* 0x004fde0000100800 */
        /* <DEDUP_REMOVED lines=603> */
[----:B------:R-:W2:-:S12]  /*2c110*/  LDL.LU.64 R24, [R1+0x1340] ;  /* 0x0013400001187983 */ /* 0x000e980000300a00 */
[----:B------:R0:W-:Y:S04]  /*2c120*/  STL.64 [R1+0xd0], R12 ;  /* 0x0000d00c01007387 */ /* 0x0001e80000100a00 */
[----:B------:R1:W-:Y:S01]  /*2c130*/  STL.64 [R1+0xd8], R14 ;  /* 0x0000d80e01007387 */ /* 0x0003e20000100a00 */
[----:B0-----:R-:W-:Y:S02]  /*2c140*/  F2FP.F16.E5M2.UNPACK_B R12, R22 ;  /* 0x00000016ff0c723e */ /* 0x001fe400020004ff */
        /* <DEDUP_REMOVED lines=44> */
[----:B------:R-:W2:Y:S02]  /*2c410*/  LDL.LU R11, [R1+0x15c] ;  /* 0x00015c00010b7983 */ /* 0x000ea40000300800 */
[----:B--2---:R-:W-:Y:S01]  /*2c420*/  HMMA.16816.F32 R8, R12, R6, R8 ;  /* 0x000000060c08723c */ /* 0x004fe20000001808 */
[----:B------:R-:W-:-:S15]  /*2c430*/  IMAD R22, R25, 0x100, R24 ;  /* 0x0000010019167824 */ /* 0x000fde00078e0218 */
[----:B------:R-:W-:-:S03]  /*2c440*/  NOP ;  /* 0x0000000000007918 */ /* 0x000fc60000000000 */
[----:B------:R-:W-:Y:S04]  /*2c450*/  STL.64 [R1+0x150], R8 ;  /* 0x0001500801007387 */ /* 0x000fe80000100a00 */
[----:B------:R4:W-:Y:S02]  /*2c460*/  STL.64 [R1+0x158], R10 ;  /* 0x0001580a01007387 */ /* 0x0009e40000100a00 */
[----:B----4-:R-:W-:Y:S01]  /*2c470*/  HMMA.16816.F32 R8, R12, R4, R16 ;  /* 0x000000040c08723c */ /* 0x010fe20000001810 */
[----:B------:R-:W-:Y:S01]  /*2c480*/  IMAD R23, R27, 0x100, R26 ;  /* 0x000001001b177824 */ /* 0x000fe200078e021a */
[----:B------:R-:W-:Y:S04]  /*2c490*/  STL.64 [R1+0x1290], R6 ;  /* 0x0012900601007387 */ /* 0x000fe80000100a00 */
[----:B------:R-:W-:Y:S01]  /*2c4a0*/  STL.64 [R1+0x1288], R4 ;  /* 0x0012880401007387 */ /* 0x000fe20000100a00 */
[----:B---3--:R-:W-:-:S12]  /*2c4b0*/  IMAD.MOV.U32 R25, RZ, RZ, R0 ;  /* 0x000000ffff197224 */ /* 0x008fd800078e0000 */
[----:B------:R-:W-:Y:S04]  /*2c4c0*/  STL.64 [R1+0x140], R8 ;  /* 0x0001400801007387 */ /* 0x000fe80000100a00 */
[----:B------:R-:W-:Y:S04]  /*2c4d0*/  STL.64 [R1+0x148], R10 ;  /* 0x0001480a01007387 */ /* 0x000fe80000100a00 */
[----:B------:R-:W-:Y:S04]  /*2c4e0*/  STL.64 [R1+0x12e0], R22 ;  /* 0x0012e01601007387 */ /* 0x000fe80000100a00 */
[----:B------:R0:W-:Y:S04]  /*2c4f0*/  STL.64 [R1+0x12d8], R20 ;  /* 0x0012d81401007387 */ /* 0x0001e80000100a00 */
[----:B------:R-:W2:Y:S04]  /*2c500*/  LDL.LU R24, [R1] ;  /* 0x0000000001187983 */ /* 0x000ea80000300800 */
        /* <DEDUP_REMOVED lines=18> */
[----:B------:R-:W4:Y:S04]  /*2c630*/  LDL.LU R16, [R1+0xb0] ;  /* 0x0000b00001107983 */ /* 0x000f280000300800 */
[----:B------:R-:W4:Y:S04]  /*2c640*/  LDL.LU R17, [R1+0xb4] ;  /* 0x0000b40001117983 */ /* 0x000f280000300800 */
[----:B------:R-:W4:Y:S04]  /*2c650*/  LDL.LU R18, [R1+0xb8] ;  /* 0x0000b80001127983 */ /* 0x000f280000300800 */
[----:B------:R-:W4:Y:S01]  /*2c660*/  LDL.LU R19, [R1+0xbc] ;  /* 0x0000bc0001137983 */ /* 0x000f220000300800 */
[----:B--2---:R-:W-:Y:S03]  /*2c670*/  HMMA.16816.F32 R12, R12, R2, R20 ;  /* 0x000000020c0c723c */ /* 0x004fe60000001814 */
[----:B---3--:R-:W-:Y:S04]  /*2c680*/  STL.64 [R1+0x12c0], R10 ;  /* 0x0012c00a01007387 */ /* 0x008fe80000100a00 */
[----:B------:R0:W-:Y:S04]  /*2c690*/  STL.64 [R1+0x12b8], R8 ;  /* 0x0012b80801007387 */ /* 0x0001e80000100a00 */
[----:B0-----:R-:W2:Y:S04]  /*2c6a0*/  LDL.LU R8, [R1+0x90] ;  /* 0x0000900001087983 */ /* 0x001ea80000300800 */
[----:B------:R-:W2:Y:S04]  /*2c6b0*/  LDL.LU R9, [R1+0x94] ;  /* 0x0000940001097983 */ /* 0x000ea80000300800 */
[----:B------:R-:W2:Y:S04]  /*2c6c0*/  LDL.LU R10, [R1+0x98] ;  /* 0x00009800010a7983 */ /* 0x000ea80000300800 */
[----:B------:R-:W2:Y:S04]  /*2c6d0*/  LDL.LU R11, [R1+0x9c] ;  /* 0x00009c00010b7983 */ /* 0x000ea80000300800 */
[----:B------:R-:W-:Y:S04]  /*2c6e0*/  STL.64 [R1+0x12a0], R6 ;  /* 0x0012a00601007387 */ /* 0x000fe80000100a00 */
[----:B------:R0:W-:Y:S01]  /*2c6f0*/  STL.64 [R1+0x1298], R4 ;  /* 0x0012980401007387 */ /* 0x0001e20000100a00 */
[----:B------:R-:W-:-:S03]  /*2c700*/  IMAD R28, R28, 0x100, R0 ;  /* 0x000001001c1c7824 */ /* 0x000fc600078e0200 */
[----:B0-----:R-:W3:Y:S04]  /*2c710*/  LDL.LU R4, [R1+0x50] ;  /* 0x0000500001047983 */ /* 0x001ee80000300800 */
[----:B------:R-:W3:Y:S04]  /*2c720*/  LDL.LU R5, [R1+0x54] ;  /* 0x0000540001057983 */ /* 0x000ee80000300800 */
[----:B------:R-:W3:Y:S04]  /*2c730*/  LDL.LU R6, [R1+0x58] ;  /* 0x0000580001067983 */ /* 0x000ee80000300800 */
[----:B------:R-:W3:Y:S04]  /*2c740*/  LDL.LU R7, [R1+0x5c] ;  /* 0x00005c0001077983 */ /* 0x000ee80000300800 */
[----:B----4-:R-:W-:Y:S04]  /*2c750*/  STL.64 [R1+0x1280], R26 ;  /* 0x0012801a01007387 */ /* 0x010fe80000100a00 */
[----:B------:R0:W-:Y:S04]  /*2c760*/  STL.64 [R1+0x1278], R24 ;  /* 0x0012781801007387 */ /* 0x0001e80000100a00 */
[----:B0-----:R-:W4:Y:S04]  /*2c770*/  LDL.LU R24, [R1+0x10] ;  /* 0x0000100001187983 */ /* 0x001f280000300800 */
[----:B------:R-:W4:Y:S04]  /*2c780*/  LDL.LU R25, [R1+0x14] ;  /* 0x0000140001197983 */ /* 0x000f280000300800 */
[----:B------:R-:W4:Y:S04]  /*2c790*/  LDL.LU R26, [R1+0x18] ;  /* 0x00001800011a7983 */ /* 0x000f280000300800 */
[----:B------:R-:W4:Y:S04]  /*2c7a0*/  LDL.LU R27, [R1+0x1c] ;  /* 0x00001c00011b7983 */ /* 0x000f280000300800 */
[----:B------:R-:W2:Y:S04]  /*2c7b0*/  LDL.LU R0, [R1+0x12e8] ;  /* 0x0012e80001007983 */ /* 0x000ea80000300800 */
[----:B------:R-:W3:Y:S04]  /*2c7c0*/  LDL.LU.64 R22, [R1+0x12e0] ;  /* 0x0012e00001167983 */ /* 0x000ee80000300a00 */
[----:B------:R-:W3:Y:S01]  /*2c7d0*/  LDL.LU.64 R20, [R1+0x12d8] ;  /* 0x0012d80001147983 */ /* 0x000ee20000300a00 */
[----:B--2---:R-:W-:-:S03]  /*2c7e0*/  IMAD R29, R0, 0x100, R29 ;  /* 0x00000100001d7824 */ /* 0x004fc600078e021d */
[----:B------:R-:W2:Y:S04]  /*2c7f0*/  LDL.LU R0, [R1+0xbbc] ;  /* 0x000bbc0001007983 */ /* 0x000ea80000300800 */
[----:B------:R3:W-:Y:S04]  /*2c800*/  STL.64 [R1+0xc0], R12 ;  /* 0x0000c00c01007387 */ /* 0x0007e80000100a00 */
[----:B------:R0:W-:Y:S01]  /*2c810*/  STL.64 [R1+0xc8], R14 ;  /* 0x0000c80e01007387 */ /* 0x0001e20000100a00 */
[----:B---3--:R-:W-:Y:S02]  /*2c820*/  F2FP.F16.E5M2.UNPACK_B R12, R22 ;  /* 0x00000016ff0c723e */ /* 0x008fe400020004ff */
[----:B------:R-:W-:-:S02]  /*2c830*/  F2FP.F16.E5M2.UNPACK_B R13, R23 ;  /* 0x00000017ff0d723e */ /* 0x000fc400020004ff */
[----:B0-----:R-:W-:Y:S02]  /*2c840*/  F2FP.F16.E5M2.UNPACK_B R14, R28 ;  /* 0x0000001cff0e723e */ /* 0x001fe400020004ff */
[----:B------:R-:W-:Y:S01]  /*2c850*/  F2FP.F16.E5M2.UNPACK_B R15, R29 ;  /* 0x0000001dff0f723e */ /* 0x000fe200020004ff */
[----:B------:R-:W3:Y:S04]  /*2c860*/  LDL.LU R22, [R1+0xbe8] ;  /* 0x000be80001167983 */ /* 0x000ee80000300800 */
[----:B------:R-:W2:Y:S04]  /*2c870*/  LDL.LU R23, [R1+0xbc4] ;  /* 0x000bc40001177983 */ /* 0x000ea80000300800 */
[----:B------:R-:W2:Y:S04]  /*2c880*/  LDL.LU R28, [R1+0xbf0] ;  /* 0x000bf000011c7983 */ /* 0x000ea80000300800 */
[----:B------:R-:W2:Y:S01]  /*2c890*/  LDL.LU R29, [R1+0xbcc] ;  /* 0x000bcc00011d7983 */ /* 0x000ea20000300800 */
[----:B------:R-:W-:-:S15]  /*2c8a0*/  HMMA.16816.F32 R16, R12, R20, R16 ;  /* 0x000000140c10723c */ /* 0x000fde0000001810 */
        /* <DEDUP_REMOVED lines=44> */
[----:B------:R-:W2:Y:S04]  /*2cb70*/  LDL.LU.64 R24, [R1+0x1278] ;  /* 0x0012780001187983 */ /* 0x000ea80000300a00 */
[----:B------:R-:W4:Y:S04]  /*2cb80*/  LDL.LU R6, [R1+0x77c] ;  /* 0x00077c0001067983 */ /* 0x000f280000300800 */
[----:B------:R-:W3:Y:S01]  /*2cb90*/  LDL.LU R7, [R1+0x628] ;  /* 0x0006280001077983 */ /* 0x000ee20000300800 */
[----:B--2---:R-:W-:-:S15]  /*2cba0*/  HMMA.16816.F32 R24, R12, R4, R24 ;  /* 0x000000040c18723c */ /* 0x004fde0000001818 */
[----:B------:R-:W-:-:S04]  /*2cbb0*/  NOP ;  /* 0x0000000000007918 */ /* 0x000fc80000000000 */
[----:B------:R-:W-:Y:S04]  /*2cbc0*/  STL.64 [R1], R24 ;  /* 0x0000001801007387 */ /* 0x000fe80000100a00 */
[----:B------:R0:W-:Y:S04]  /*2cbd0*/  STL.64 [R1+0x8], R26 ;  /* 0x0000081a01007387 */ /* 0x0001e80000100a00 */
[----:B0-----:R-:W2:Y:S04]  /*2cbe0*/  LDL.LU.64 R26, [R1+0x1270] ;  /* 0x00127000011a7983 */ /* 0x001ea80000300a00 */
[----:B------:R-:W2:Y:S01]  /*2cbf0*/  LDL.LU.64 R24, [R1+0x1268] ;  /* 0x0012680001187983 */ /* 0x000ea20000300a00 */
[----:B----4-:R-:W-:Y:S01]  /*2cc00*/  VIADD R6, R6, 0x1 ;  /* 0x0000000106067836 */ /* 0x010fe20000000000 */
[----:B---3--:R-:W-:-:S02]  /*2cc10*/  IADD3 R7, P2, PT, R7, UR7, RZ ;  /* 0x0000000707077c10 */ /* 0x008fc4000ff5e0ff */
[----:B------:R-:W-:Y:S02]  /*2cc20*/  IADD3 R8, P3, PT, R8, UR7, RZ ;  /* 0x0000000708087c10 */ /* 0x000fe4000ff7e0ff */
[----:B------:R-:W-:Y:S02]  /*2cc30*/  IADD3 R9, P4, PT, R9, UR7, RZ ;  /* 0x0000000709097c10 */ /* 0x000fe4000ff9e0ff */
[----:B------:R-:W-:Y:S02]  /*2cc40*/  IADD3 R10, P5, PT, R10, UR7, RZ ;  /* 0x000000070a0a7c10 */ /* 0x000fe4000ffbe0ff */
[----:B------:R-:W-:Y:S02]  /*2cc50*/  IADD3 R11, P6, PT, R11, UR7, RZ ;  /* 0x000000070b0b7c10 */ /* 0x000fe4000ffde0ff */
[----:B------:R-:W-:Y:S02]  /*2cc60*/  IADD3 R16, P1, PT, R16, UR7, RZ ;  /* 0x0000000710107c10 */ /* 0x000fe4000ff3e0ff */
[----:B------:R-:W-:-:S02]  /*2cc70*/  IADD3.X R17, PT, PT, R17, UR11, RZ, P2, !PT ;  /* 0x0000000b11117c10 */ /* 0x000fc400097fe4ff */
[----:B------:R-:W-:Y:S02]  /*2cc80*/  IADD3 R18, P2, PT, R18, UR7, RZ ;  /* 0x0000000712127c10 */ /* 0x000fe4000ff5e0ff */
[----:B------:R-:W-:Y:S02]  /*2cc90*/  IADD3.X R19, PT, PT, R19, UR11, RZ, P3, !PT ;  /* 0x0000000b13137c10 */ /* 0x000fe40009ffe4ff */
[----:B------:R-:W-:Y:S02]  /*2cca0*/  IADD3 R20, P3, PT, R20, UR7, RZ ;  /* 0x0000000714147c10 */ /* 0x000fe4000ff7e0ff */
[----:B------:R-:W-:Y:S02]  /*2ccb0*/  IADD3.X R21, PT, PT, R21, UR11, RZ, P4, !PT ;  /* 0x0000000b15157c10 */ /* 0x000fe4000a7fe4ff */
[----:B------:R-:W-:Y:S02]  /*2ccc0*/  IADD3 R29, P4, PT, R29, UR7, RZ ;  /* 0x000000071d1d7c10 */ /* 0x000fe4000ff9e0ff */
[----:B------:R-:W-:Y:S01]  /*2ccd0*/  IADD3.X R28, PT, PT, R28, UR11, RZ, P5, !PT ;  /* 0x0000000b1c1c7c10 */ /* 0x000fe2000affe4ff */
[----:B--2---:R-:W-:-:S15]  /*2cce0*/  HMMA.16816.F32 R24, R12, R2, R24 ;  /* 0x000000020c18723c */ /* 0x004fde0000001818 */
[----:B------:R-:W-:-:S04]  /*2ccf0*/  NOP ;  /* 0x0000000000007918 */ /* 0x000fc80000000000 */
        /* <DEDUP_REMOVED lines=18> */
[----:B0-----:R-:W2:Y:S01]  /*2ce20*/  LDL.LU R27, [R1+0xbd8] ;  /* 0x000bd800011b7983 */ /* 0x001ea20000300800 */
[----:B------:R-:W-:-:S02]  /*2ce30*/  IADD3 R23, P5, PT, R23, UR7, RZ ;  /* 0x0000000717177c10 */ /* 0x000fc4000ffbe0ff */
[----:B------:R-:W-:-:S03]  /*2ce40*/  IADD3.X R22, PT, PT, R22, UR11, RZ, P6, !PT ;  /* 0x0000000b16167c10 */ /* 0x000fc6000b7fe4ff */
[----:B------:R-:W-:Y:S04]  /*2ce50*/  STL [R1+0xbc4], R23 ;  /* 0x000bc41701007387 */ /* 0x000fe80000100800 */
[----:B--2---:R0:W-:Y:S04]  /*2ce60*/  STL [R1+0x1260], R27 ;  /* 0x0012601b01007387 */ /* 0x0041e80000100800 */
[----:B------:R-:W-:Y:S04]  /*2ce70*/  STL [R1+0xbe8], R22 ;  /* 0x000be81601007387 */ /* 0x000fe80000100800 */
[----:B0-----:R-:W2:Y:S01]  /*2ce80*/  LDL.LU R27, [R1+0xbb4] ;  /* 0x000bb400011b7983 */ /* 0x001ea20000300800 */
[----:B------:R-:W-:-:S05]  /*2ce90*/  IADD3 R0, P6, PT, R0, UR7, RZ ;  /* 0x0000000700007c10 */ /* 0x000fca000ffde0ff */
[----:B------:R-:W-:Y:S01]  /*2cea0*/  STL [R1+0xbbc], R0 ;  /* 0x000bbc0001007387 */ /* 0x000fe20000100800 */
[----:B------:R-:W-:-:S03]  /*2ceb0*/  ISETP.NE.U32.AND P0, PT, R6, UR6, PT ;  /* 0x0000000606007c0c */ /* 0x000fc6000bf05070 */
[----:B--2---:R0:W-:Y:S04]  /*2cec0*/  STL [R1+0x1264], R27 ;  /* 0x0012641b01007387 */ /* 0x0041e80000100800 */
[----:B0-----:R-:W2:Y:S04]  /*2ced0*/  LDL.LU R27, [R1+0xbe0] ;  /* 0x000be000011b7983 */ /* 0x001ea80000300800 */
        /* <DEDUP_REMOVED lines=28> */
[----:B--2---:R-:W-:-:S05]  /*2d0a0*/  IADD3.X R27, PT, PT, R27, UR11, RZ, P1, !PT ;  /* 0x0000000b1b1b7c10 */ /* 0x004fca0008ffe4ff */
[----:B------:R0:W-:Y:S04]  /*2d0b0*/  STL [R1+0xbe0], R27 ;  /* 0x000be01b01007387 */ /* 0x0001e80000100800 */
[----:B0-----:R-:W2:Y:S02]  /*2d0c0*/  LDL.LU R27, [R1+0x1264] ;  /* 0x00126400011b7983 */ /* 0x001ea40000300800 */
[----:B--2---:R-:W-:-:S05]  /*2d0d0*/  IADD3 R27, P1, PT, R27, UR7, RZ ;  /* 0x000000071b1b7c10 */ /* 0x004fca000ff3e0ff */
[----:B------:R0:W-:Y:S04]  /*2d0e0*/  STL [R1+0xbb4], R27 ;  /* 0x000bb41b01007387 */ /* 0x0001e80000100800 */
[----:B0-----:R-:W2:Y:S01]  /*2d0f0*/  LDL.LU R27, [R1+0x1260] ;  /* 0x00126000011b7983 */ /* 0x001ea20000300800 */
[----:B----4-:R-:W-:Y:S02]  /*2d100*/  IADD3.X R25, PT, PT, R25, UR11, RZ, P3, !PT ;  /* 0x0000000b19197c10 */ /* 0x010fe40009ffe4ff */
[----:B---3--:R-:W-:Y:S02]  /*2d110*/  IADD3 R24, P3, PT, R24, UR7, RZ ;  /* 0x0000000718187c10 */ /* 0x008fe4000ff7e0ff */
[----:B------:R-:W-:Y:S02]  /*2d120*/  IADD3.X R12, PT, PT, R12, UR11, RZ, P4, !PT ;  /* 0x0000000b0c0c7c10 */ /* 0x000fe4000a7fe4ff */
[----:B------:R-:W-:-:S02]  /*2d130*/  IADD3 R13, P4, PT, R13, UR7, RZ ;  /* 0x000000070d0d7c10 */ /* 0x000fc4000ff9e0ff */
[----:B------:R-:W-:Y:S02]  /*2d140*/  IADD3.X R14, PT, PT, R14, UR11, RZ, P5, !PT ;  /* 0x0000000b0e0e7c10 */ /* 0x000fe4000affe4ff */
[----:B------:R-:W-:Y:S02]  /*2d150*/  IADD3 R15, P5, PT, R15, UR7, RZ ;  /* 0x000000070f0f7c10 */ /* 0x000fe4000ffbe0ff */
[----:B------:R-:W-:Y:S02]  /*2d160*/  IADD3.X R2, PT, PT, R2, UR11, RZ, P6, !PT ;  /* 0x0000000b02027c10 */ /* 0x000fe4000b7fe4ff */
[----:B------:R-:W-:Y:S02]  /*2d170*/  IADD3 R3, P6, PT, R3, UR7, RZ ;  /* 0x0000000703037c10 */ /* 0x000fe4000ffde0ff */
        /* <DEDUP_REMOVED lines=12> */
[----:B--2---:R-:W-:Y:S02]  /*2d240*/  IADD3.X R27, PT, PT, R27, UR11, RZ, P2, !PT ;  /* 0x0000000b1b1b7c10 */ /* 0x004fe400097fe4ff */
[----:B------:R-:W-:-:S03]  /*2d250*/  IADD3 R26, P2, PT, R26, UR7, RZ ;  /* 0x000000071a1a7c10 */ /* 0x000fc6000ff5e0ff */
[----:B------:R0:W-:Y:S04]  /*2d260*/  STL [R1+0xbd8], R27 ;  /* 0x000bd81b01007387 */ /* 0x0001e80000100800 */
[----:B------:R-:W-:Y:S04]  /*2d270*/  STL [R1+0xbac], R26 ;  /* 0x000bac1a01007387 */ /* 0x000fe80000100800 */
[----:B------:R-:W-:Y:S04]  /*2d280*/  STL [R1+0xbd0], R25 ;  /* 0x000bd01901007387 */ /* 0x000fe80000100800 */
[----:B------:R-:W-:Y:S04]  /*2d290*/  STL [R1+0xba4], R24 ;  /* 0x000ba41801007387 */ /* 0x000fe80000100800 */
[----:B------:R-:W-:Y:S04]  /*2d2a0*/  STL [R1+0xbc8], R12 ;  /* 0x000bc80c01007387 */ /* 0x000fe80000100800 */
[----:B------:R-:W-:Y:S04]  /*2d2b0*/  STL [R1+0xb9c], R13 ;  /* 0x000b9c0d01007387 */ /* 0x000fe80000100800 */
[----:B------:R-:W-:Y:S04]  /*2d2c0*/  STL [R1+0xbc0], R14 ;  /* 0x000bc00e01007387 */ /* 0x000fe80000100800 */
[----:B------:R-:W-:Y:S01]  /*2d2d0*/  STL [R1+0xb94], R15 ;  /* 0x000b940f01007387 */ /* 0x000fe20000100800 */
[----:B------:R-:W-:-:S03]  /*2d2e0*/  IADD3.X R6, PT, PT, R6, UR11, RZ, P2, !PT ;  /* 0x0000000b06067c10 */ /* 0x000fc600097fe4ff */
[----:B------:R-:W-:Y:S01]  /*2d2f0*/  STL [R1+0xbb8], R2 ;  /* 0x000bb80201007387 */ /* 0x000fe20000100800 */
[----:B------:R-:W-:-:S03]  /*2d300*/  IADD3 R7, P2, PT, R7, UR7, RZ ;  /* 0x0000000707077c10 */ /* 0x000fc6000ff5e0ff */
        /* <DEDUP_REMOVED lines=19> */
[----:B0-----:R-:W2:Y:S01]  /*2d440*/  LDL.LU R27, [R1+0xb34] ;  /* 0x000b3400011b7983 */ /* 0x001ea20000300800 */
[----:B------:R-:W-:-:S02]  /*2d450*/  IADD3.X R23, PT, PT, R23, UR11, RZ, P3, !PT ;  /* 0x0000000b17177c10 */ /* 0x000fc40009ffe4ff */
[----:B------:R-:W-:-:S03]  /*2d460*/  IADD3 R22, P3, PT, R22, UR7, RZ ;  /* 0x0000000716167c10 */ /* 0x000fc6000ff7e0ff */
[----:B------:R-:W-:Y:S04]  /*2d470*/  STL [R1+0xb70], R23 ;  /* 0x000b701701007387 */ /* 0x000fe80000100800 */
[----:B--2---:R0:W-:Y:S04]  /*2d480*/  STL [R1+0x1258], R27 ;  /* 0x0012581b01007387 */ /* 0x0041e80000100800 */
[----:B------:R-:W-:Y:S04]  /*2d490*/  STL [R1+0xb44], R22 ;  /* 0x000b441601007387 */ /* 0x000fe80000100800 */
[----:B0-----:R-:W2:Y:S01]  /*2d4a0*/  LDL.LU R27, [R1+0xb60] ;  /* 0x000b6000011b7983 */ /* 0x001ea20000300800 */
[----:B------:R-:W-:-:S05]  /*2d4b0*/  IADD3.X R0, PT, PT, R0, UR11, RZ, P4, !PT ;  /* 0x0000000b00007c10 */ /* 0x000fca000a7fe4ff */
[----:B------:R-:W-:Y:S04]  /*2d4c0*/  STL [R1+0xb68], R0 ;  /* 0x000b680001007387 */ /* 0x000fe80000100800 */
        /* <DEDUP_REMOVED lines=30> */
[----:B--2---:R-:W-:-:S05]  /*2d6b0*/  IADD3 R27, P4, PT, R27, UR7, RZ ;  /* 0x000000071b1b7c10 */ /* 0x004fca000ff9e0ff */
[----:B------:R0:W-:Y:S04]  /*2d6c0*/  STL [R1+0xb3c], R27 ;  /* 0x000b3c1b01007387 */ /* 0x0001e80000100800 */
[----:B0-----:R-:W2:Y:S02]  /*2d6d0*/  LDL.LU R27, [R1+0x125c] ;  /* 0x00125c00011b7983 */ /* 0x001ea40000300800 */
[----:B--2---:R-:W-:-:S05]  /*2d6e0*/  IADD3.X R27, PT, PT, R27, UR11, RZ, P5, !PT ;  /* 0x0000000b1b1b7c10 */ /* 0x004fca000affe4ff */
[----:B------:R0:W-:Y:S04]  /*2d6f0*/  STL [R1+0xb60], R27 ;  /* 0x000b601b01007387 */ /* 0x0001e80000100800 */
[----:B0-----:R-:W2:Y:S01]  /*2d700*/  LDL.LU R27, [R1+0x1258] ;  /* 0x00125800011b7983 */ /* 0x001ea20000300800 */
[----:B---3--:R-:W-:Y:S02]  /*2d710*/  IADD3.X R26, PT, PT, R26, UR11, RZ, P6, !PT ;  /* 0x0000000b1a1a7c10 */ /* 0x008fe4000b7fe4ff */
[----:B----4-:R-:W-:Y:S02]  /*2d720*/  IADD3 R25, P6, PT, R25, UR7, RZ ;  /* 0x0000000719197c10 */ /* 0x010fe4000ffde0ff */
        /* <DEDUP_REMOVED lines=19> */
[----:B--2---:R-:W-:-:S05]  /*2d860*/  IADD3 R27, P5, PT, R27, UR7, RZ ;  /* 0x000000071b1b7c10 */ /* 0x004fca000ffbe0ff */
[----:B------:R0:W-:Y:S04]  /*2d870*/  STL [R1+0xb34], R27 ;  /* 0x000b341b01007387 */ /* 0x0001e80000100800 */
        /* <DEDUP_REMOVED lines=1260> */
[----:B------:R-:W-:Y:S04]  /*32740*/  STL [R1+0xc88], R27 ;  /* 0x000c881b01007387 */ /* 0x000fe80000100800 */
[----:B------:R-:W-:Y:S04]  /*32750*/  STL [R1+0xc5c], R26 ;  /* 0x000c5c1a01007387 */ /* 0x000fe80000100800 */
[----:B------:R-:W-:Y:S04]  /*32760*/  STL [R1+0xc80], R25 ;  /* 0x000c801901007387 */ /* 0x000fe80000100800 */
[----:B------:R0:W-:Y:S04]  /*32770*/  STL [R1+0xc54], R24 ;  /* 0x000c541801007387 */ /* 0x0001e80000100800 */
        /* <DEDUP_REMOVED lines=92> */
[----:B------:R-:W-:-:S02]  /*32d40*/  IADD3.X R29, PT, PT, R29, UR12, RZ, P2, !PT ;  /* 0x0000000c1d1d7c10 */ /* 0x000fc400097fe4ff */
[----:B------:R-:W-:Y:S02]  /*32d50*/  IADD3.X R28, PT, PT, R28, UR12, RZ, P3, !PT ;  /* 0x0000000c1c1c7c10 */ /* 0x000fe40009ffe4ff */
[----:B------:R-:W-:Y:S02]  /*32d60*/  IADD3.X R22, PT, PT, R22, UR12, RZ, P5, !PT ;  /* 0x0000000c16167c10 */ /* 0x000fe4000affe4ff */
[----:B------:R-:W-:Y:S02]  /*32d70*/  IADD3.X R23, PT, PT, R23, UR12, RZ, P4, !PT ;  /* 0x0000000c17177c10 */ /* 0x000fe4000a7fe4ff */
[----:B--2---:R-:W-:-:S05]  /*32d80*/  IADD3 R24, P6, PT, R24, UR4, RZ ;  /* 0x0000000418187c10 */ /* 0x004fca000ffde0ff */
[----:B------:R0:W-:Y:S04]  /*32d90*/  STL [R1+0xfac], R24 ;  /* 0x000fac1801007387 */ /* 0x0001e80000100800 */
[----:B0-----:R0:W5:Y:S04]  /*32da0*/  LDL.LU R24, [R1+0x11e4] ;  /* 0x0011e40001187983 */ /* 0x0011680000300800 */
[----:B------:R1:W-:Y:S01]  /*32db0*/  STL [R1+0xc18], R25 ;  /* 0x000c181901007387 */ /* 0x0003e20000100800 */
[----:B------:R-:W-:-:S03]  /*32dc0*/  IADD3.X R4, PT, PT, R4, UR12, RZ, P6, !PT ;  /* 0x0000000c04047c10 */ /* 0x000fc6000b7fe4ff */
[----:B-1----:R0:W5:Y:S04]  /*32dd0*/  LDL.LU R25, [R1+0x11e0] ;  /* 0x0011e00001197983 */ /* 0x0021680000300800 */
[----:B------:R1:W-:Y:S01]  /*32de0*/  STL [R1+0xfb4], R26 ;  /* 0x000fb41a01007387 */ /* 0x0003e20000100800 */
[----:B------:R-:W-:-:S03]  /*32df0*/  IADD3 R5, P6, PT, R5, UR4, RZ ;  /* 0x0000000405057c10 */ /* 0x000fc6000ffde0ff */
[----:B-1----:R0:W5:Y:S04]  /*32e00*/  LDL.LU R26, [R1+0x11dc] ;  /* 0x0011dc00011a7983 */ /* 0x0021680000300800 */
[----:B------:R1:W-:Y:S04]  /*32e10*/  STL [R1+0xc14], R27 ;  /* 0x000c141b01007387 */ /* 0x0003e80000100800 */
[----:B-1----:R0:W5:Y:S04]  /*32e20*/  LDL.LU R27, [R1+0x11d8] ;  /* 0x0011d800011b7983 */ /* 0x0021680000300800 */
[----:B------:R1:W-:Y:S04]  /*32e30*/  STL [R1+0xfbc], R0 ;  /* 0x000fbc0001007387 */ /* 0x0003e80000100800 */
[----:B-1----:R0:W5:Y:S04]  /*32e40*/  LDL.LU R0, [R1+0x11d4] ;  /* 0x0011d40001007983 */ /* 0x0021680000300800 */
[----:B------:R0:W-:Y:S04]  /*32e50*/  STL [R1+0xf68], R12 ;  /* 0x000f680c01007387 */ /* 0x0001e80000100800 */
        /* <DEDUP_REMOVED lines=12> */
[----:B------:R0:W-:Y:S01]  /*32f20*/  STL [R1+0xff0], R11 ;  /* 0x000ff00b01007387 */ /* 0x0001e20000100800 */
[----:B------:R-:W-:-:S03]  /*32f30*/  IADD3.X R20, PT, PT, R20, UR12, RZ, P6, !PT ;  /* 0x0000000c14147c10 */ /* 0x000fc6000b7fe4ff */
        /* <DEDUP_REMOVED lines=10> */
[----:B------:R-:W-:Y:S05]  /*32fe0*/  @P0 BRA `(.L_x_2) ;  /* 0xfffffdec00ec0947 */ /* 0x000fea000383ffff */
.L_x_1:
[----:B0-----:R-:W2:Y:S01]  /*32ff0*/  LDL.LU R29, [R1+0x20] ;  /* 0x00002000011d7983 */ /* 0x001ea20000300800 */
[----:B------:R-:W0:Y:S03]  /*33000*/  LDCU.64 UR26, c[0x0][0x398] ;  /* 0x00007300ff1a77ac */ /* 0x000e260008000a00 */
[----:B------:R-:W2:Y:S01]  /*33010*/  LDL.LU R28, [R1+0x24] ;  /* 0x00002400011c7983 */ /* 0x000ea20000300800 */
[----:B------:R-:W3:Y:S03]  /*33020*/  LDCU UR4, c[0x0][0x39c] ;  /* 0x00007380ff0477ac */ /* 0x000ee60008000800 */
[----:B------:R-:W4:Y:S01]  /*33030*/  LDL.LU R23, [R1+0x28] ;  /* 0x0000280001177983 */ /* 0x000f220000300800 */
[----:B------:R-:W1:Y:S03]  /*33040*/  LDCU UR6, c[0x0][0x39c] ;  /* 0x00007380ff0677ac */ /* 0x000e660008000800 */
[----:B------:R-:W4:Y:S01]  /*33050*/  LDL.LU R22, [R1+0x2c] ;  /* 0x00002c0001167983 */ /* 0x000f220000300800 */
[----:B------:R-:W0:Y:S01]  /*33060*/  S2UR UR5, SR_CgaCtaId ;  /* 0x00000000000579c3 */ /* 0x000e220000008800 */
[----:B------:R-:W0:Y:S02]  /*33070*/  LDCU UR7, c[0x0][0x39c] ;  /* 0x00007380ff0777ac */ /* 0x000e240008000800 */
[----:B------:R-:W3:Y:S01]  /*33080*/  LDL.LU R21, [R1+0x40] ;  /* 0x0000400001157983 */ /* 0x000ee20000300800 */
[----:B------:R-:W0:Y:S03]  /*33090*/  LDCU UR10, c[0x0][0x3b8] ;  /* 0x00007700ff0a77ac */ /* 0x000e260008000800 */
[----:B------:R-:W3:Y:S01]  /*330a0*/  LDL.LU R20, [R1+0x44] ;  /* 0x0000440001147983 */ /* 0x000ee20000300800 */
[----:B------:R-:W0:Y:S03]  /*330b0*/  LDCU.64 UR16, c[0x0][0x398] ;  /* 0x00007300ff1077ac */ /* 0x000e260008000a00 */
[----:B------:R-:W3:Y:S01]  /*330c0*/  LDL.LU R19, [R1+0x48] ;  /* 0x0000480001137983 */ /* 0x000ee20000300800 */
[----:B------:R-:W0:Y:S03]  /*330d0*/  LDCU.64 UR12, c[0x0][0x390] ;  /* 0x00007200ff0c77ac */ /* 0x000e260008000a00 */
[----:B------:R-:W3:Y:S01]  /*330e0*/  LDL.LU R18, [R1+0x4c] ;  /* 0x00004c0001127983 */ /* 0x000ee20000300800 */
[----:B------:R-:W0:Y:S03]  /*330f0*/  LDCU.64 UR28, c[0x0][0x398] ;  /* 0x00007300ff1c77ac */ /* 0x000e260008000a00 */
[----:B------:R-:W3:Y:S01]  /*33100*/  LDL.LU R17, [R1+0x60] ;  /* 0x0000600001117983 */ /* 0x000ee20000300800 */
[----:B------:R-:W0:Y:S03]  /*33110*/  LDCU UR14, c[0x0][0x3b8] ;  /* 0x00007700ff0e77ac */ /* 0x000e260008000800 */
        /* <DEDUP_REMOVED lines=9> */
[----:B------:R-:W0:Y:S03]  /*331b0*/  LDCU.64 UR20, c[0x0][0x398] ;  /* 0x00007300ff1477ac */ /* 0x000e260008000a00 */
        /* <DEDUP_REMOVED lines=10> */
[----:B-----5:R-:W-:Y:S04]  /*33260*/  STL [R1+0x126c], R25 ;  /* 0x00126c1901007387 */ /* 0x020fe80000100800 */
[----:B------:R2:W-:Y:S04]  /*33270*/  STL [R1+0x1268], R24 ;  /* 0x0012681801007387 */ /* 0x0005e80000100800 */
[----:B------:R-:W-:Y:S04]  /*33280*/  STL [R1+0x1264], R27 ;  /* 0x0012641b01007387 */ /* 0x000fe80000100800 */
[----:B------:R-:W-:Y:S01]  /*33290*/  STL [R1+0x1260], R26 ;  /* 0x0012601a01007387 */ /* 0x000fe20000100800 */
[----:B--2---:R-:W-:-:S05]  /*332a0*/  F2FP.SATFINITE.E5M2.F32.PACK_AB_MERGE_C R24, R28, R29, RZ ;  /* 0x0000001d1c18723e */ /* 0x004fca00048060ff */
[----:B------:R-:W-:Y:S01]  /*332b0*/  STL [R1+0x3f4], R24 ;  /* 0x0003f41801007387 */ /* 0x000fe20000100800 */
[----:B----4-:R-:W-:-:S05]  /*332c0*/  F2FP.SATFINITE.E5M2.F32.PACK_AB_MERGE_C R22, R22, R23, RZ ;  /* 0x000000171616723e */ /* 0x010fca00048060ff */
[----:B------:R-:W-:Y:S01]  /*332d0*/  STL [R1+0x3f0], R22 ;  /* 0x0003f01601007387 */ /* 0x000fe20000100800 */
[----:B-1-3--:R-:W-:-:S05]  /*332e0*/  F2FP.SATFINITE.E5M2.F32.PACK_AB_MERGE_C R0, R20, R21, RZ ;  /* 0x000000151400723e */ /* 0x00afca00048060ff */
[----:B------:R1:W-:Y:S01]  /*332f0*/  STL [R1+0x3fc], R0 ;  /* 0x0003fc0001007387 */ /* 0x0003e20000100800 */
[----:B------:R-:W-:-:S05]  /*33300*/  F2FP.SATFINITE.E5M2.F32.PACK_AB_MERGE_C R18, R18, R19, RZ ;  /* 0x000000131212723e */ /* 0x000fca00048060ff */
[----:B------:R-:W-:Y:S01]  /*33310*/  STL [R1+0x3f8], R18 ;  /* 0x0003f81201007387 */ /* 0x000fe20000100800 */
[----:B------:R-:W-:-:S05]  /*33320*/  F2FP.SATFINITE.E5M2.F32.PACK_AB_MERGE_C R16, R16, R17, RZ ;  /* 0x000000111010723e */ /* 0x000fca00048060ff */
[----:B------:R-:W-:Y:S01]  /*33330*/  STL [R1+0x404], R16 ;  /* 0x0004041001007387 */ /* 0x000fe20000100800 */
[----:B-1----:R-:W-:-:S05]  /*33340*/  F2FP.SATFINITE.E5M2.F32.PACK_AB_MERGE_C R0, R14, R15, RZ ;  /* 0x0000000f0e00723e */ /* 0x002fca00048060ff */
        /* <DEDUP_REMOVED lines=9> */
[----:B------:R-:W-:-:S03]  /*333e0*/  F2FP.SATFINITE.E5M2.F32.PACK_AB_MERGE_C R4, R4, R5, RZ ;  /* 0x000000050404723e */ /* 0x000fc600048060ff */
[----:B------:R-:W2:Y:S04]  /*333f0*/  LDL.LU R26, [R1+0x374] ;  /* 0x00037400011a7983 */ /* 0x000ea80000300800 */
[----:B------:R-:W-:Y:S01]  /*33400*/  STL [R1+0x41c], R4 ;  /* 0x00041c0401007387 */ /* 0x000fe20000100800 */
[----:B-1----:R-:W-:Y:S01]  /*33410*/  F2FP.SATFINITE.E5M2.F32.PACK_AB_MERGE_C R0, R2, R3, RZ ;  /* 0x000000030200723e */ /* 0x002fe200048060ff */
[----:B------:R-:W-:Y:S06]  /*33420*/  BAR.SYNC.DEFER_BLOCKING 0x0 ;  /* 0x0000000000007b1d */ /* 0x000fec0000010000 */
[----:B--2---:R1:W-:Y:S04]  /*33430*/  STL [R1+0x13c0], R26 ;  /* 0x0013c01a01007387 */ /* 0x0043e80000100800 */
[----:B------:R-:W-:Y:S04]  /*33440*/  STL [R1+0x418], R0 ;  /* 0x0004180001007387 */ /* 0x000fe80000100800 */
[----:B-1----:R-:W2:Y:S04]  /*33450*/  LDL.LU R26, [R1+0x38c] ;  /* 0x00038c00011a7983 */ /* 0x002ea80000300800 */
[----:B--2---:R1:W-:Y:S04]  /*33460*/  STL [R1+0x13c8], R26 ;  /* 0x0013c81a01007387 */ /* 0x0043e80000100800 */
        /* <DEDUP_REMOVED lines=29> */
[----:B------:R-:W3:Y:S04]  /*33640*/  LDL.LU R27, [R1+0x378] ;  /* 0x00037800011b7983 */ /* 0x000ee80000300800 */
[----:B---3--:R1:W-:Y:S04]  /*33650*/  STL [R1+0x13bc], R27 ;  /* 0x0013bc1b01007387 */ /* 0x0083e80000100800 */
[----:B-1----:R-:W3:Y:S04]  /*33660*/  LDL.LU R27, [R1+0x370] ;  /* 0x00037000011b7983 */ /* 0x002ee80000300800 */
        /* <DEDUP_REMOVED lines=31> */
[----:B-1----:R-:W2:Y:S04]  /*33860*/  LDL.LU R27, [R1+0x3e0] ;  /* 0x0003e000011b7983 */ /* 0x002ea80000300800 */
[----:B------:R-:W3:Y:S04]  /*33870*/  LDL.LU R24, [R1+0x37c] ;  /* 0x00037c0001187983 */ /* 0x000ee80000300800 */
[----:B------:R-:W4:Y:S04]  /*33880*/  LDL.LU R25, [R1+0x110] ;  /* 0x0001100001197983 */ /* 0x000f280000300800 */
        /* <DEDUP_REMOVED lines=25> */
[----:B--2---:R-:W-:-:S03]  /*33a20*/  F2FP.SATFINITE.E5M2.F32.PACK_AB_MERGE_C R26, R26, R27, RZ ;  /* 0x0000001b1a1a723e */ /* 0x004fc600048060ff */
[----:B------:R-:W2:Y:S04]  /*33a30*/  LDL.LU R27, [R1+0x143c] ;  /* 0x00143c00011b7983 */ /* 0x000ea80000300800 */
[----:B------:R1:W-:Y:S04]  /*33a40*/  STL [R1+0x3e4], R26 ;  /* 0x0003e41a01007387 */ /* 0x0003e80000100800 */
[----:B-1----:R-:W2:Y:S02]  /*33a50*/  LDL.LU R26, [R1+0x1438] ;  /* 0x00143800011a7983 */ /* 0x002ea40000300800 */
[----:B--2---:R-:W-:-:S02]  /*33a60*/  F2FP.SATFINITE.E5M2.F32.PACK_AB_MERGE_C R26, R26, R27, RZ ;  /* 0x0000001b1a1a723e */ /* 0x004fc400048060ff */
        /* <DEDUP_REMOVED lines=60> */
[----:B------:R-:W2:Y:S01]  /*33e30*/  LDL.LU R27, [R1+0x13bc] ;  /* 0x0013bc00011b7983 */ /* 0x000ea20000300800 */
[----:B----4-:R-:W-:-:S03]  /*33e40*/  F2FP.SATFINITE.E5M2.F32.PACK_AB_MERGE_C R0, R0, R25, RZ ;  /* 0x000000190000723e */ /* 0x010fc600048060ff */
[----:B------:R2:W-:Y:S01]  /*33e50*/  STL [R1+0x374], R26 ;  /* 0x0003741a01007387 */ /* 0x0005e20000100800 */
[----:B---3--:R-:W-:Y:S02]  /*33e60*/  F2FP.SATFINITE.E5M2.F32.PACK_AB_MERGE_C R22, R22, R23, RZ ;  /* 0x000000171616723e */ /* 0x008fe400048060ff */
[----:B------:R-:W-:Y:S02]  /*33e70*/  F2FP.SATFINITE.E5M2.F32.PACK_AB_MERGE_C R18, R18, R19, RZ ;  /* 0x000000131212723e */ /* 0x000fe400048060ff */
[----:B------:R-:W-:Y:S02]  /*33e80*/  F2FP.SATFINITE.E5M2.F32.PACK_AB_MERGE_C R16, R16, R17, RZ ;  /* 0x000000111010723e */ /* 0x000fe400048060ff */
[----:B------:R-:W-:Y:S02]  /*33e90*/  F2FP.SATFINITE.E5M2.F32.PACK_AB_MERGE_C R12, R12, R13, RZ ;  /* 0x0000000d0c0c723e */ /* 0x000fe400048060ff */
[----:B------:R-:W-:Y:S02]  /*33ea0*/  F2FP.SATFINITE.E5M2.F32.PACK_AB_MERGE_C R10, R10, R11, RZ ;  /* 0x0000000b0a0a723e */ /* 0x000fe400048060ff */
[----:B------:R-:W-:-:S02]  /*33eb0*/  F2FP.SATFINITE.E5M2.F32.PACK_AB_MERGE_C R6, R6, R7, RZ ;  /* 0x000000070606723e */ /* 0x000fc400048060ff */
[----:B--2---:R-:W-:Y:S02]  /*33ec0*/  F2FP.SATFINITE.E5M2.F32.PACK_AB_MERGE_C R26, R24, R27, RZ ;  /* 0x0000001b181a723e */ /* 0x004fe400048060ff */
[----:B------:R-:W-:-:S03]  /*33ed0*/  F2FP.SATFINITE.E5M2.F32.PACK_AB_MERGE_C R24, R28, R29, RZ ;  /* 0x0000001d1c18723e */ /* 0x000fc600048060ff */
[----:B------:R-:W-:Y:S04]  /*33ee0*/  STL [R1+0x370], R26 ;  /* 0x0003701a01007387 */ /* 0x000fe80000100800 */
[----:B------:R1:W-:Y:S04]  /*33ef0*/  STL [R1+0x37c], R0 ;  /* 0x00037c0001007387 */ /* 0x0003e80000100800 */
[----:B------:R-:W-:Y:S01]  /*33f00*/  STL [R1+0x378], R24 ;  /* 0x0003781801007387 */ /* 0x000fe20000100800 */
[----:B-1----:R-:W-:-:S03]  /*33f10*/  F2FP.SATFINITE.E5M2.F32.PACK_AB_MERGE_C R0, R20, R21, RZ ;  /* 0x000000151400723e */ /* 0x002fc600048060ff */
        /* <DEDUP_REMOVED lines=10> */
[----:B------:R-:W-:Y:S04]  /*33fc0*/  STL [R1+0x324], R6 ;  /* 0x0003240601007387 */ /* 0x000fe80000100800 */
[----:B------:R-:W2:Y:S01]  /*33fd0*/  LDL.LU R26, [R1+0x2a4] ;  /* 0x0002a400011a7983 */ /* 0x000ea20000300800 */
[----:B------:R-:W-:-:S02]  /*33fe0*/  F2FP.SATFINITE.E5M2.F32.PACK_AB_MERGE_C R4, R4, R5, RZ ;  /* 0x000000050404723e */ /* 0x000fc400048060ff */
[----:B-1----:R-:W-:-:S03]  /*33ff0*/  F2FP.SATFINITE.E5M2.F32.PACK_AB_MERGE_C R0, R2, R3, RZ ;  /* 0x000000030200723e */ /* 0x002fc600048060ff */
[----:B------:R-:W-:Y:S04]  /*34000*/  STL [R1+0x320], R4 ;  /* 0x0003200401007387 */ /* 0x000fe80000100800 */
        /* <DEDUP_REMOVED lines=153> */
[----:B------:R2:W-:Y:S01]  /*349a0*/  STL [R1+0x2a4], R26 ;  /* 0x0002a41a01007387 */ /* 0x0005e20000100800 */
[----:B---3--:R-:W-:Y:S02]  /*349b0*/  F2FP.SATFINITE.E5M2.F32.PACK_AB_MERGE_C R22, R22, R23, RZ ;  /* 0x000000171616723e */ /* 0x008fe400048060ff */
[----:B------:R-:W-:Y:S02]  /*349c0*/  F2FP.SATFINITE.E5M2.F32.PACK_AB_MERGE_C R20, R20, R21, RZ ;  /* 0x000000151414723e */ /* 0x000fe400048060ff */
[----:B------:R-:W-:Y:S02]  /*349d0*/  F2FP.SATFINITE.E5M2.F32.PACK_AB_MERGE_C R23, R16, R17, RZ ;  /* 0x000000111017723e */ /* 0x000fe400048060ff */
[----:B------:R-:W-:-:S02]  /*349e0*/  F2FP.SATFINITE.E5M2.F32.PACK_AB_MERGE_C R12, R12, R13, RZ ;  /* 0x0000000d0c0c723e */ /* 0x000fc400048060ff */
[----:B------:R-:W-:Y:S02]  /*349f0*/  F2FP.SATFINITE.E5M2.F32.PACK_AB_MERGE_C R10, R10, R11, RZ ;  /* 0x0000000b0a0a723e */ /* 0x000fe400048060ff */
[----:B------:R-:W-:Y:S02]  /*34a00*/  F2FP.SATFINITE.E5M2.F32.PACK_AB_MERGE_C R6, R6, R7, RZ ;  /* 0x000000070606723e */ /* 0x000fe400048060ff */
[----:B--2---:R-:W-:Y:S02]  /*34a10*/  F2FP.SATFINITE.E5M2.F32.PACK_AB_MERGE_C R26, R24, R27, RZ ;  /* 0x0000001b181a723e */ /* 0x004fe400048060ff */
[----:B----4-:R-:W-:Y:S02]  /*34a20*/  F2FP.SATFINITE.E5M2.F32.PACK_AB_MERGE_C R24, R0, R25, RZ ;  /* 0x000000190018723e */ /* 0x010fe400048060ff */
[----:B------:R-:W-:Y:S01]  /*34a30*/  F2FP.SATFINITE.E5M2.F32.PACK_AB_MERGE_C R0, R28, R29, RZ ;  /* 0x0000001d1c00723e */ /* 0x000fe200048060ff */
[----:B------:R-:W-:Y:S04]  /*34a40*/  STL [R1+0x2a0], R26 ;  /* 0x0002a01a01007387 */ /* 0x000fe80000100800 */
[----:B------:R-:W-:Y:S04]  /*34a50*/  STL [R1+0x294], R24 ;  /* 0x0002941801007387 */ /* 0x000fe80000100800 */
[----:B------:R1:W-:Y:S04]  /*34a60*/  STL [R1+0x290], R0 ;  /* 0x0002900001007387 */ /* 0x0003e80000100800 */
[----:B------:R-:W-:Y:S01]  /*34a70*/  STL [R1+0x29c], R22 ;  /* 0x00029c1601007387 */ /* 0x000fe20000100800 */
[----:B-1----:R-:W-:-:S03]  /*34a80*/  F2FP.SATFINITE.E5M2.F32.PACK_AB_MERGE_C R0, R18, R19, RZ ;  /* 0x000000131200723e */ /* 0x002fc600048060ff */
[----:B------:R-:W-:Y:S04]  /*34a90*/  STL [R1+0x298], R20 ;  /* 0x0002981401007387 */ /* 0x000fe80000100800 */
[----:B------:R-:W-:Y:S04]  /*34aa0*/  STL [R1+0x1270], R23 ;  /* 0x0012701701007387 */ /* 0x000fe80000100800 */
[----:B------:R1:W-:Y:S02]  /*34ab0*/  STL [R1+0x44], R0 ;  /* 0x0000440001007387 */ /* 0x0003e40000100800 */
[----:B-1----:R-:W-:-:S05]  /*34ac0*/  F2FP.SATFINITE.E5M2.F32.PACK_AB_MERGE_C R0, R14, R15, RZ ;  /* 0x0000000f0e00723e */ /* 0x002fca00048060ff */
        /* <DEDUP_REMOVED lines=159> */
[----:B-1----:R-:W-:Y:S02]  /*354c0*/  F2FP.SATFINITE.E5M2.F32.PACK_AB_MERGE_C R23, R29, R0, RZ ;  /* 0x000000001d17723e */ /* 0x002fe400048060ff */
[----:B------:R-:W-:Y:S02]  /*354d0*/  F2FP.SATFINITE.E5M2.F32.PACK_AB_MERGE_C R0, R20, R21, RZ ;  /* 0x000000151400723e */ /* 0x000fe400048060ff */
[----:B------:R-:W-:Y:S02]  /*354e0*/  F2FP.SATFINITE.E5M2.F32.PACK_AB_MERGE_C R16, R16, R17, RZ ;  /* 0x000000111010723e */ /* 0x000fe400048060ff */
[----:B------:R-:W-:-:S02]  /*354f0*/  F2FP.SATFINITE.E5M2.F32.PACK_AB_MERGE_C R20, R12, R13, RZ ;  /* 0x0000000d0c14723e */ /* 0x000fc400048060ff */
[----:B------:R-:W-:Y:S02]  /*35500*/  F2FP.SATFINITE.E5M2.F32.PACK_AB_MERGE_C R19, R10, R11, RZ ;  /* 0x0000000b0a13723e */ /* 0x000fe400048060ff */
[----:B------:R-:W-:Y:S02]  /*35510*/  F2FP.SATFINITE.E5M2.F32.PACK_AB_MERGE_C R8, R8, R9, RZ ;  /* 0x000000090808723e */ /* 0x000fe400048060ff */
[----:B------:R-:W-:Y:S02]  /*35520*/  F2FP.SATFINITE.E5M2.F32.PACK_AB_MERGE_C R6, R6, R7, RZ ;  /* 0x000000070606723e */ /* 0x000fe400048060ff */
[----:B--2---:R-:W-:-:S05]  /*35530*/  F2FP.SATFINITE.E5M2.F32.PACK_AB_MERGE_C R26, R27, R26, RZ ;  /* 0x0000001a1b1a723e */ /* 0x004fca00048060ff */
[----:B------:R-:W-:Y:S04]  /*35540*/  STL [R1+0xe4], R26 ;  /* 0x0000e41a01007387 */ /* 0x000fe80000100800 */
[----:B------:R-:W-:Y:S04]  /*35550*/  STL [R1+0xe0], R24 ;  /* 0x0000e01801007387 */ /* 0x000fe80000100800 */
[----:B------:R-:W-:Y:S04]  /*35560*/  STL [R1+0xec], R23 ;  /* 0x0000ec1701007387 */ /* 0x000fe80000100800 */
[----:B------:R-:W-:Y:S04]  /*35570*/  STL [R1+0xe8], R22 ;  /* 0x0000e81601007387 */ /* 0x000fe80000100800 */
[----:B------:R1:W-:Y:S04]  /*35580*/  STL [R1+0x1b4], R0 ;  /* 0x0001b40001007387 */ /* 0x0003e80000100800 */
[----:B------:R-:W-:Y:S01]  /*35590*/  STL [R1+0x1b0], R18 ;  /* 0x0001b01201007387 */ /* 0x000fe20000100800 */
[----:B-1----:R-:W-:-:S03]  /*355a0*/  F2FP.SATFINITE.E5M2.F32.PACK_AB_MERGE_C R0, R14, R15, RZ ;  /* 0x0000000f0e00723e */ /* 0x002fc600048060ff */
[----:B------:R-:W-:Y:S04]  /*355b0*/  STL [R1+0x1b8], R16 ;  /* 0x0001b81001007387 */ /* 0x000fe80000100800 */
[----:B------:R-:W-:Y:S04]  /*355c0*/  STL [R1+0x1274], R20 ;  /* 0x0012741401007387 */ /* 0x000fe80000100800 */
[----:B------:R1:W-:Y:S04]  /*355d0*/  STL [R1+0xd8], R0 ;  /* 0x0000d80001007387 */ /* 0x0003e80000100800 */
[----:B------:R-:W-:Y:S04]  /*355e0*/  STL [R1+0x1278], R19 ;  /* 0x0012781301007387 */ /* 0x000fe80000100800 */
[----:B------:R-:W-:Y:S01]  /*355f0*/  STL [R1+0x40], R8 ;  /* 0x0000400801007387 */ /* 0x000fe20000100800 */
[----:B-1----:R-:W-:-:S03]  /*35600*/  F2FP.SATFINITE.E5M2.F32.PACK_AB_MERGE_C R0, R4, R5, RZ ;  /* 0x000000050400723e */ /* 0x002fc600048060ff */
[----:B------:R-:W-:Y:S04]  /*35610*/  STL [R1+0x24], R6 ;  /* 0x0000240601007387 */ /* 0x000fe80000100800 */
[----:B------:R-:W2:Y:S04]  /*35620*/  LDL.LU R15, [R1+0x174] ;  /* 0x00017400010f7983 */ /* 0x000ea80000300800 */
[----:B------:R-:W-:Y:S04]  /*35630*/  STL [R1+0x4c], R0 ;  /* 0x00004c0001007387 */ /* 0x000fe80000100800 */
[----:B------:R-:W3:Y:S04]  /*35640*/  LDL.LU R12, [R1+0x17c] ;  /* 0x00017c00010c7983 */ /* 0x000ee80000300800 */
[----:B---3--:R1:W-:Y:S04]  /*35650*/  STL [R1+0x12c8], R12 ;  /* 0x0012c80c01007387 */ /* 0x0083e80000100800 */
[----:B-1----:R-:W2:Y:S04]  /*35660*/  LDL.LU R12, [R1+0x170] ;  /* 0x00017000010c7983 */ /* 0x002ea80000300800 */
[----:B------:R-:W3:Y:S04]  /*35670*/  LDL.LU R10, [R1+0x16c] ;  /* 0x00016c00010a7983 */ /* 0x000ee80000300800 */
[----:B---3--:R1:W-:Y:S04]  /*35680*/  STL [R1+0x12bc], R10 ;  /* 0x0012bc0a01007387 */ /* 0x0083e80000100800 */
[----:B-1----:R-:W3:Y:S04]  /*35690*/  LDL.LU R10, [R1+0x164] ;  /* 0x00016400010a7983 */ /* 0x002ee80000300800 */
[----:B---3--:R1:W-:Y:S04]  /*356a0*/  STL [R1+0x12c4], R10 ;  /* 0x0012c40a01007387 */ /* 0x0083e80000100800 */
[----:B-1----:R-:W3:Y:S04]  /*356b0*/  LDL.LU R10, [R1+0x178] ;  /* 0x00017800010a7983 */ /* 0x002ee80000300800 */
[----:B------:R-:W4:Y:S04]  /*356c0*/  LDL.LU R8, [R1+0x15c] ;  /* 0x00015c0001087983 */ /* 0x000f280000300800 */
[----:B----4-:R1:W-:Y:S04]  /*356d0*/  STL [R1+0x12b0], R8 ;  /* 0x0012b00801007387 */ /* 0x0103e80000100800 */
[----:B-1----:R-:W4:Y:S04]  /*356e0*/  LDL.LU R8, [R1+0x154] ;  /* 0x0001540001087983 */ /* 0x002f280000300800 */
[----:B----4-:R1:W-:Y:S04]  /*356f0*/  STL [R1+0x12b8], R8 ;  /* 0x0012b80801007387 */ /* 0x0103e80000100800 */
[----:B-1----:R-:W4:Y:S04]  /*35700*/  LDL.LU R8, [R1+0x168] ;  /* 0x0001680001087983 */ /* 0x002f280000300800 */
[----:B----4-:R1:W-:Y:S04]  /*35710*/  STL [R1+0x12c0], R8 ;  /* 0x0012c00801007387 */ /* 0x0103e80000100800 */
[----:B-1----:R-:W4:Y:S04]  /*35720*/  LDL.LU R8, [R1+0x160] ;  /* 0x0001600001087983 */ /* 0x002f280000300800 */
[----:B------:R-:W2:Y:S04]  /*35730*/  LDL.LU R4, [R1+0xb4] ;  /* 0x0000b40001047983 */ /* 0x000ea80000300800 */
        /* <DEDUP_REMOVED lines=9> */
[----:B-1----:R-:W2:Y:S01]  /*357d0*/  LDL.LU R4, [R1+0x158] ;  /* 0x0001580001047983 */ /* 0x002ea20000300800 */
[----:B------:R-:W-:-:S03]  /*357e0*/  F2FP.SATFINITE.E5M2.F32.PACK_AB_MERGE_C R29, R2, R3, RZ ;  /* 0x00000003021d723e */ /* 0x000fc600048060ff */
[----:B--2---:R1:W-:Y:S04]  /*357f0*/  STL [R1+0x12b4], R4 ;  /* 0x0012b40401007387 */ /* 0x0043e80000100800 */
[----:B-1----:R-:W2:Y:S04]  /*35800*/  LDL.LU R4, [R1+0x150] ;  /* 0x0001500001047983 */ /* 0x002ea80000300800 */
        /* <DEDUP_REMOVED lines=11> */
[----:B------:R-:W2:Y:S04]  /*358c0*/  LDL.LU R0, [R1+0x94] ;  /* 0x0000940001007983 */ /* 0x000ea80000300800 */
[----:B--2---:R1:W-:Y:S04]  /*358d0*/  STL [R1+0x1284], R0 ;  /* 0x0012840001007387 */ /* 0x0043e80000100800 */
[----:B-1----:R-:W2:Y:S04]  /*358e0*/  LDL.LU R0, [R1+0xb8] ;  /* 0x0000b80001007983 */ /* 0x002ea80000300800 */
[----:B------:R1:W-:Y:S04]  /*358f0*/  STL [R1+0x127c], R29 ;  /* 0x00127c1d01007387 */ /* 0x0003e80000100800 */
[----:B-1----:R-:W2:Y:S01]  /*35900*/  LDL.LU R29, [R1+0x98] ;  /* 0x00009800011d7983 */ /* 0x002ea20000300800 */
[----:B------:R-:W-:-:S03]  /*35910*/  F2FP.SATFINITE.E5M2.F32.PACK_AB_MERGE_C R15, R15, R12, RZ ;  /* 0x0000000c0f0f723e */ /* 0x000fc600048060ff */
[----:B--2---:R1:W-:Y:S04]  /*35920*/  STL [R1+0x1280], R29 ;  /* 0x0012801d01007387 */ /* 0x0043e80000100800 */
        /* <DEDUP_REMOVED lines=18> */
[----:B------:R-:W2:Y:S04]  /*35a50*/  LDL.LU R28, [R1] ;  /* 0x00000000011c7983 */ /* 0x000ea80000300800 */
[----:B------:R-:W2:Y:S04]  /*35a60*/  LDL.LU R21, [R1+0x4] ;  /* 0x0000040001157983 */ /* 0x000ea80000300800 */
[----:B------:R-:W2:Y:S04]  /*35a70*/  LDL.LU R18, [R1+0x8] ;  /* 0x0000080001127983 */ /* 0x000ea80000300800 */
[----:B------:R-:W2:Y:S04]  /*35a80*/  LDL.LU R17, [R1+0xc] ;  /* 0x00000c0001117983 */ /* 0x000ea80000300800 */
[----:B------:R-:W3:Y:S02]  /*35a90*/  LDL.LU R12, [R1+0x12c8] ;  /* 0x0012c800010c7983 */ /* 0x000ee40000300800 */
[----:B---3--:R-:W-:-:S02]  /*35aa0*/  F2FP.SATFINITE.E5M2.F32.PACK_AB_MERGE_C R12, R12, R10, RZ ;  /* 0x0000000a0c0c723e */ /* 0x008fc400048060ff */
[----:B------:R-:W4:Y:S02]  /*35ab0*/  LDL.LU R10, [R1+0x12c4] ;  /* 0x0012c400010a7983 */ /* 0x000f240000300800 */
[----:B----4-:R-:W-:Y:S02]  /*35ac0*/  F2FP.SATFINITE.E5M2.F32.PACK_AB_MERGE_C R10, R10, R8, RZ ;  /* 0x000000080a0a723e */ /* 0x010fe400048060ff */
[----:B------:R-:W3:Y:S04]  /*35ad0*/  LDL.LU R8, [R1+0x12c0] ;  /* 0x0012c00001087983 */ /* 0x000ee80000300800 */
[----:B------:R1:W-:Y:S04]  /*35ae0*/  STL [R1+0x20], R10 ;  /* 0x0000200a01007387 */ /* 0x0003e80000100800 */
[----:B-1----:R-:W3:Y:S02]  /*35af0*/  LDL.LU R10, [R1+0x12bc] ;  /* 0x0012bc00010a7983 */ /* 0x002ee40000300800 */
[----:B---3--:R-:W-:-:S02]  /*35b00*/  F2FP.SATFINITE.E5M2.F32.PACK_AB_MERGE_C R10, R10, R8, RZ ;  /* 0x000000080a0a723e */ /* 0x008fc400048060ff */
[----:B------:R-:W3:Y:S02]  /*35b10*/  LDL.LU R8, [R1+0x12b8] ;  /* 0x0012b80001087983 */ /* 0x000ee40000300800 */
[----:B---3--:R-:W-:Y:S02]  /*35b20*/  F2FP.SATFINITE.E5M2.F32.PACK_AB_MERGE_C R8, R8, R4, RZ ;  /* 0x000000040808723e */ /* 0x008fe400048060ff */
        /* <DEDUP_REMOVED lines=22> */
[----:B------:R-:W3:Y:S02]  /*35c90*/  LDL.LU R2, [R1+0x1288] ;  /* 0x0012880001027983 */ /* 0x000ee40000300800 */
[----:B---3--:R-:W-:Y:S02]  /*35ca0*/  F2FP.SATFINITE.E5M2.F32.PACK_AB_MERGE_C R2, R2, R0, RZ ;  /* 0x000000000202723e */ /* 0x008fe400048060ff */
[----:B------:R-:W2:Y:S02]  /*35cb0*/  LDL.LU R0, [R1+0x1284] ;  /* 0x0012840001007983 */ /* 0x000ea40000300800 */
[----:B--2---:R-:W-:Y:S02]  /*35cc0*/  F2FP.SATFINITE.E5M2.F32.PACK_AB_MERGE_C R0, R0, R29, RZ ;  /* 0x0000001d0000723e */ /* 0x004fe400048060ff */
[----:B------:R-:W2:Y:S01]  /*35cd0*/  LDL.LU R29, [R1+0x1280] ;  /* 0x00128000011d7983 */ /* 0x000ea20000300800 */
[----:B------:R-:W-:Y:S02]  /*35ce0*/  F2FP.SATFINITE.E5M2.F32.PACK_AB_MERGE_C R5, R5, R19, RZ ;  /* 0x000000130505723e */ /* 0x000fe400048060ff */
[----:B------:R-:W-:-:S02]  /*35cf0*/  F2FP.SATFINITE.E5M2.F32.PACK_AB_MERGE_C R6, R6, R22, RZ ;  /* 0x000000160606723e */ /* 0x000fc400048060ff */
[----:B------:R-:W-:Y:S02]  /*35d00*/  F2FP.SATFINITE.E5M2.F32.PACK_AB_MERGE_C R7, R7, R20, RZ ;  /* 0x000000140707723e */ /* 0x000fe400048060ff */
[----:B------:R-:W-:Y:S02]  /*35d10*/  F2FP.SATFINITE.E5M2.F32.PACK_AB_MERGE_C R9, R9, R23, RZ ;  /* 0x000000170909723e */ /* 0x000fe400048060ff */
[----:B------:R-:W-:Y:S02]  /*35d20*/  F2FP.SATFINITE.E5M2.F32.PACK_AB_MERGE_C R11, R11, R25, RZ ;  /* 0x000000190b0b723e */ /* 0x000fe400048060ff */
[----:B------:R-:W-:Y:S02]  /*35d30*/  F2FP.SATFINITE.E5M2.F32.PACK_AB_MERGE_C R13, R13, R24, RZ ;  /* 0x000000180d0d723e */ /* 0x000fe400048060ff */
[----:B------:R-:W-:Y:S02]  /*35d40*/  F2FP.SATFINITE.E5M2.F32.PACK_AB_MERGE_C R14, R14, R27, RZ ;  /* 0x0000001b0e0e723e */ /* 0x000fe400048060ff */
[----:B------:R-:W-:-:S02]  /*35d50*/  F2FP.SATFINITE.E5M2.F32.PACK_AB_MERGE_C R16, R16, R26, RZ ;  /* 0x0000001a1010723e */ /* 0x000fc400048060ff */
[----:B--2---:R-:W-:Y:S02]  /*35d60*/  F2FP.SATFINITE.E5M2.F32.PACK_AB_MERGE_C R3, R3, R29, RZ ;  /* 0x0000001d0303723e */ /* 0x004fe400048060ff */
[----:B------:R-:W2:Y:S04]  /*35d70*/  LDL.LU R29, [R1+0x127c] ;  /* 0x00127c00011d7983 */ /* 0x000ea80000300800 */
[----:B------:R-:W3:Y:S04]  /*35d80*/  LDL.LU R19, [R1+0x1278] ;  /* 0x0012780001137983 */ /* 0x000ee80000300800 */
[----:B------:R-:W4:Y:S04]  /*35d90*/  LDL R22, [R1+0x470] ;  /* 0x0004700001167983 */ /* 0x000f280000100800 */
[----:B------:R-:W2:Y:S04]  /*35da0*/  LDL.LU R20, [R1+0x1274] ;  /* 0x0012740001147983 */ /* 0x000ea80000300800 */
[----:B------:R-:W2:Y:S04]  /*35db0*/  LDL.LU R23, [R1+0x1270] ;  /* 0x0012700001177983 */ /* 0x000ea80000300800 */
[----:B------:R-:W2:Y:S04]  /*35dc0*/  LDL.LU R25, [R1+0x126c] ;  /* 0x00126c0001197983 */ /* 0x000ea80000300800 */
[----:B------:R-:W2:Y:S04]  /*35dd0*/  LDL.LU R24, [R1+0x1268] ;  /* 0x0012680001187983 */ /* 0x000ea80000300800 */
[----:B------:R-:W3:Y:S04]  /*35de0*/  LDL.LU R27, [R1+0x1264] ;  /* 0x00126400011b7983 */ /* 0x000ee80000300800 */
[----:B------:R-:W3:Y:S01]  /*35df0*/  LDL.LU R26, [R1+0x1260] ;  /* 0x00126000011a7983 */ /* 0x000ee20000300800 */
[----:B------:R-:W-:-:S02]  /*35e00*/  F2FP.SATFINITE.E5M2.F32.PACK_AB_MERGE_C R21, R21, R28, RZ ;  /* 0x0000001c1515723e */ /* 0x000fc400048060ff */
[----:B------:R-:W-:Y:S01]  /*35e10*/  F2FP.SATFINITE.E5M2.F32.PACK_AB_MERGE_C R18, R17, R18, RZ ;  /* 0x000000121112723e */ /* 0x000fe200048060ff */
[----:B------:R-:W4:Y:S04]  /*35e20*/  LDL.LU R28, [R1+0x11d0] ;  /* 0x0011d000011c7983 */ /* 0x000f280000300800 */
[----:B------:R3:W-:Y:S01]  /*35e30*/  STL [R1+0x38], R21 ;  /* 0x0000381501007387 */ /* 0x0007e20000100800 */
[----:B--2---:R-:W-:-:S03]  /*35e40*/  F2FP.SATFINITE.E5M2.F32.PACK_AB_MERGE_C R17, R25, R24, RZ ;  /* 0x000000181911723e */ /* 0x004fc600048060ff */
[----:B------:R-:W2:Y:S04]  /*35e50*/  LDL.LU R25, [R1+0x3f4] ;  /* 0x0003f40001197983 */ /* 0x000ea80000300800 */
[----:B------:R-:W-:Y:S01]  /*35e60*/  STL [R1+0x18], R18 ;  /* 0x0000181201007387 */ /* 0x000fe20000100800 */
[----:B---3--:R-:W-:-:S03]  /*35e70*/  F2FP.SATFINITE.E5M2.F32.PACK_AB_MERGE_C R21, R27, R26, RZ ;  /* 0x0000001a1b15723e */ /* 0x008fc600048060ff */
[----:B------:R-:W3:Y:S04]  /*35e80*/  LDL.LU R24, [R1+0x3f0] ;  /* 0x0003f00001187983 */ /* 0x000ee80000300800 */
[----:B------:R4:W-:Y:S04]  /*35e90*/  STL [R1+0xbc], R17 ;  /* 0x0000bc1101007387 */ /* 0x0009e80000100800 */
[----:B------:R1:W-:Y:S04]  /*35ea0*/  STL [R1+0xb8], R21 ;  /* 0x0000b81501007387 */ /* 0x0003e80000100800 */
[----:B------:R-:W3:Y:S01]  /*35eb0*/  LDL.LU R27, [R1+0x2c] ;  /* 0x00002c00011b7983 */ /* 0x000ee20000300800 */
[----:B----4-:R-:W-:-:S03]  /*35ec0*/  VIADD R17, R22, 0x7f ;  /* 0x0000007f16117836 */ /* 0x010fc60000000000 */
[----:B------:R-:W4:Y:S02]  /*35ed0*/  LDL.LU R26, [R1+0x28] ;  /* 0x00002800011a7983 */ /* 0x000f240000300800 */
[----:B0-----:R-:W-:Y:S01]  /*35ee0*/  ISETP.GE.AND P0, PT, R17, UR27, PT ;  /* 0x0000001b11007c0c */ /* 0x001fe2000bf06270 */
[C---:B------:R-:W-:Y:S01]  /*35ef0*/  VIADD R18, R22.reuse, 0x1 ;  /* 0x0000000116127836 */ /* 0x040fe20000000000 */
[----:B------:R-:W4:Y:S01]  /*35f00*/  LDL.LU R17, [R1+0x44] ;  /* 0x0000440001117983 */ /* 0x000f220000300800 */
[----:B-1----:R-:W-:Y:S01]  /*35f10*/  VIADD R21, R22, 0x2 ;  /* 0x0000000216157836 */ /* 0x002fe20000000000 */
[----:B------:R-:W-:Y:S01]  /*35f20*/  LOP3.LUT R23, R23, 0xffff, RZ, 0xc0, !PT ;  /* 0x0000ffff17177812 */ /* 0x000fe200078ec0ff */
[----:B------:R-:W0:Y:S01]  /*35f30*/  LDCU UR27, c[0x0][0x398] ;  /* 0x00007300ff1b77ac */ /* 0x000e220008000800 */
[----:B------:R-:W-:Y:S01]  /*35f40*/  ISETP.GE.AND P3, PT, R18, UR4, PT ;  /* 0x0000000412007c0c */ /* 0x000fe2000bf66270 */
[----:B------:R-:W-:Y:S01]  /*35f50*/  VIADD R22, R22, 0x3 ;  /* 0x0000000316167836 */ /* 0x000fe20000000000 */
[----:B------:R-:W-:Y:S01]  /*35f60*/  ISETP.GE.AND P2, PT, R21, UR6, PT ;  /* 0x0000000615007c0c */ /* 0x000fe2000bf46270 */
[----:B------:R-:W-:-:S03]  /*35f70*/  UMOV UR4, 0x400 ;  /* 0x0000040000047882 */ /* 0x000fc60000000000 */
[----:B------:R-:W-:Y:S01]  /*35f80*/  ISETP.GE.AND P1, PT, R22, UR7, PT ;  /* 0x0000000716007c0c */ /* 0x000fe2000bf26270 */
[----:B------:R-:W-:Y:S01]  /*35f90*/  ULEA UR4, UR5, UR4, 0x18 ;  /* 0x0000000405047291 */ /* 0x000fe2000f8ec0ff */
[----:B------:R-:W-:Y:S01]  /*35fa0*/  LOP3.LUT R28, R28, 0x1f0, RZ, 0xc0, !PT ;  /* 0x000001f01c1c7812 */ /* 0x000fe200078ec0ff */
[----:B------:R-:W1:Y:S01]  /*35fb0*/  LDCU.64 UR6, c[0x0][0x390] ;  /* 0x00007200ff0677ac */ /* 0x000e620008000a00 */
[----:B--2---:R-:W-:Y:S02]  /*35fc0*/  LOP3.LUT R18, R25, 0xffff, RZ, 0xc0, !PT ;  /* 0x0000ffff19127812 */ /* 0x004fe400078ec0ff */
[----:B------:R-:W2:Y:S01]  /*35fd0*/  S2R R25, SR_TID.X ;  /* 0x0000000000197919 */ /* 0x000ea20000002100 */
[----:B---3--:R-:W-:Y:S02]  /*35fe0*/  LOP3.LUT R24, R24, 0xffff, RZ, 0xc0, !PT ;  /* 0x0000ffff18187812 */ /* 0x008fe400078ec0ff */
[----:B----4-:R-:W-:-:S04]  /*35ff0*/  LOP3.LUT R21, R17, 0xffff, RZ, 0xc0, !PT ;  /* 0x0000ffff11157812 */ /* 0x010fc800078ec0ff */
[----:B------:R-:W-:Y:S01]  /*36000*/  PRMT R22, R18, 0x3340, R21 ;  /* 0x0000334012167816 */ /* 0x000fe20000000015 */
[----:B--2---:R-:W-:Y:S01]  /*36010*/  IMAD.SHL.U32 R25, R25, 0x20, RZ ;  /* 0x0000002019197824 */ /* 0x004fe200078e00ff */
[----:B------:R-:W-:-:S03]  /*36020*/  SHF.R.U32.HI R17, RZ, 0x8, R18 ;  /* 0x00000008ff117819 */ /* 0x000fc60000011612 */
[----:B------:R2:W-:Y:S01]  /*36030*/  STL [R1+0x1e8], R22 ;  /* 0x0001e81601007387 */ /* 0x0005e20000100800 */
[----:B------:R-:W-:Y:S02]  /*36040*/  LOP3.LUT R25, R25, 0x400, RZ, 0xc0, !PT ;  /* 0x0000040019197812 */ /* 0x000fe400078ec0ff */
[----:B------:R-:W-:Y:S02]  /*36050*/  SHF.R.U32.HI R18, RZ, 0x8, R21 ;  /* 0x00000008ff127819 */ /* 0x000fe40000011615 */
[----:B------:R-:W-:Y:S02]  /*36060*/  SHF.R.U32.HI R21, RZ, 0x8, R24 ;  /* 0x00000008ff157819 */ /* 0x000fe40000011618 */
[--C-:B--2---:R-:W-:Y:S02]  /*36070*/  SHF.R.U32.HI R22, RZ, 0x8, R23.reuse ;  /* 0x00000008ff167819 */ /* 0x104fe40000011617 */
[----:B------:R-:W-:Y:S02]  /*36080*/  PRMT R23, R24, 0x3340, R23 ;  /* 0x0000334018177816 */ /* 0x000fe40000000017 */
[----:B------:R-:W-:Y:S01]  /*36090*/  IADD3 R28, PT, PT, R28, UR4, R25 ;  /* 0x000000041c1c7c10 */ /* 0x000fe2000fffe019 */
[----:B------:R-:W2:Y:S04]  /*360a0*/  LDL.LU R24, [R1+0x120] ;  /* 0x0001200001187983 */ /* 0x000ea80000300800 */
[----:B------:R3:W-:Y:S04]  /*360b0*/  STL [R1+0x1e4], R23 ;  /* 0x0001e41701007387 */ /* 0x0007e80000100800 */
[----:B---3--:R-:W3:Y:S04]  /*360c0*/  LDL.LU R23, [R1+0xac] ;  /* 0x0000ac0001177983 */ /* 0x008ee80000300800 */
[----:B------:R-:W4:Y:S04]  /*360d0*/  LDL.LU R25, [R1+0xa8] ;  /* 0x0000a80001197983 */ /* 0x000f280000300800 */
[----:B------:R0:W-:Y:S04]  /*360e0*/  STL [R1+0x1258], R28 ;  /* 0x0012581c01007387 */ /* 0x0001e80000100800 */
[----:B0-----:R-:W3:Y:S01]  /*360f0*/  LDL.LU R28, [R1+0x124] ;  /* 0x00012400011c7983 */ /* 0x001ee20000300800 */
[----:B------:R-:W-:-:S02]  /*36100*/  LOP3.LUT R17, R17, 0xffff, RZ, 0xc0, !PT ;  /* 0x0000ffff11117812 */ /* 0x000fc400078ec0ff */
[----:B------:R-:W-:Y:S02]  /*36110*/  LOP3.LUT R18, R18, 0xffff, RZ, 0xc0, !PT ;  /* 0x0000ffff12127812 */ /* 0x000fe400078ec0ff */
[----:B------:R-:W-:Y:S02]  /*36120*/  LOP3.LUT R21, R21, 0xffff, RZ, 0xc0, !PT ;  /* 0x0000ffff15157812 */ /* 0x000fe400078ec0ff */
[----:B------:R-:W-:Y:S02]  /*36130*/  PRMT R17, R17, 0x3340, R18 ;  /* 0x0000334011117816 */ /* 0x000fe40000000012 */
[----:B------:R-:W-:-:S03]  /*36140*/  LOP3.LUT R22, R22, 0xffff, RZ, 0xc0, !PT ;  /* 0x0000ffff16167812 */ /* 0x000fc600078ec0ff */
[----:B------:R-:W-:Y:S01]  /*36150*/  STL [R1+0x18c], R17 ;  /* 0x00018c1101007387 */ /* 0x000fe20000100800 */
[----:B------:R-:W-:Y:S02]  /*36160*/  PRMT R18, R21, 0x3340, R22 ;  /* 0x0000334015127816 */ /* 0x000fe40000000016 */
[----:B------:R-:W-:-:S03]  /*36170*/  LOP3.LUT R22, R27, 0xffff, RZ, 0xc0, !PT ;  /* 0x0000ffff1b167812 */ /* 0x000fc600078ec0ff */
[----:B------:R4:W-:Y:S01]  /*36180*/  STL [R1+0x188], R18 ;  /* 0x0001881201007387 */ /* 0x0009e20000100800 */
[----:B------:R-:W-:Y:S02]  /*36190*/  LOP3.LUT R20, R20, 0xffff, RZ, 0xc0, !PT ;  /* 0x0000ffff14147812 */ /* 0x000fe400078ec0ff */
[----:B------:R-:W-:Y:S02]  /*361a0*/  LOP3.LUT R19, R19, 0xffff, RZ, 0xc0, !PT ;  /* 0x0000ffff13137812 */ /* 0x000fe400078ec0ff */
[----:B--2---:R-:W-:Y:S02]  /*361b0*/  LOP3.LUT R24, R24, 0xffff, RZ, 0xc0, !PT ;  /* 0x0000ffff18187812 */ /* 0x004fe400078ec0ff */
[----:B----4-:R-:W-:Y:S02]  /*361c0*/  LOP3.LUT R18, R25, 0xffff, RZ, 0xc0, !PT ;  /* 0x0000ffff19127812 */ /* 0x010fe400078ec0ff */
[----:B------:R-:W-:Y:S02]  /*361d0*/  LOP3.LUT R25, R26, 0xffff, RZ, 0xc0, !PT ;  /* 0x0000ffff1a197812 */ /* 0x000fe400078ec0ff */
[----:B---3--:R-:W-:-:S02]  /*361e0*/  LOP3.LUT R17, R28, 0xffff, RZ, 0xc0, !PT ;  /* 0x0000ffff1c117812 */ /* 0x008fc400078ec0ff */
[----:B------:R-:W2:Y:S02]  /*361f0*/  LDL.LU R28, [R1+0xa0] ;  /* 0x0000a000011c7983 */ /* 0x000ea40000300800 */
[----:B------:R-:W-:Y:S02]  /*36200*/  SHF.R.U32.HI R21, RZ, 0x8, R17 ;  /* 0x00000008ff157819 */ /* 0x000fe40000011611 */
[----:B------:R-:W-:Y:S01]  /*36210*/  PRMT R17, R17, 0x3340, R22 ;  /* 0x0000334011117816 */ /* 0x000fe20000000016 */
[----:B------:R-:W3:Y:S04]  /*36220*/  LDL.LU R27, [R1+0x6c] ;  /* 0x00006c00011b7983 */ /* 0x000ee80000300800 */
[----:B------:R-:W4:Y:S04]  /*36230*/  LDL.LU R26, [R1+0x68] ;  /* 0x00006800011a7983 */ /* 0x000f280000300800 */
[----:B------:R0:W-:Y:S01]  /*36240*/  STL [R1+0x1e0], R17 ;  /* 0x0001e01101007387 */ /* 0x0001e20000100800 */
[----:B------:R-:W-:-:S02]  /*36250*/  LOP3.LUT R23, R23, 0xffff, RZ, 0xc0, !PT ;  /* 0x0000ffff17177812 */ /* 0x000fc400078ec0ff */
[----:B0-----:R-:W-:Y:S02]  /*36260*/  SHF.R.U32.HI R17, RZ, 0x8, R24 ;  /* 0x00000008ff117819 */ /* 0x001fe40000011618 */
[----:B------:R-:W-:-:S05]  /*36270*/  PRMT R24, R24, 0x3340, R25 ;  /* 0x0000334018187816 */ /* 0x000fca0000000019 */
[----:B------:R0:W-:Y:S01]  /*36280*/  STL [R1+0x1dc], R24 ;  /* 0x0001dc1801007387 */ /* 0x0001e20000100800 */
[----:B------:R-:W-:Y:S02]  /*36290*/  SHF.R.U32.HI R22, RZ, 0x8, R22 ;  /* 0x00000008ff167819 */ /* 0x000fe40000011616 */
[----:B------:R-:W-:Y:S02]  /*362a0*/  LOP3.LUT R21, R21, 0xffff, RZ, 0xc0, !PT ;  /* 0x0000ffff15157812 */ /* 0x000fe400078ec0ff */
[----:B0-----:R-:W-:Y:S02]  /*362b0*/  SHF.R.U32.HI R24, RZ, 0x8, R23 ;  /* 0x00000008ff187819 */ /* 0x001fe40000011617 */
[----:B------:R-:W-:Y:S02]  /*362c0*/  PRMT R23, R23, 0x3340, R20 ;  /* 0x0000334017177816 */ /* 0x000fe40000000014 */
[----:B------:R-:W-:-:S03]  /*362d0*/  LOP3.LUT R22, R22, 0xffff, RZ, 0xc0, !PT ;  /* 0x0000ffff16167812 */ /* 0x000fc600078ec0ff */
[----:B------:R0:W-:Y:S01]  /*362e0*/  STL [R1+0x1d8], R23 ;  /* 0x0001d81701007387 */ /* 0x0001e20000100800 */
[----:B------:R-:W-:Y:S02]  /*362f0*/  PRMT R22, R21, 0x3340, R22 ;  /* 0x0000334015167816 */ /* 0x000fe40000000016 */
[----:B0-----:R-:W-:Y:S02]  /*36300*/  SHF.R.U32.HI R23, RZ, 0x8, R18 ;  /* 0x00000008ff177819 */ /* 0x001fe40000011612 */
[----:B------:R-:W-:-:S05]  /*36310*/  PRMT R18, R18, 0x3340, R19 ;  /* 0x0000334012127816 */ /* 0x000fca0000000013 */
[----:B------:R0:W-:Y:S04]  /*36320*/  STL [R1+0x1d4], R18 ;  /* 0x0001d41201007387 */ /* 0x0001e80000100800 */
[----:B0-----:R-:W3:Y:S04]  /*36330*/  LDL.LU R18, [R1+0xa4] ;  /* 0x0000a40001127983 */ /* 0x001ee80000300800 */
[----:B------:R-:W3:Y:S04]  /*36340*/  LDL.LU R21, [R1+0x3fc] ;  /* 0x0003fc0001157983 */ /* 0x000ee80000300800 */
[----:B------:R0:W-:Y:S04]  /*36350*/  STL [R1+0x17c], R22 ;  /* 0x00017c1601007387 */ /* 0x0001e80000100800 */
[----:B0-----:R-:W4:Y:S01]  /*36360*/  LDL.LU R22, [R1+0x3f8] ;  /* 0x0003f80001167983 */ /* 0x001f220000300800 */
[----:B------:R-:W-:-:S02]  /*36370*/  SHF.R.U32.HI R25, RZ, 0x8, R25 ;  /* 0x00000008ff197819 */ /* 0x000fc40000011619 */
[----:B------:R-:W-:Y:S02]  /*36380*/  SHF.R.U32.HI R20, RZ, 0x8, R20 ;  /* 0x00000008ff147819 */ /* 0x000fe40000011614 */
[----:B------:R-:W-:Y:S02]  /*36390*/  LOP3.LUT R17, R17, 0xffff, RZ, 0xc0, !PT ;  /* 0x0000ffff11117812 */ /* 0x000fe400078ec0ff */
[----:B------:R-:W-:Y:S02]  /*363a0*/  LOP3.LUT R25, R25, 0xffff, RZ, 0xc0, !PT ;  /* 0x0000ffff19197812 */ /* 0x000fe400078ec0ff */
[----:B------:R-:W-:Y:S02]  /*363b0*/  SHF.R.U32.HI R19, RZ, 0x8, R19 ;  /* 0x00000008ff137819 */ /* 0x000fe40000011613 */
[----:B------:R-:W-:Y:S02]  /*363c0*/  LOP3.LUT R24, R24, 0xffff, RZ, 0xc0, !PT ;  /* 0x0000ffff18187812 */ /* 0x000fe400078ec0ff */
[----:B------:R-:W-:-:S02]  /*363d0*/  LOP3.LUT R20, R20, 0xffff, RZ, 0xc0, !PT ;  /* 0x0000ffff14147812 */ /* 0x000fc400078ec0ff */
[----:B------:R-:W-:Y:S02]  /*363e0*/  PRMT R17, R17, 0x3340, R25 ;  /* 0x0000334011117816 */ /* 0x000fe40000000019 */
[----:B------:R-:W-:Y:S02]  /*363f0*/  LOP3.LUT R23, R23, 0xffff, RZ, 0xc0, !PT ;  /* 0x0000ffff17177812 */ /* 0x000fe400078ec0ff */
[----:B------:R-:W-:Y:S02]  /*36400*/  LOP3.LUT R19, R19, 0xffff, RZ, 0xc0, !PT ;  /* 0x0000ffff13137812 */ /* 0x000fe400078ec0ff */
[----:B------:R-:W-:Y:S01]  /*36410*/  PRMT R20, R24, 0x3340, R20 ;  /* 0x0000334018147816 */ /* 0x000fe20000000014 */
[----:B------:R-:W-:Y:S01]  /*36420*/  STL [R1+0x174], R17 ;  /* 0x0001741101007387 */ /* 0x000fe20000100800 */
[----:B------:R-:W-:-:S03]  /*36430*/  PRMT R19, R23, 0x3340, R19 ;  /* 0x0000334017137816 */ /* 0x000fc60000000013 */
[----:B------:R-:W-:Y:S01]  /*36440*/  STL [R1+0x16c], R20 ;  /* 0x00016c1401007387 */ /* 0x000fe20000100800 */
[----:B------:R-:W-:-:S03]  /*36450*/  LOP3.LUT R2, R2, 0xffff, RZ, 0xc0, !PT ;  /* 0x0000ffff02027812 */ /* 0x000fc600078ec0ff */
[----:B------:R2:W-:Y:S04]  /*36460*/  STL [R1+0x168], R19 ;  /* 0x0001681301007387 */ /* 0x0005e80000100800 */
[----:B------:R-:W4:Y:S04]  /*36470*/  LDL.LU R24, [R1+0x64] ;  /* 0x0000640001187983 */ /* 0x000f280000300800 */
[----:B------:R-:W4:Y:S01]  /*36480*/  LDL.LU R25, [R1+0x60] ;  /* 0x0000600001197983 */ /* 0x000f220000300800 */
[----:B--2---:R-:W-:-:S04]  /*36490*/  LOP3.LUT R19, R28, 0xffff, RZ, 0xc0, !PT ;  /* 0x0000ffff1c137812 */ /* 0x004fc800078ec0ff */
[----:B------:R-:W-:Y:S02]  /*364a0*/  PRMT R28, R19, 0x3340, R2 ;  /* 0x00003340131c7816 */ /* 0x000fe40000000002 */
[----:B---3--:R-:W-:Y:S02]  /*364b0*/  LOP3.LUT R17, R21, 0xffff, RZ, 0xc0, !PT ;  /* 0x0000ffff15117812 */ /* 0x008fe400078ec0ff */
[----:B------:R-:W-:-:S04]  /*364c0*/  LOP3.LUT R21, R18, 0xffff, RZ, 0xc0, !PT ;  /* 0x0000ffff12157812 */ /* 0x000fc800078ec0ff */
[----:B------:R-:W-:Y:S02]  /*364d0*/  SHF.R.U32.HI R23, RZ, 0x8, R21 ;  /* 0x00000008ff177819 */ /* 0x000fe40000011615 */
[----:B----4-:R-:W-:Y:S02]  /*364e0*/  LOP3.LUT R20, R22, 0xffff, RZ, 0xc0, !PT ;  /* 0x0000ffff16147812 */ /* 0x010fe400078ec0ff */
[----:B------:R-:W-:-:S04]  /*364f0*/  LOP3.LUT R22, R4, 0xffff, RZ, 0xc0, !PT ;  /* 0x0000ffff04167812 */ /* 0x000fc800078ec0ff */
[--C-:B------:R-:W-:Y:S02]  /*36500*/  PRMT R21, R21, 0x3340, R22.reuse ;  /* 0x0000334015157816 */ /* 0x100fe40000000016 */
[----:B------:R-:W-:Y:S02]  /*36510*/  LOP3.LUT R18, R27, 0xffff, RZ, 0xc0, !PT ;  /* 0x0000ffff1b127812 */ /* 0x000fe400078ec0ff */
[----:B------:R-:W-:Y:S01]  /*36520*/  LOP3.LUT R4, R26, 0xffff, RZ, 0xc0, !PT ;  /* 0x0000ffff1a047812 */ /* 0x000fe200078ec0ff */
[----:B------:R0:W-:Y:S04]  /*36530*/  STL [R1+0x1d0], R21 ;  /* 0x0001d01501007387 */ /* 0x0001e80000100800 */
[----:B------:R-:W2:Y:S04]  /*36540*/  LDL.LU R27, [R1+0x40] ;  /* 0x00004000011b7983 */ /* 0x000ea80000300800 */
[----:B------:R-:W3:Y:S04]  /*36550*/  LDL.LU R26, [R1+0x24] ;  /* 0x00002400011a7983 */ /* 0x000ee80000300800 */
[----:B------:R4:W-:Y:S01]  /*36560*/  STL [R1+0x1c8], R28 ;  /* 0x0001c81c01007387 */ /* 0x0009e20000100800 */
[----:B------:R-:W-:-:S02]  /*36570*/  SHF.R.U32.HI R22, RZ, 0x8, R22 ;  /* 0x00000008ff167819 */ /* 0x000fc40000011616 */
[----:B0-----:R-:W-:Y:S02]  /*36580*/  SHF.R.U32.HI R21, RZ, 0x8, R19 ;  /* 0x00000008ff157819 */ /* 0x001fe40000011613 */
[----:B----4-:R-:W-:Y:S02]  /*36590*/  PRMT R28, R17, 0x3340, R18 ;  /* 0x00003340111c7816 */ /* 0x010fe40000000012 */
[----:B------:R-:W-:-:S03]  /*365a0*/  SHF.R.U32.HI R19, RZ, 0x8, R2 ;  /* 0x00000008ff137819 */ /* 0x000fc60000011602 */
[----:B------:R0:W-:Y:S01]  /*365b0*/  STL [R1+0x1cc], R28 ;  /* 0x0001cc1c01007387 */ /* 0x0001e20000100800 */
[----:B------:R-:W-:Y:S02]  /*365c0*/  SHF.R.U32.HI R2, RZ, 0x8, R17 ;  /* 0x00000008ff027819 */ /* 0x000fe40000011611 */
[----:B------:R-:W-:Y:S02]  /*365d0*/  LOP3.LUT R23, R23, 0xffff, RZ, 0xc0, !PT ;  /* 0x0000ffff17177812 */ /* 0x000fe400078ec0ff */
[----:B------:R-:W-:Y:S02]  /*365e0*/  LOP3.LUT R22, R22, 0xffff, RZ, 0xc0, !PT ;  /* 0x0000ffff16167812 */ /* 0x000fe400078ec0ff */
[----:B------:R-:W-:Y:S02]  /*365f0*/  SHF.R.U32.HI R17, RZ, 0x8, R20 ;  /* 0x00000008ff117819 */ /* 0x000fe40000011614 */
[----:B0-----:R-:W-:Y:S02]  /*36600*/  PRMT R28, R20, 0x3340, R4 ;  /* 0x00003340141c7816 */ /* 0x001fe40000000004 */
[----:B------:R-:W4:Y:S01]  /*36610*/  LDL.LU R20, [R1+0x12c] ;  /* 0x00012c0001147983 */ /* 0x000f220000300800 */
[----:B------:R-:W-:-:S03]  /*36620*/  LOP3.LUT R19, R19, 0xffff, RZ, 0xc0, !PT ;  /* 0x0000ffff13137812 */ /* 0x000fc600078ec0ff */
[----:B------:R0:W-:Y:S01]  /*36630*/  STL [R1+0x1c4], R28 ;  /* 0x0001c41c01007387 */ /* 0x0001e20000100800 */
[----:B------:R-:W-:Y:S02]  /*36640*/  LOP3.LUT R21, R21, 0xffff, RZ, 0xc0, !PT ;  /* 0x0000ffff15157812 */ /* 0x000fe400078ec0ff */
[----:B0-----:R-:W-:Y:S02]  /*36650*/  PRMT R28, R23, 0x3340, R22 ;  /* 0x00003340171c7816 */ /* 0x001fe40000000016 */
[----:B------:R-:W3:Y:S04]  /*36660*/  LDL.LU R23, [R1+0x114] ;  /* 0x0001140001177983 */ /* 0x000ee80000300800 */
[----:B------:R-:W3:Y:S04]  /*36670*/  LDL.LU R22, [R1+0x110] ;  /* 0x0001100001167983 */ /* 0x000ee80000300800 */
[----:B------:R0:W-:Y:S02]  /*36680*/  STL [R1+0x160], R28 ;  /* 0x0001601c01007387 */ /* 0x0001e40000100800 */
[----:B0-----:R-:W-:-:S02]  /*36690*/  PRMT R28, R21, 0x3340, R19 ;  /* 0x00003340151c7816 */ /* 0x001fc40000000013 */
[----:B------:R-:W4:Y:S01]  /*366a0*/  LDL.LU R19, [R1+0x128] ;  /* 0x0001280001137983 */ /* 0x000f220000300800 */
[----:B------:R-:W-:Y:S02]  /*366b0*/  SHF.R.U32.HI R18, RZ, 0x8, R18 ;  /* 0x00000008ff127819 */ /* 0x000fe40000011612 */
[----:B------:R-:W-:Y:S02]  /*366c0*/  SHF.R.U32.HI R4, RZ, 0x8, R4 ;  /* 0x00000008ff047819 */ /* 0x000fe40000011604 */
[----:B------:R-:W-:Y:S02]  /*366d0*/  LOP3.LUT R2, R2, 0xffff, RZ, 0xc0, !PT ;  /* 0x0000ffff02027812 */ /* 0x000fe400078ec0ff */
[----:B------:R-:W-:Y:S02]  /*366e0*/  LOP3.LUT R18, R18, 0xffff, RZ, 0xc0, !PT ;  /* 0x0000ffff12127812 */ /* 0x000fe400078ec0ff */
[----:B------:R-:W-:Y:S02]  /*366f0*/  LOP3.LUT R17, R17, 0xffff, RZ, 0xc0, !PT ;  /* 0x0000ffff11117812 */ /* 0x000fe400078ec0ff */
[----:B------:R-:W-:-:S02]  /*36700*/  LOP3.LUT R4, R4, 0xffff, RZ, 0xc0, !PT ;  /* 0x0000ffff04047812 */ /* 0x000fc400078ec0ff */
[----:B------:R-:W-:Y:S02]  /*36710*/  PRMT R18, R2, 0x3340, R18 ;  /* 0x0000334002127816 */ /* 0x000fe40000000012 */
[----:B------:R-:W-:Y:S01]  /*36720*/  PRMT R2, R17, 0x3340, R4 ;  /* 0x0000334011027816 */ /* 0x000fe20000000004 */
[----:B------:R0:W-:Y:S04]  /*36730*/  STL [R1+0x125c], R28 ;  /* 0x00125c1c01007387 */ /* 0x0001e80000100800 */
[----:B------:R1:W-:Y:S04]  /*36740*/  STL [R1+0x15c], R18 ;  /* 0x00015c1201007387 */ /* 0x0003e80000100800 */
[----:B------:R3:W-:Y:S04]  /*36750*/  STL [R1+0x154], R2 ;  /* 0x0001540201007387 */ /* 0x0007e80000100800 */
[----:B0-----:R-:W4:Y:S01]  /*36760*/  LDL.LU R28, [R1+0x400] ;  /* 0x00040000011c7983 */ /* 0x001f220000300800 */
[----:B-1----:R-:W-:-:S02]  /*36770*/  LOP3.LUT R18, R25, 0xffff, RZ, 0xc0, !PT ;  /* 0x0000ffff19127812 */ /* 0x002fc400078ec0ff */
[----:B--2---:R-:W-:Y:S02]  /*36780*/  LOP3.LUT R21, R27, 0xffff, RZ, 0xc0, !PT ;  /* 0x0000ffff1b157812 */ /* 0x004fe400078ec0ff */
[----:B---3--:R-:W-:Y:S02]  /*36790*/  LOP3.LUT R2, R22, 0xffff, RZ, 0xc0, !PT ;  /* 0x0000ffff16027812 */ /* 0x008fe400078ec0ff */
[----:B------:R-:W-:Y:S02]  /*367a0*/  LOP3.LUT R22, R26, 0xffff, RZ, 0xc0, !PT ;  /* 0x0000ffff1a167812 */ /* 0x000fe400078ec0ff */
[----:B----4-:R-:W-:Y:S02]  /*367b0*/  LOP3.LUT R4, R19, 0xffff, RZ, 0xc0, !PT ;  /* 0x0000ffff13047812 */ /* 0x010fe400078ec0ff */
[----:B------:R-:W-:Y:S02]  /*367c0*/  LOP3.LUT R19, R24, 0xffff, RZ, 0xc0, !PT ;  /* 0x0000ffff18137812 */ /* 0x000fe400078ec0ff */
[----:B------:R-:W2:Y:S04]  /*367d0*/  LDL.LU R24, [R1+0x104] ;  /* 0x0001040001187983 */ /* 0x000ea80000300800 */
[----:B------:R-:W3:Y:S04]  /*367e0*/  LDL.LU R25, [R1+0x100] ;  /* 0x0001000001197983 */ /* 0x000ee80000300800 */
[----:B------:R-:W4:Y:S04]  /*367f0*/  LDL.LU R27, [R1+0xf4] ;  /* 0x0000f400011b7983 */ /* 0x000f280000300800 */
[----:B------:R-:W4:Y:S01]  /*36800*/  LDL.LU R26, [R1+0xf0] ;  /* 0x0000f000011a7983 */ /* 0x000f220000300800 */
[----:B------:R-:W-:-:S02]  /*36810*/  LOP3.LUT R20, R20, 0xffff, RZ, 0xc0, !PT ;  /* 0x0000ffff14147812 */ /* 0x000fc400078ec0ff */
[----:B------:R-:W-:Y:S02]  /*36820*/  LOP3.LUT R17, R23, 0xffff, RZ, 0xc0, !PT ;  /* 0x0000ffff17117812 */ /* 0x000fe400078ec0ff */
[----:B------:R-:W-:Y:S02]  /*36830*/  SHF.R.U32.HI R23, RZ, 0x8, R20 ;  /* 0x00000008ff177819 */ /* 0x000fe40000011614 */
[----:B------:R-:W-:-:S05]  /*36840*/  PRMT R20, R20, 0x3340, R19 ;  /* 0x0000334014147816 */ /* 0x000fca0000000013 */
[----:B------:R0:W-:Y:S02]  /*36850*/  STL [R1+0x1c0], R20 ;  /* 0x0001c01401007387 */ /* 0x0001e40000100800 */
[----:B0-----:R-:W-:Y:S02]  /*36860*/  SHF.R.U32.HI R20, RZ, 0x8, R19 ;  /* 0x00000008ff147819 */ /* 0x001fe40000011613 */
[----:B------:R-:W-:Y:S02]  /*36870*/  SHF.R.U32.HI R19, RZ, 0x8, R4 ;  /* 0x00000008ff137819 */ /* 0x000fe40000011604 */
[----:B------:R-:W-:-:S05]  /*36880*/  PRMT R4, R4, 0x3340, R18 ;  /* 0x0000334004047816 */ /* 0x000fca0000000012 */
[----:B------:R0:W-:Y:S02]  /*36890*/  STL [R1+0x1bc], R4 ;  /* 0x0001bc0401007387 */ /* 0x0001e40000100800 */
[----:B0-----:R-:W-:Y:S02]  /*368a0*/  SHF.R.U32.HI R4, RZ, 0x8, R17 ;  /* 0x00000008ff047819 */ /* 0x001fe40000011611 */
[----:B------:R-:W-:-:S05]  /*368b0*/  PRMT R17, R17, 0x3340, R21 ;  /* 0x0000334011117816 */ /* 0x000fca0000000015 */
[----:B------:R0:W-:Y:S02]  /*368c0*/  STL [R1+0x1ac], R17 ;  /* 0x0001ac1101007387 */ /* 0x0001e40000100800 */
[----:B0-----:R-:W-:Y:S02]  /*368d0*/  SHF.R.U32.HI R17, RZ, 0x8, R2 ;  /* 0x00000008ff117819 */ /* 0x001fe40000011602 */
[----:B------:R-:W-:-:S05]  /*368e0*/  PRMT R2, R2, 0x3340, R22 ;  /* 0x0000334002027816 */ /* 0x000fca0000000016 */
[----:B------:R0:W-:Y:S01]  /*368f0*/  STL [R1+0x1a8], R2 ;  /* 0x0001a80201007387 */ /* 0x0001e20000100800 */
[----:B------:R-:W-:Y:S02]  /*36900*/  SHF.R.U32.HI R18, RZ, 0x8, R18 ;  /* 0x00000008ff127819 */ /* 0x000fe40000011612 */
[----:B------:R-:W-:Y:S01]  /*36910*/  SHF.R.U32.HI R21, RZ, 0x8, R21 ;  /* 0x00000008ff157819 */ /* 0x000fe20000011615 */
[----:B0-----:R-:W4:Y:S01]  /*36920*/  LDL.LU R2, [R1+0x404] ;  /* 0x0004040001027983 */ /* 0x001f220000300800 */
[----:B------:R-:W-:Y:S02]  /*36930*/  SHF.R.U32.HI R22, RZ, 0x8, R22 ;  /* 0x00000008ff167819 */ /* 0x000fe40000011616 */
[----:B------:R-:W-:Y:S02]  /*36940*/  LOP3.LUT R23, R23, 0xffff, RZ, 0xc0, !PT ;  /* 0x0000ffff17177812 */ /* 0x000fe400078ec0ff */
[----:B------:R-:W-:Y:S02]  /*36950*/  LOP3.LUT R20, R20, 0xffff, RZ, 0xc0, !PT ;  /* 0x0000ffff14147812 */ /* 0x000fe400078ec0ff */
[----:B------:R-:W-:-:S02]  /*36960*/  LOP3.LUT R19, R19, 0xffff, RZ, 0xc0, !PT ;  /* 0x0000ffff13137812 */ /* 0x000fc400078ec0ff */
[----:B------:R-:W-:Y:S02]  /*36970*/  LOP3.LUT R18, R18, 0xffff, RZ, 0xc0, !PT ;  /* 0x0000ffff12127812 */ /* 0x000fe400078ec0ff */
[----:B------:R-:W-:Y:S02]  /*36980*/  LOP3.LUT R4, R4, 0xffff, RZ, 0xc0, !PT ;  /* 0x0000ffff04047812 */ /* 0x000fe400078ec0ff */
[----:B------:R-:W-:Y:S02]  /*36990*/  LOP3.LUT R21, R21, 0xffff, RZ, 0xc0, !PT ;  /* 0x0000ffff15157812 */ /* 0x000fe400078ec0ff */
[----:B------:R-:W-:Y:S02]  /*369a0*/  LOP3.LUT R17, R17, 0xffff, RZ, 0xc0, !PT ;  /* 0x0000ffff11117812 */ /* 0x000fe400078ec0ff */
[----:B------:R-:W-:Y:S02]  /*369b0*/  LOP3.LUT R22, R22, 0xffff, RZ, 0xc0, !PT ;  /* 0x0000ffff16167812 */ /* 0x000fe400078ec0ff */
[----:B------:R-:W-:-:S02]  /*369c0*/  PRMT R20, R23, 0x3340, R20 ;  /* 0x0000334017147816 */ /* 0x000fc40000000014 */
[----:B------:R-:W-:Y:S02]  /*369d0*/  PRMT R18, R19, 0x3340, R18 ;  /* 0x0000334013127816 */ /* 0x000fe40000000012 */
[----:B------:R-:W-:Y:S02]  /*369e0*/  PRMT R4, R4, 0x3340, R21 ;  /* 0x0000334004047816 */ /* 0x000fe40000000015 */
[----:B------:R-:W-:Y:S01]  /*369f0*/  PRMT R17, R17, 0x3340, R22 ;  /* 0x0000334011117816 */ /* 0x000fe20000000016 */
[----:B------:R-:W-:Y:S04]  /*36a00*/  STL [R1+0x150], R20 ;  /* 0x0001501401007387 */ /* 0x000fe80000100800 */
[----:B------:R-:W-:Y:S04]  /*36a10*/  STL [R1+0x14c], R18 ;  /* 0x00014c1201007387 */ /* 0x000fe80000100800 */
[----:B------:R0:W-:Y:S04]  /*36a20*/  STL [R1+0x148], R4 ;  /* 0x0001480401007387 */ /* 0x0001e80000100800 */
[----:B------:R3:W-:Y:S04]  /*36a30*/  STL [R1+0x144], R17 ;  /* 0x0001441101007387 */ /* 0x0007e80000100800 */
[----:B------:R-:W4:Y:S01]  /*36a40*/  LDL.LU R22, [R1+0x13c] ;  /* 0x00013c0001167983 */ /* 0x000f220000300800 */
[----:B0-----:R-:W-:-:S03]  /*36a50*/  LOP3.LUT R4, R28, 0xffff, RZ, 0xc0, !PT ;  /* 0x0000ffff1c047812 */ /* 0x001fc600078ec0ff */
[----:B------:R-:W4:Y:S04]  /*36a60*/  LDL.LU R23, [R1+0x138] ;  /* 0x0001380001177983 */ /* 0x000f280000300800 */
[----:B------:R-:W4:Y:S01]  /*36a70*/  LDL.LU R28, [R1+0x134] ;  /* 0x00013400011c7983 */ /* 0x000f220000300800 */
[----:B------:R-:W-:Y:S02]  /*36a80*/  LOP3.LUT R20, R0, 0xffff, RZ, 0xc0, !PT ;  /* 0x0000ffff00147812 */ /* 0x000fe400078ec0ff */
[----:B--2---:R-:W-:Y:S02]  /*36a90*/  LOP3.LUT R19, R24, 0xffff, RZ, 0xc0, !PT ;  /* 0x0000ffff18137812 */ /* 0x004fe400078ec0ff */
[----:B------:R-:W2:Y:S01]  /*36aa0*/  LDL.LU R24, [R1+0x130] ;  /* 0x0001300001187983 */ /* 0x000ea20000300800 */
[----:B---3--:R-:W-:-:S03]  /*36ab0*/  LOP3.LUT R17, R25, 0xffff, RZ, 0xc0, !PT ;  /* 0x0000ffff19117812 */ /* 0x008fc600078ec0ff */
[----:B------:R-:W3:Y:S01]  /*36ac0*/  LDL.LU R25, [R1+0x8c] ;  /* 0x00008c0001197983 */ /* 0x000ee20000300800 */
[----:B----4-:R-:W-:-:S03]  /*36ad0*/  LOP3.LUT R18, R27, 0xffff, RZ, 0xc0, !PT ;  /* 0x0000ffff1b127812 */ /* 0x010fc600078ec0ff */
[----:B------:R-:W4:Y:S01]  /*36ae0*/  LDL.LU R27, [R1+0x88] ;  /* 0x00008800011b7983 */ /* 0x000f220000300800 */
[----:B------:R-:W-:-:S03]  /*36af0*/  LOP3.LUT R0, R26, 0xffff, RZ, 0xc0, !PT ;  /* 0x0000ffff1a007812 */ /* 0x000fc600078ec0ff */
[----:B------:R-:W2:Y:S01]  /*36b00*/  LDL.LU R26, [R1+0x4c] ;  /* 0x00004c00011a7983 */ /* 0x000ea20000300800 */
[----:B------:R-:W-:Y:S02]  /*36b10*/  SHF.R.U32.HI R21, RZ, 0x8, R19 ;  /* 0x00000008ff157819 */ /* 0x000fe40000011613 */
[----:B------:R-:W-:Y:S02]  /*36b20*/  PRMT R19, R19, 0x3340, R20 ;  /* 0x0000334013137816 */ /* 0x000fe40000000014 */
[----:B------:R-:W-:-:S03]  /*36b30*/  LOP3.LUT R3, R3, 0xffff, RZ, 0xc0, !PT ;  /* 0x0000ffff03037812 */ /* 0x000fc600078ec0ff */
[----:B------:R0:W-:Y:S02]  /*36b40*/  STL [R1+0x19c], R19 ;  /* 0x00019c1301007387 */ /* 0x0001e40000100800 */
[----:B0-----:R-:W-:Y:S02]  /*36b50*/  SHF.R.U32.HI R19, RZ, 0x8, R17 ;  /* 0x00000008ff137819 */ /* 0x001fe40000011611 */
[----:B------:R-:W-:-:S05]  /*36b60*/  PRMT R17, R17, 0x3340, R3 ;  /* 0x0000334011117816 */ /* 0x000fca0000000003 */
[----:B------:R0:W-:Y:S01]  /*36b70*/  STL [R1+0x198], R17 ;  /* 0x0001981101007387 */ /* 0x0001e20000100800 */
[----:B------:R-:W-:Y:S02]  /*36b80*/  SHF.R.U32.HI R20, RZ, 0x8, R20 ;  /* 0x00000008ff147819 */ /* 0x000fe40000011614 */
[----:B0-----:R-:W-:Y:S02]  /*36b90*/  SHF.R.U32.HI R17, RZ, 0x8, R3 ;  /* 0x00000008ff117819 */ /* 0x001fe40000011603 */
[----:B------:R-:W-:Y:S02]  /*36ba0*/  LOP3.LUT R21, R21, 0xffff, RZ, 0xc0, !PT ;  /* 0x0000ffff15157812 */ /* 0x000fe400078ec0ff */
[----:B------:R-:W-:Y:S02]  /*36bb0*/  LOP3.LUT R20, R20, 0xffff, RZ, 0xc0, !PT ;  /* 0x0000ffff14147812 */ /* 0x000fe400078ec0ff */
[----:B------:R-:W-:Y:S02]  /*36bc0*/  LOP3.LUT R19, R19, 0xffff, RZ, 0xc0, !PT ;  /* 0x0000ffff13137812 */ /* 0x000fe400078ec0ff */
[----:B------:R-:W-:-:S02]  /*36bd0*/  LOP3.LUT R17, R17, 0xffff, RZ, 0xc0, !PT ;  /* 0x0000ffff11117812 */ /* 0x000fc400078ec0ff */
[----:B------:R-:W-:-:S04]  /*36be0*/  LOP3.LUT R2, R2, 0xffff, RZ, 0xc0, !PT ;  /* 0x0000ffff02027812 */ /* 0x000fc800078ec0ff */
[----:B------:R-:W-:Y:S02]  /*36bf0*/  SHF.R.U32.HI R3, RZ, 0x8, R2 ;  /* 0x00000008ff037819 */ /* 0x000fe40000011602 */
[----:B------:R-:W-:-:S05]  /*36c00*/  PRMT R2, R2, 0x3340, R18 ;  /* 0x0000334002027816 */ /* 0x000fca0000000012 */
[----:B------:R0:W-:Y:S01]  /*36c10*/  STL [R1+0x1a4], R2 ;  /* 0x0001a40201007387 */ /* 0x0001e20000100800 */
[----:B------:R-:W-:Y:S02]  /*36c20*/  SHF.R.U32.HI R18, RZ, 0x8, R18 ;  /* 0x00000008ff127819 */ /* 0x000fe40000011612 */
[----:B------:R-:W-:Y:S02]  /*36c30*/  LOP3.LUT R3, R3, 0xffff, RZ, 0xc0, !PT ;  /* 0x0000ffff03037812 */ /* 0x000fe400078ec0ff */
[----:B0-----:R-:W-:Y:S02]  /*36c40*/  SHF.R.U32.HI R2, RZ, 0x8, R4 ;  /* 0x00000008ff027819 */ /* 0x001fe40000011604 */
[--C-:B------:R-:W-:Y:S02]  /*36c50*/  PRMT R4, R4, 0x3340, R0.reuse ;  /* 0x0000334004047816 */ /* 0x100fe40000000000 */
[----:B------:R-:W-:Y:S02]  /*36c60*/  SHF.R.U32.HI R0, RZ, 0x8, R0 ;  /* 0x00000008ff007819 */ /* 0x000fe40000011600 */
[----:B------:R-:W-:Y:S01]  /*36c70*/  LOP3.LUT R18, R18, 0xffff, RZ, 0xc0, !PT ;  /* 0x0000ffff12127812 */ /* 0x000fe200078ec0ff */
[----:B------:R0:W-:Y:S01]  /*36c80*/  STL [R1+0x1a0], R4 ;  /* 0x0001a00401007387 */ /* 0x0001e20000100800 */
[----:B------:R-:W-:-:S02]  /*36c90*/  LOP3.LUT R2, R2, 0xffff, RZ, 0xc0, !PT ;  /* 0x0000ffff02027812 */ /* 0x000fc400078ec0ff */
[----:B------:R-:W-:Y:S02]  /*36ca0*/  LOP3.LUT R0, R0, 0xffff, RZ, 0xc0, !PT ;  /* 0x0000ffff00007812 */ /* 0x000fe400078ec0ff */
[----:B------:R-:W-:Y:S02]  /*36cb0*/  PRMT R3, R3, 0x3340, R18 ;  /* 0x0000334003037816 */ /* 0x000fe40000000012 */
[----:B0-----:R-:W-:Y:S02]  /*36cc0*/  PRMT R4, R21, 0x3340, R20 ;  /* 0x0000334015047816 */ /* 0x001fe40000000014 */
[----:B------:R-:W-:Y:S02]  /*36cd0*/  PRMT R21, R19, 0x3340, R17 ;  /* 0x0000334013157816 */ /* 0x000fe40000000011 */
[----:B------:R-:W-:Y:S01]  /*36ce0*/  PRMT R0, R2, 0x3340, R0 ;  /* 0x0000334002007816 */ /* 0x000fe20000000000 */
[----:B------:R0:W-:Y:S04]  /*36cf0*/  STL [R1+0x44], R4 ;  /* 0x0000440401007387 */ /* 0x0001e80000100800 */
[----:B------:R1:W-:Y:S01]  /*36d00*/  STL [R1+0x140], R3 ;  /* 0x0001400301007387 */ /* 0x0003e20000100800 */
[----:B0-----:R-:W-:-:S03]  /*36d10*/  LOP3.LUT R4, R22, 0xffff, RZ, 0xc0, !PT ;  /* 0x0000ffff16047812 */ /* 0x001fc600078ec0ff */
[----:B------:R0:W-:Y:S01]  /*36d20*/  STL [R1+0x12c], R0 ;  /* 0x00012c0001007387 */ /* 0x0001e20000100800 */
[----:B-1----:R-:W-:Y:S02]  /*36d30*/  LOP3.LUT R3, R23, 0xffff, RZ, 0xc0, !PT ;  /* 0x0000ffff17037812 */ /* 0x002fe400078ec0ff */
[----:B0-----:R-:W-:Y:S02]  /*36d40*/  LOP3.LUT R0, R28, 0xffff, RZ, 0xc0, !PT ;  /* 0x0000ffff1c007812 */ /* 0x001fe400078ec0ff */
[----:B------:R-:W2:Y:S01]  /*36d50*/  LDL.LU R28, [R1+0x118] ;  /* 0x00011800011c7983 */ /* 0x000ea20000300800 */
[----:B------:R-:W-:Y:S02]  /*36d60*/  LOP3.LUT R29, R29, 0xffff, RZ, 0xc0, !PT ;  /* 0x0000ffff1d1d7812 */ /* 0x000fe400078ec0ff */
[----:B------:R-:W-:-:S04]  /*36d70*/  SHF.R.U32.HI R20, RZ, 0x8, R4 ;  /* 0x00000008ff147819 */ /* 0x000fc80000011604 */
[----:B------:R-:W-:Y:S02]  /*36d80*/  LOP3.LUT R20, R20, 0xffff, RZ, 0xc0, !PT ;  /* 0x0000ffff14147812 */ /* 0x000fe400078ec0ff */
[----:B---3--:R-:W-:-:S04]  /*36d90*/  LOP3.LUT R17, R25, 0xffff, RZ, 0xc0, !PT ;  /* 0x0000ffff19117812 */ /* 0x008fc800078ec0ff */
[----:B------:R-:W-:Y:S02]  /*36da0*/  PRMT R22, R4, 0x3340, R17 ;  /* 0x0000334004167816 */ /* 0x000fe40000000011 */
[----:B----4-:R-:W-:Y:S02]  /*36db0*/  LOP3.LUT R18, R27, 0xffff, RZ, 0xc0, !PT ;  /* 0x0000ffff1b127812 */ /* 0x010fe400078ec0ff */
[----:B--2---:R-:W-:Y:S01]  /*36dc0*/  LOP3.LUT R19, R26, 0xffff, RZ, 0xc0, !PT ;  /* 0x0000ffff1a137812 */ /* 0x004fe200078ec0ff */
[----:B------:R-:W2:Y:S04]  /*36dd0*/  LDL.LU R27, [R1+0xfc] ;  /* 0x0000fc00011b7983 */ /* 0x000ea80000300800 */
[----:B------:R-:W3:Y:S04]  /*36de0*/  LDL.LU R26, [R1+0xf8] ;  /* 0x0000f800011a7983 */ /* 0x000ee80000300800 */
[----:B------:R0:W-:Y:S01]  /*36df0*/  STL [R1+0x194], R22 ;  /* 0x0001941601007387 */ /* 0x0001e20000100800 */
[----:B------:R-:W-:-:S02]  /*36e00*/  LOP3.LUT R2, R24, 0xffff, RZ, 0xc0, !PT ;  /* 0x0000ffff18027812 */ /* 0x000fc400078ec0ff */
[----:B0-----:R-:W-:-:S05]  /*36e10*/  PRMT R22, R3, 0x3340, R18 ;  /* 0x0000334003167816 */ /* 0x001fca0000000012 */
[----:B------:R0:W-:Y:S01]  /*36e20*/  STL [R1+0x190], R22 ;  /* 0x0001901601007387 */ /* 0x0001e20000100800 */
[----:B------:R-:W-:Y:S02]  /*36e30*/  SHF.R.U32.HI R17, RZ, 0x8, R17 ;  /* 0x00000008ff117819 */ /* 0x000fe40000011611 */
[----:B------:R-:W-:Y:S02]  /*36e40*/  SHF.R.U32.HI R4, RZ, 0x8, R3 ;  /* 0x00000008ff047819 */ /* 0x000fe40000011603 */
[----:B0-----:R-:W-:Y:S02]  /*36e50*/  PRMT R22, R0, 0x3340, R19 ;  /* 0x0000334000167816 */ /* 0x001fe40000000013 */
[----:B------:R-:W-:-:S03]  /*36e60*/  SHF.R.U32.HI R3, RZ, 0x8, R0 ;  /* 0x00000008ff037819 */ /* 0x000fc60000011600 */
[----:B------:R0:W-:Y:S01]  /*36e70*/  STL [R1+0x184], R22 ;  /* 0x0001841601007387 */ /* 0x0001e20000100800 */
[----:B------:R-:W-:Y:S02]  /*36e80*/  LOP3.LUT R17, R17, 0xffff, RZ, 0xc0, !PT ;  /* 0x0000ffff11117812 */ /* 0x000fe400078ec0ff */
[----:B------:R-:W-:Y:S02]  /*36e90*/  SHF.R.U32.HI R0, RZ, 0x8, R2 ;  /* 0x00000008ff007819 */ /* 0x000fe40000011602 */
[----:B0-----:R-:W-:Y:S02]  /*36ea0*/  PRMT R22, R2, 0x3340, R29 ;  /* 0x0000334002167816 */ /* 0x001fe4000000001d */
[----:B------:R-:W4:Y:S04]  /*36eb0*/  LDL.LU R2, [R1+0x408] ;  /* 0x0004080001027983 */ /* 0x000f280000300800 */
[----:B------:R0:W-:Y:S02]  /*36ec0*/  STL [R1+0x180], R22 ;  /* 0x0001801601007387 */ /* 0x0001e40000100800 */
[----:B0-----:R-:W-:-:S02]  /*36ed0*/  PRMT R22, R20, 0x3340, R17 ;  /* 0x0000334014167816 */ /* 0x001fc40000000011 */
[----:B------:R-:W2:Y:S04]  /*36ee0*/  LDL.LU R20, [R1+0x40c] ;  /* 0x00040c0001147983 */ /* 0x000ea80000300800 */
[----:B------:R-:W2:Y:S01]  /*36ef0*/  LDL.LU R17, [R1+0x11c] ;  /* 0x00011c0001117983 */ /* 0x000ea20000300800 */
[----:B------:R-:W-:Y:S02]  /*36f00*/  SHF.R.U32.HI R18, RZ, 0x8, R18 ;  /* 0x00000008ff127819 */ /* 0x000fe40000011612 */
[----:B------:R-:W-:Y:S02]  /*36f10*/  LOP3.LUT R4, R4, 0xffff, RZ, 0xc0, !PT ;  /* 0x0000ffff04047812 */ /* 0x000fe400078ec0ff */
[----:B------:R-:W-:Y:S02]  /*36f20*/  LOP3.LUT R18, R18, 0xffff, RZ, 0xc0, !PT ;  /* 0x0000ffff12127812 */ /* 0x000fe400078ec0ff */
[----:B------:R-:W-:-:S02]  /*36f30*/  SHF.R.U32.HI R29, RZ, 0x8, R29 ;  /* 0x00000008ff1d7819 */ /* 0x000fc4000001161d */
[----:B------:R-:W-:Y:S02]  /*36f40*/  SHF.R.U32.HI R19, RZ, 0x8, R19 ;  /* 0x00000008ff137819 */ /* 0x000fe40000011613 */
[----:B------:R-:W-:Y:S02]  /*36f50*/  PRMT R23, R4, 0x3340, R18 ;  /* 0x0000334004177816 */ /* 0x000fe40000000012 */
[----:B------:R-:W-:Y:S02]  /*36f60*/  LOP3.LUT R29, R29, 0xffff, RZ, 0xc0, !PT ;  /* 0x0000ffff1d1d7812 */ /* 0x000fe400078ec0ff */
[----:B------:R-:W-:Y:S02]  /*36f70*/  LOP3.LUT R5, R5, 0xffff, RZ, 0xc0, !PT ;  /* 0x0000ffff05057812 */ /* 0x000fe400078ec0ff */
[----:B------:R-:W-:Y:S02]  /*36f80*/  LOP3.LUT R3, R3, 0xffff, RZ, 0xc0, !PT ;  /* 0x0000ffff03037812 */ /* 0x000fe400078ec0ff */
[----:B------:R-:W-:-:S02]  /*36f90*/  LOP3.LUT R19, R19, 0xffff, RZ, 0xc0, !PT ;  /* 0x0000ffff13137812 */ /* 0x000fc400078ec0ff */
[----:B------:R-:W-:Y:S02]  /*36fa0*/  LOP3.LUT R0, R0, 0xffff, RZ, 0xc0, !PT ;  /* 0x0000ffff00007812 */ /* 0x000fe400078ec0ff */
[----:B------:R-:W-:Y:S02]  /*36fb0*/  PRMT R24, R3, 0x3340, R19 ;  /* 0x0000334003187816 */ /* 0x000fe40000000013 */
[----:B------:R-:W-:Y:S02]  /*36fc0*/  PRMT R25, R0, 0x3340, R29 ;  /* 0x0000334000197816 */ /* 0x000fe4000000001d */
[----:B------:R-:W2:Y:S01]  /*36fd0*/  LDL.LU R29, [R1+0x330] ;  /* 0x00033000011d7983 */ /* 0x000ea20000300800 */
[----:B------:R-:W-:Y:S02]  /*36fe0*/  LOP3.LUT R6, R6, 0xffff, RZ, 0xc0, !PT ;  /* 0x0000ffff06067812 */ /* 0x000fe400078ec0ff */
[----:B------:R-:W-:Y:S02]  /*36ff0*/  LOP3.LUT R3, R28, 0xffff, RZ, 0xc0, !PT ;  /* 0x0000ffff1c037812 */ /* 0x000fe400078ec0ff */
[----:B---3--:R-:W-:-:S02]  /*37000*/  LOP3.LUT R18, R26, 0xffff, RZ, 0xc0, !PT ;  /* 0x0000ffff1a127812 */ /* 0x008fc400078ec0ff */
[----:B----4-:R-:W-:Y:S02]  /*37010*/  LOP3.LUT R2, R2, 0xffff, RZ, 0xc0, !PT ;  /* 0x0000ffff02027812 */ /* 0x010fe400078ec0ff */
[----:B--2---:R-:W-:Y:S02]  /*37020*/  LOP3.LUT R4, R17, 0xffff, RZ, 0xc0, !PT ;  /* 0x0000ffff11047812 */ /* 0x004fe400078ec0ff */
[----:B------:R-:W-:Y:S02]  /*37030*/  LOP3.LUT R0, R20, 0xffff, RZ, 0xc0, !PT ;  /* 0x0000ffff14007812 */ /* 0x000fe400078ec0ff */
[----:B------:R-:W-:Y:S01]  /*37040*/  PRMT R26, R4, 0x3340, R5 ;  /* 0x00003340041a7816 */ /* 0x000fe20000000005 */
[----:B------:R-:W2:Y:S04]  /*37050*/  LDL.LU R20, [R1+0x84] ;  /* 0x0000840001147983 */ /* 0x000ea80000300800 */
[----:B------:R-:W3:Y:S01]  /*37060*/  LDL.LU R28, [R1+0x80] ;  /* 0x00008000011c7983 */ /* 0x000ee20000300800 */
[----:B------:R-:W-:-:S03]  /*37070*/  LOP3.LUT R17, R27, 0xffff, RZ, 0xc0, !PT ;  /* 0x0000ffff1b117812 */ /* 0x000fc600078ec0ff */
[----:B------:R0:W-:Y:S01]  /*37080*/  STL [R1+0x164], R26 ;  /* 0x0001641a01007387 */ /* 0x0001e20000100800 */
[----:B------:R-:W-:Y:S02]  /*37090*/  SHF.R.U32.HI R19, RZ, 0x8, R4 ;  /* 0x00000008ff137819 */ /* 0x000fe40000011604 */
[----:B0-----:R-:W-:-:S05]  /*370a0*/  PRMT R26, R3, 0x3340, R6 ;  /* 0x00003340031a7816 */ /* 0x001fca0000000006 */
[----:B------:R0:W-:Y:S01]  /*370b0*/  STL [R1+0x13c], R26 ;  /* 0x00013c1a01007387 */ /* 0x0001e20000100800 */
[----:B------:R-:W-:Y:S02]  /*370c0*/  SHF.R.U32.HI R5, RZ, 0x8, R5 ;  /* 0x00000008ff057819 */ /* 0x000fe40000011605 */
[----:B------:R-:W-:Y:S02]  /*370d0*/  SHF.R.U32.HI R4, RZ, 0x8, R3 ;  /* 0x00000008ff047819 */ /* 0x000fe40000011603 */
[----:B0-----:R-:W-:Y:S02]  /*370e0*/  PRMT R26, R0, 0x3340, R17 ;  /* 0x00003340001a7816 */ /* 0x001fe40000000011 */
[----:B------:R-:W-:-:S03]  /*370f0*/  LOP3.LUT R19, R19, 0xffff, RZ, 0xc0, !PT ;  /* 0x0000ffff13137812 */ /* 0x000fc600078ec0ff */
[----:B------:R0:W-:Y:S01]  /*37100*/  STL [R1+0x178], R26 ;  /* 0x0001781a01007387 */ /* 0x0001e20000100800 */
[----:B------:R-:W-:Y:S02]  /*37110*/  SHF.R.U32.HI R3, RZ, 0x8, R0 ;  /* 0x00000008ff037819 */ /* 0x000fe40000011600 */
        /* <DEDUP_REMOVED lines=9> */
[----:B------:R-:W-:Y:S02]  /*371b0*/  SHF.R.U32.HI R18, RZ, 0x8, R18 ;  /* 0x00000008ff127819 */ /* 0x000fe40000011612 */
[----:B------:R-:W-:Y:S02]  /*371c0*/  LOP3.LUT R3, R3, 0xffff, RZ, 0xc0, !PT ;  /* 0x0000ffff03037812 */ /* 0x000fe400078ec0ff */
[----:B------:R-:W-:-:S02]  /*371d0*/  LOP3.LUT R17, R17, 0xffff, RZ, 0xc0, !PT ;  /* 0x0000ffff11117812 */ /* 0x000fc400078ec0ff */
[----:B------:R-:W-:Y:S02]  /*371e0*/  SHF.R.U32.HI R6, RZ, 0x8, R6 ;  /* 0x00000008ff067819 */ /* 0x000fe40000011606 */
[----:B------:R-:W-:Y:S02]  /*371f0*/  LOP3.LUT R0, R0, 0xffff, RZ, 0xc0, !PT ;  /* 0x0000ffff00007812 */ /* 0x000fe400078ec0ff */
[----:B------:R-:W-:Y:S02]  /*37200*/  LOP3.LUT R18, R18, 0xffff, RZ, 0xc0, !PT ;  /* 0x0000ffff12127812 */ /* 0x000fe400078ec0ff */
[----:B------:R-:W-:Y:S02]  /*37210*/  PRMT R3, R3, 0x3340, R17 ;  /* 0x0000334003037816 */ /* 0x000fe40000000011 */
[----:B------:R-:W-:Y:S02]  /*37220*/  LOP3.LUT R4, R4, 0xffff, RZ, 0xc0, !PT ;  /* 0x0000ffff04047812 */ /* 0x000fe400078ec0ff */
[----:B------:R-:W-:-:S02]  /*37230*/  LOP3.LUT R6, R6, 0xffff, RZ, 0xc0, !PT ;  /* 0x0000ffff06067812 */ /* 0x000fc400078ec0ff */
[----:B------:R-:W-:Y:S01]  /*37240*/  PRMT R0, R0, 0x3340, R18 ;  /* 0x0000334000007816 */ /* 0x000fe20000000012 */
[----:B------:R-:W-:Y:S01]  /*37250*/  STL [R1+0x34], R3 ;  /* 0x0000340301007387 */ /* 0x000fe20000100800 */
[----:B------:R-:W-:-:S03]  /*37260*/  PRMT R27, R4, 0x3340, R6 ;  /* 0x00003340041b7816 */ /* 0x000fc60000000006 */
[----:B------:R4:W-:Y:S04]  /*37270*/  STL [R1+0x30], R0 ;  /* 0x0000300001007387 */ /* 0x0009e80000100800 */
[----:B------:R-:W2:Y:S01]  /*37280*/  LDL.LU R18, [R1+0x2c4] ;  /* 0x0002c40001127983 */ /* 0x000ea20000300800 */
[----:B------:R-:W-:Y:S02]  /*37290*/  LOP3.LUT R15, R15, 0xffff, RZ, 0xc0, !PT ;  /* 0x0000ffff0f0f7812 */ /* 0x000fe400078ec0ff */
[----:B------:R-:W-:Y:S02]  /*372a0*/  LOP3.LUT R12, R12, 0xffff, RZ, 0xc0, !PT ;  /* 0x0000ffff0c0c7812 */ /* 0x000fe400078ec0ff */
[----:B---3--:R-:W-:Y:S02]  /*372b0*/  LOP3.LUT R6, R28, 0xffff, RZ, 0xc0, !PT ;  /* 0x0000ffff1c067812 */ /* 0x008fe400078ec0ff */
[----:B----4-:R-:W-:-:S02]  /*372c0*/  LOP3.LUT R0, R2, 0xffff, RZ, 0xc0, !PT ;  /* 0x0000ffff02007812 */ /* 0x010fc400078ec0ff */
[----:B------:R-:W-:Y:S02]  /*372d0*/  LOP3.LUT R2, R29, 0xffff, RZ, 0xc0, !PT ;  /* 0x0000ffff1d027812 */ /* 0x000fe400078ec0ff */
[----:B--2---:R-:W-:Y:S02]  /*372e0*/  LOP3.LUT R4, R19, 0xffff, RZ, 0xc0, !PT ;  /* 0x0000ffff13047812 */ /* 0x004fe400078ec0ff */
[----:B------:R-:W2:Y:S01]  /*372f0*/  LDL.LU R19, [R1+0x2c0] ;  /* 0x0002c00001137983 */ /* 0x000ea20000300800 */
[----:B------:R-:W-:Y:S02]  /*37300*/  LOP3.LUT R3, R5, 0xffff, RZ, 0xc0, !PT ;  /* 0x0000ffff05037812 */ /* 0x000fe400078ec0ff */
[----:B------:R-:W-:Y:S02]  /*37310*/  LOP3.LUT R5, R20, 0xffff, RZ, 0xc0, !PT ;  /* 0x0000ffff14057812 */ /* 0x000fe400078ec0ff */
[----:B------:R-:W3:Y:S02]  /*37320*/  LDL.LU R20, [R1+0x10c] ;  /* 0x00010c0001147983 */ /* 0x000ee40000300800 */
[----:B------:R-:W-:-:S02]  /*37330*/  PRMT R29, R4, 0x3340, R5 ;  /* 0x00003340041d7816 */ /* 0x000fc40000000005 */
[----:B------:R-:W4:Y:S04]  /*37340*/  LDL.LU R28, [R1+0x108] ;  /* 0x00010800011c7983 */ /* 0x000f280000300800 */
[----:B------:R0:W-:Y:S01]  /*37350*/  STL [R1+0x138], R29 ;  /* 0x0001381d01007387 */ /* 0x0001e20000100800 */
[----:B------:R-:W-:Y:S02]  /*37360*/  SHF.R.U32.HI R17, RZ, 0x8, R4 ;  /* 0x00000008ff117819 */ /* 0x000fe40000011604 */
[----:B------:R-:W-:Y:S02]  /*37370*/  SHF.R.U32.HI R4, RZ, 0x8, R3 ;  /* 0x00000008ff047819 */ /* 0x000fe40000011603 */
[----:B0-----:R-:W-:Y:S02]  /*37380*/  PRMT R29, R3, 0x3340, R6 ;  /* 0x00003340031d7816 */ /* 0x001fe40000000006 */
[----:B------:R-:W-:-:S03]  /*37390*/  SHF.R.U32.HI R3, RZ, 0x8, R0 ;  /* 0x00000008ff037819 */ /* 0x000fc60000011600 */
[----:B------:R0:W-:Y:S01]  /*373a0*/  STL [R1+0x134], R29 ;  /* 0x0001341d01007387 */ /* 0x0001e20000100800 */
[----:B------:R-:W-:Y:S02]  /*373b0*/  SHF.R.U32.HI R5, RZ, 0x8, R5 ;  /* 0x00000008ff057819 */ /* 0x000fe40000011605 */
[----:B------:R-:W-:Y:S02]  /*373c0*/  LOP3.LUT R17, R17, 0xffff, RZ, 0xc0, !PT ;  /* 0x0000ffff11117812 */ /* 0x000fe400078ec0ff */
[----:B0-----:R-:W-:Y:S02]  /*373d0*/  PRMT R29, R0, 0x3340, R15 ;  /* 0x00003340001d7816 */ /* 0x001fe4000000000f */
[----:B------:R-:W-:Y:S02]  /*373e0*/  SHF.R.U32.HI R0, RZ, 0x8, R2 ;  /* 0x00000008ff007819 */ /* 0x000fe40000011602 */
[----:B------:R-:W-:Y:S01]  /*373f0*/  PRMT R2, R2, 0x3340, R12 ;  /* 0x0000334002027816 */ /* 0x000fe2000000000c */
[----:B------:R-:W-:Y:S01]  /*37400*/  STL [R1+0x130], R29 ;  /* 0x0001301d01007387 */ /* 0x000fe20000100800 */
[----:B------:R-:W-:-:S03]  /*37410*/  LOP3.LUT R5, R5, 0xffff, RZ, 0xc0, !PT ;  /* 0x0000ffff05057812 */ /* 0x000fc600078ec0ff */
[----:B------:R0:W-:Y:S02]  /*37420*/  STL [R1+0x4c], R2 ;  /* 0x00004c0201007387 */ /* 0x0001e40000100800 */
[----:B0-----:R-:W-:Y:S02]  /*37430*/  LOP3.LUT R2, R4, 0xffff, RZ, 0xc0, !PT ;  /* 0x0000ffff04027812 */ /* 0x001fe400078ec0ff */
[----:B------:R-:W-:Y:S02]  /*37440*/  LOP3.LUT R4, R0, 0xffff, RZ, 0xc0, !PT ;  /* 0x0000ffff00047812 */ /* 0x000fe400078ec0ff */
[----:B------:R-:W-:Y:S02]  /*37450*/  PRMT R0, R17, 0x3340, R5 ;  /* 0x0000334011007816 */ /* 0x000fe40000000005 */
[----:B------:R-:W4:Y:S04]  /*37460*/  LDL.LU R17, [R1+0x414] ;  /* 0x0004140001117983 */ /* 0x000f280000300800 */
[----:B------:R-:W4:Y:S01]  /*37470*/  LDL.LU R5, [R1+0x410] ;  /* 0x0004100001057983 */ /* 0x000f220000300800 */
[----:B------:R-:W-:-:S02]  /*37480*/  SHF.R.U32.HI R6, RZ, 0x8, R6 ;  /* 0x00000008ff067819 */ /* 0x000fc40000011606 */
[----:B------:R-:W-:Y:S02]  /*37490*/  SHF.R.U32.HI R12, RZ, 0x8, R12 ;  /* 0x00000008ff0c7819 */ /* 0x000fe4000001160c */
[----:B------:R-:W-:Y:S02]  /*374a0*/  SHF.R.U32.HI R15, RZ, 0x8, R15 ;  /* 0x00000008ff0f7819 */ /* 0x000fe4000001160f */
[----:B------:R-:W-:Y:S02]  /*374b0*/  LOP3.LUT R6, R6, 0xffff, RZ, 0xc0, !PT ;  /* 0x0000ffff06067812 */ /* 0x000fe400078ec0ff */
[----:B------:R-:W-:Y:S02]  /*374c0*/  LOP3.LUT R12, R12, 0xffff, RZ, 0xc0, !PT ;  /* 0x0000ffff0c0c7812 */ /* 0x000fe400078ec0ff */
[----:B------:R-:W-:Y:S02]  /*374d0*/  LOP3.LUT R3, R3, 0xffff, RZ, 0xc0, !PT ;  /* 0x0000ffff03037812 */ /* 0x000fe400078ec0ff */
[----:B------:R-:W-:-:S02]  /*374e0*/  LOP3.LUT R15, R15, 0xffff, RZ, 0xc0, !PT ;  /* 0x0000ffff0f0f7812 */ /* 0x000fc400078ec0ff */
[----:B------:R-:W-:Y:S02]  /*374f0*/  PRMT R2, R2, 0x3340, R6 ;  /* 0x0000334002027816 */ /* 0x000fe40000000006 */
[----:B------:R-:W-:Y:S02]  /*37500*/  PRMT R6, R4, 0x3340, R12 ;  /* 0x0000334004067816 */ /* 0x000fe4000000000c */
[----:B------:R-:W-:Y:S02]  /*37510*/  PRMT R29, R3, 0x3340, R15 ;  /* 0x00003340031d7816 */ /* 0x000fe4000000000f */
[----:B------:R-:W-:Y:S01]  /*37520*/  LOP3.LUT R15, R7, 0xffff, RZ, 0xc0, !PT ;  /* 0x0000ffff070f7812 */ /* 0x000fe200078ec0ff */
[----:B------:R2:W-:Y:S02]  /*37530*/  STL [R1+0x4], R6 ;  /* 0x0000040601007387 */ /* 0x0005e40000100800 */
[----:B--2---:R-:W-:Y:S02]  /*37540*/  LOP3.LUT R6, R19, 0xffff, RZ, 0xc0, !PT ;  /* 0x0000ffff13067812 */ /* 0x004fe400078ec0ff */
[----:B---3--:R-:W-:-:S02]  /*37550*/  LOP3.LUT R12, R20, 0xffff, RZ, 0xc0, !PT ;  /* 0x0000ffff140c7812 */ /* 0x008fc400078ec0ff */
[----:B----4-:R-:W-:Y:S02]  /*37560*/  LOP3.LUT R7, R28, 0xffff, RZ, 0xc0, !PT ;  /* 0x0000ffff1c077812 */ /* 0x010fe400078ec0ff */
[----:B------:R-:W-:Y:S02]  /*37570*/  LOP3.LUT R3, R17, 0xffff, RZ, 0xc0, !PT ;  /* 0x0000ffff11037812 */ /* 0x000fe400078ec0ff */
[----:B------:R-:W-:Y:S02]  /*37580*/  LOP3.LUT R4, R5, 0xffff, RZ, 0xc0, !PT ;  /* 0x0000ffff05047812 */ /* 0x000fe400078ec0ff */
[----:B------:R-:W-:Y:S02]  /*37590*/  LOP3.LUT R5, R18, 0xffff, RZ, 0xc0, !PT ;  /* 0x0000ffff12057812 */ /* 0x000fe400078ec0ff */
[----:B------:R-:W-:Y:S01]  /*375a0*/  LOP3.LUT R17, R9, 0xffff, RZ, 0xc0, !PT ;  /* 0x0000ffff09117812 */ /* 0x000fe200078ec0ff */
[----:B------:R-:W2:Y:S01]  /*375b0*/  LDL.LU R18, [R1+0x320] ;  /* 0x0003200001127983 */ /* 0x000ea20000300800 */
[----:B------:R-:W-:-:S02]  /*375c0*/  SHF.R.U32.HI R9, RZ, 0x8, R5 ;  /* 0x00000008ff097819 */ /* 0x000fc40000011605 */
[----:B------:R-:W-:Y:S01]  /*375d0*/  PRMT R5, R5, 0x3340, R15 ;  /* 0x0000334005057816 */ /* 0x000fe2000000000f */
[----:B------:R-:W3:Y:S04]  /*375e0*/  LDL.LU R19, [R1+0xe4] ;  /* 0x0000e40001137983 */ /* 0x000ee80000300800 */
[----:B------:R-:W4:Y:S04]  /*375f0*/  LDL.LU R20, [R1+0xe0] ;  /* 0x0000e00001147983 */ /* 0x000f280000300800 */
[----:B------:R-:W3:Y:S04]  /*37600*/  LDL.LU R28, [R1+0x20] ;  /* 0x00002000011c7983 */ /* 0x000ee80000300800 */
[----:B------:R0:W-:Y:S02]  /*37610*/  STL [R1+0x40], R5 ;  /* 0x0000400501007387 */ /* 0x0001e40000100800 */
[----:B0-----:R-:W-:-:S02]  /*37620*/  SHF.R.U32.HI R5, RZ, 0x8, R6 ;  /* 0x00000008ff057819 */ /* 0x001fc40000011606 */
[----:B------:R-:W-:-:S05]  /*37630*/  PRMT R6, R6, 0x3340, R17 ;  /* 0x0000334006067816 */ /* 0x000fca0000000011 */
[----:B------:R0:W-:Y:S01]  /*37640*/  STL [R1+0x3c], R6 ;  /* 0x00003c0601007387 */ /* 0x0001e20000100800 */
[----:B------:R-:W-:Y:S02]  /*37650*/  SHF.R.U32.HI R15, RZ, 0x8, R15 ;  /* 0x00000008ff0f7819 */ /* 0x000fe4000001160f */
[----:B0-----:R-:W-:Y:S02]  /*37660*/  SHF.R.U32.HI R6, RZ, 0x8, R3 ;  /* 0x00000008ff067819 */ /* 0x001fe40000011603 */
[----:B------:R-:W-:Y:S02]  /*37670*/  PRMT R3, R3, 0x3340, R12 ;  /* 0x0000334003037816 */ /* 0x000fe4000000000c */
[----:B------:R-:W-:-:S03]  /*37680*/  SHF.R.U32.HI R17, RZ, 0x8, R17 ;  /* 0x00000008ff117819 */ /* 0x000fc60000011611 */
[----:B------:R0:W-:Y:S01]  /*37690*/  STL [R1+0x128], R3 ;  /* 0x0001280301007387 */ /* 0x0001e20000100800 */
[----:B------:R-:W-:Y:S02]  /*376a0*/  LOP3.LUT R9, R9, 0xffff, RZ, 0xc0, !PT ;  /* 0x0000ffff09097812 */ /* 0x000fe400078ec0ff */
[----:B------:R-:W-:Y:S02]  /*376b0*/  LOP3.LUT R15, R15, 0xffff, RZ, 0xc0, !PT ;  /* 0x0000ffff0f0f7812 */ /* 0x000fe400078ec0ff */
[----:B------:R-:W-:Y:S02]  /*376c0*/  LOP3.LUT R17, R17, 0xffff, RZ, 0xc0, !PT ;  /* 0x0000ffff11117812 */ /* 0x000fe400078ec0ff */
[----:B0-----:R-:W-:Y:S02]  /*376d0*/  SHF.R.U32.HI R3, RZ, 0x8, R4 ;  /* 0x00000008ff037819 */ /* 0x001fe40000011604 */
[----:B------:R-:W-:Y:S02]  /*376e0*/  PRMT R4, R4, 0x3340, R7 ;  /* 0x0000334004047816 */ /* 0x000fe40000000007 */
[----:B------:R-:W-:-:S03]  /*376f0*/  LOP3.LUT R5, R5, 0xffff, RZ, 0xc0, !PT ;  /* 0x0000ffff05057812 */ /* 0x000fc600078ec0ff */
[----:B------:R0:W-:Y:S01]  /*37700*/  STL [R1+0x124], R4 ;  /* 0x0001240401007387 */ /* 0x0001e20000100800 */
[----:B------:R-:W-:Y:S02]  /*37710*/  PRMT R5, R5, 0x3340, R17 ;  /* 0x0000334005057816 */ /* 0x000fe40000000011 */
[----:B0-----:R-:W-:Y:S02]  /*37720*/  LOP3.LUT R4, R3, 0xffff, RZ, 0xc0, !PT ;  /* 0x0000ffff03047812 */ /* 0x001fe400078ec0ff */
[----:B------:R-:W-:Y:S02]  /*37730*/  PRMT R3, R9, 0x3340, R15 ;  /* 0x0000334009037816 */ /* 0x000fe4000000000f */
[----:B------:R-:W3:Y:S04]  /*37740*/  LDL.LU R9, [R1+0x390] ;  /* 0x0003900001097983 */ /* 0x000ee80000300800 */
[----:B------:R-:W3:Y:S04]  /*37750*/  LDL.LU R15, [R1+0x324] ;  /* 0x00032400010f7983 */ /* 0x000ee80000300800 */
[----:B------:R-:W3:Y:S01]  /*37760*/  LDL.LU R17, [R1+0x394] ;  /* 0x0003940001117983 */ /* 0x000ee20000300800 */
[----:B------:R-:W-:-:S02]  /*37770*/  SHF.R.U32.HI R12, RZ, 0x8, R12 ;  /* 0x00000008ff0c7819 */ /* 0x000fc4000001160c */
[----:B------:R-:W-:Y:S02]  /*37780*/  SHF.R.U32.HI R7, RZ, 0x8, R7 ;  /* 0x00000008ff077819 */ /* 0x000fe40000011607 */
[----:B------:R-:W-:Y:S02]  /*37790*/  LOP3.LUT R6, R6, 0xffff, RZ, 0xc0, !PT ;  /* 0x0000ffff06067812 */ /* 0x000fe400078ec0ff */
[----:B------:R-:W-:Y:S02]  /*377a0*/  LOP3.LUT R12, R12, 0xffff, RZ, 0xc0, !PT ;  /* 0x0000ffff0c0c7812 */ /* 0x000fe400078ec0ff */
[----:B------:R-:W-:Y:S01]  /*377b0*/  LOP3.LUT R7, R7, 0xffff, RZ, 0xc0, !PT ;  /* 0x0000ffff07077812 */ /* 0x000fe200078ec0ff */
[----:B------:R0:W-:Y:S03]  /*377c0*/  STL [R1], R5 ;  /* 0x0000000501007387 */ /* 0x0001e60000100800 */
[----:B------:R-:W-:-:S02]  /*377d0*/  PRMT R4, R4, 0x3340, R7 ;  /* 0x0000334004047816 */ /* 0x000fc40000000007 */
[----:B0-----:R-:W-:-:S05]  /*377e0*/  PRMT R5, R6, 0x3340, R12 ;  /* 0x0000334006057816 */ /* 0x001fca000000000c */
[----:B------:R2:W-:Y:S04]  /*377f0*/  STL [R1+0x8], R5 ;  /* 0x0000080501007387 */ /* 0x0005e80000100800 */
[----:B------:R0:W-:Y:S01]  /*37800*/  STL [R1+0x54], R4 ;  /* 0x0000540401007387 */ /* 0x0001e20000100800 */
[----:B------:R-:W-:Y:S02]  /*37810*/  LOP3.LUT R10, R10, 0xffff, RZ, 0xc0, !PT ;  /* 0x0000ffff0a0a7812 */ /* 0x000fe400078ec0ff */
[----:B--2---:R-:W-:Y:S02]  /*37820*/  LOP3.LUT R5, R18, 0xffff, RZ, 0xc0, !PT ;  /* 0x0000ffff12057812 */ /* 0x004fe400078ec0ff */
[----:B------:R-:W2:Y:S01]  /*37830*/  LDL.LU R18, [R1+0x2b4] ;  /* 0x0002b40001127983 */ /* 0x000ea20000300800 */
[----:B----4-:R-:W-:-:S02]  /*37840*/  LOP3.LUT R12, R20, 0xffff, RZ, 0xc0, !PT ;  /* 0x0000ffff140c7812 */ /* 0x010fc400078ec0ff */
[----:B---3--:R-:W-:Y:S02]  /*37850*/  LOP3.LUT R6, R9, 0xffff, RZ, 0xc0, !PT ;  /* 0x0000ffff09067812 */ /* 0x008fe400078ec0ff */
[----:B------:R-:W-:Y:S02]  /*37860*/  LOP3.LUT R9, R19, 0xffff, RZ, 0xc0, !PT ;  /* 0x0000ffff13097812 */ /* 0x000fe400078ec0ff */
[----:B------:R-:W-:Y:S01]  /*37870*/  LOP3.LUT R7, R17, 0xffff, RZ, 0xc0, !PT ;  /* 0x0000ffff11077812 */ /* 0x000fe200078ec0ff */
[----:B------:R-:W3:Y:S03]  /*37880*/  LDL.LU R19, [R1+0x2b0] ;  /* 0x0002b00001137983 */ /* 0x000ee60000300800 */
[----:B------:R-:W-:Y:S01]  /*37890*/  SHF.R.U32.HI R17, RZ, 0x8, R7 ;  /* 0x00000008ff117819 */ /* 0x000fe20000011607 */
[----:B------:R-:W4:Y:S01]  /*378a0*/  LDL.LU R20, [R1+0x234] ;  /* 0x0002340001147983 */ /* 0x000f220000300800 */
[----:B------:R-:W-:-:S02]  /*378b0*/  PRMT R7, R7, 0x3340, R9 ;  /* 0x0000334007077816 */ /* 0x000fc40000000009 */
[----:B0-----:R-:W-:Y:S02]  /*378c0*/  LOP3.LUT R4, R15, 0xffff, RZ, 0xc0, !PT ;  /* 0x0000ffff0f047812 */ /* 0x001fe400078ec0ff */
[----:B------:R-:W-:Y:S02]  /*378d0*/  LOP3.LUT R15, R28, 0xffff, RZ, 0xc0, !PT ;  /* 0x0000ffff1c0f7812 */ /* 0x000fe400078ec0ff */
        /* <DEDUP_REMOVED lines=8> */
[----:B------:R-:W-:-:S03]  /*37960*/  LOP3.LUT R9, R9, 0xffff, RZ, 0xc0, !PT ;  /* 0x0000ffff09097812 */ /* 0x000fc600078ec0ff */
[----:B------:R0:W-:Y:S01]  /*37970*/  STL [R1+0x64], R4 ;  /* 0x0000640401007387 */ /* 0x0001e20000100800 */
[----:B------:R-:W-:Y:S02]  /*37980*/  LOP3.LUT R17, R17, 0xffff, RZ, 0xc0, !PT ;  /* 0x0000ffff11117812 */ /* 0x000fe400078ec0ff */
[----:B0-----:R-:W-:Y:S02]  /*37990*/  SHF.R.U32.HI R4, RZ, 0x8, R5 ;  /* 0x00000008ff047819 */ /* 0x001fe40000011605 */
[----:B------:R-:W-:Y:S02]  /*379a0*/  PRMT R5, R5, 0x3340, R10 ;  /* 0x0000334005057816 */ /* 0x000fe4000000000a */
[----:B------:R-:W-:-:S03]  /*379b0*/  PRMT R17, R17, 0x3340, R9 ;  /* 0x0000334011117816 */ /* 0x000fc60000000009 */
[----:B------:R0:W-:Y:S04]  /*379c0*/  STL [R1+0x60], R5 ;  /* 0x0000600501007387 */ /* 0x0001e80000100800 */
[----:B0-----:R-:W3:Y:S04]  /*379d0*/  LDL.LU R5, [R1+0x418] ;  /* 0x0004180001057983 */ /* 0x001ee80000300800 */
[----:B------:R-:W3:Y:S01]  /*379e0*/  LDL.LU R9, [R1+0x41c] ;  /* 0x00041c0001097983 */ /* 0x000ee20000300800 */
[----:B------:R-:W-:Y:S02]  /*379f0*/  SHF.R.U32.HI R12, RZ, 0x8, R12 ;  /* 0x00000008ff0c7819 */ /* 0x000fe4000001160c */
[----:B------:R-:W-:-:S02]  /*37a00*/  SHF.R.U32.HI R15, RZ, 0x8, R15 ;  /* 0x00000008ff0f7819 */ /* 0x000fc4000001160f */
[----:B------:R-:W-:Y:S02]  /*37a10*/  LOP3.LUT R7, R7, 0xffff, RZ, 0xc0, !PT ;  /* 0x0000ffff07077812 */ /* 0x000fe400078ec0ff */
[----:B------:R-:W-:Y:S02]  /*37a20*/  LOP3.LUT R12, R12, 0xffff, RZ, 0xc0, !PT ;  /* 0x0000ffff0c0c7812 */ /* 0x000fe400078ec0ff */
[----:B------:R-:W-:Y:S02]  /*37a30*/  SHF.R.U32.HI R10, RZ, 0x8, R10 ;  /* 0x00000008ff0a7819 */ /* 0x000fe4000001160a */
[----:B------:R-:W-:Y:S02]  /*37a40*/  LOP3.LUT R6, R6, 0xffff, RZ, 0xc0, !PT ;  /* 0x0000ffff06067812 */ /* 0x000fe400078ec0ff */
[----:B------:R-:W-:Y:S02]  /*37a50*/  LOP3.LUT R15, R15, 0xffff, RZ, 0xc0, !PT ;  /* 0x0000ffff0f0f7812 */ /* 0x000fe400078ec0ff */
[----:B------:R-:W-:-:S02]  /*37a60*/  PRMT R12, R7, 0x3340, R12 ;  /* 0x00003340070c7816 */ /* 0x000fc4000000000c */
[----:B------:R-:W-:Y:S02]  /*37a70*/  LOP3.LUT R4, R4, 0xffff, RZ, 0xc0, !PT ;  /* 0x0000ffff04047812 */ /* 0x000fe400078ec0ff */
[----:B------:R-:W-:Y:S02]  /*37a80*/  LOP3.LUT R10, R10, 0xffff, RZ, 0xc0, !PT ;  /* 0x0000ffff0a0a7812 */ /* 0x000fe400078ec0ff */
[----:B------:R-:W-:Y:S01]  /*37a90*/  PRMT R7, R6, 0x3340, R15 ;  /* 0x0000334006077816 */ /* 0x000fe2000000000f */
[----:B------:R-:W-:Y:S01]  /*37aa0*/  STL [R1+0xc], R17 ;  /* 0x00000c1101007387 */ /* 0x000fe20000100800 */
[----:B------:R-:W-:-:S03]  /*37ab0*/  PRMT R6, R4, 0x3340, R10 ;  /* 0x0000334004067816 */ /* 0x000fc6000000000a */
[----:B------:R0:W-:Y:S04]  /*37ac0*/  STL [R1+0x10], R12 ;  /* 0x0000100c01007387 */ /* 0x0001e80000100800 */
[----:B------:R2:W-:Y:S04]  /*37ad0*/  STL [R1+0x1c], R7 ;  /* 0x00001c0701007387 */ /* 0x0005e80000100800 */
[----:B------:R4:W-:Y:S01]  /*37ae0*/  STL [R1+0x50], R6 ;  /* 0x0000500601007387 */ /* 0x0009e20000100800 */
[----:B0-----:R-:W-:-:S03]  /*37af0*/  LOP3.LUT R12, R11, 0xffff, RZ, 0xc0, !PT ;  /* 0x0000ffff0b0c7812 */ /* 0x001fc600078ec0ff */
[----:B------:R-:W3:Y:S04]  /*37b00*/  LDL.LU R15, [R1+0x380] ;  /* 0x00038000010f7983 */ /* 0x000ee80000300800 */
[----:B------:R-:W3:Y:S01]  /*37b10*/  LDL.LU R17, [R1+0x314] ;  /* 0x0003140001117983 */ /* 0x000ee20000300800 */
[----:B--2---:R-:W-:-:S03]  /*37b20*/  LOP3.LUT R7, R18, 0xffff, RZ, 0xc0, !PT ;  /* 0x0000ffff12077812 */ /* 0x004fc600078ec0ff */
[----:B------:R-:W2:Y:S01]  /*37b30*/  LDL.LU R18, [R1+0x310] ;  /* 0x0003100001127983 */ /* 0x000ea20000300800 */
[----:B----4-:R-:W-:Y:S02]  /*37b40*/  LOP3.LUT R6, R20, 0xffff, RZ, 0xc0, !PT ;  /* 0x0000ffff14067812 */ /* 0x010fe400078ec0ff */
[----:B---3--:R-:W-:Y:S02]  /*37b50*/  LOP3.LUT R11, R28, 0xffff, RZ, 0xc0, !PT ;  /* 0x0000ffff1c0b7812 */ /* 0x008fe400078ec0ff */
[----:B------:R-:W-:Y:S02]  /*37b60*/  LOP3.LUT R10, R5, 0xffff, RZ, 0xc0, !PT ;  /* 0x0000ffff050a7812 */ /* 0x000fe400078ec0ff */
[----:B------:R-:W-:Y:S02]  /*37b70*/  LOP3.LUT R4, R9, 0xffff, RZ, 0xc0, !PT ;  /* 0x0000ffff09047812 */ /* 0x000fe400078ec0ff */
[----:B------:R-:W-:Y:S02]  /*37b80*/  LOP3.LUT R9, R13, 0xffff, RZ, 0xc0, !PT ;  /* 0x0000ffff0d097812 */ /* 0x000fe400078ec0ff */
[----:B------:R-:W-:-:S02]  /*37b90*/  SHF.R.U32.HI R13, RZ, 0x8, R7 ;  /* 0x00000008ff0d7819 */ /* 0x000fc40000011607 */
[----:B------:R-:W-:Y:S02]  /*37ba0*/  PRMT R7, R7, 0x3340, R12 ;  /* 0x0000334007077816 */ /* 0x000fe4000000000c */
[----:B------:R-:W-:Y:S02]  /*37bb0*/  LOP3.LUT R5, R19, 0xffff, RZ, 0xc0, !PT ;  /* 0x0000ffff13057812 */ /* 0x000fe400078ec0ff */
[----:B------:R-:W3:Y:S04]  /*37bc0*/  LDL.LU R19, [R1+0xec] ;  /* 0x0000ec0001137983 */ /* 0x000ee80000300800 */
[----:B------:R-:W4:Y:S04]  /*37bd0*/  LDL.LU R20, [R1+0xe8] ;  /* 0x0000e80001147983 */ /* 0x000f280000300800 */
[----:B------:R-:W3:Y:S04]  /*37be0*/  LDL.LU R28, [R1+0x48] ;  /* 0x00004800011c7983 */ /* 0x000ee80000300800 */
[----:B------:R0:W-:Y:S02]  /*37bf0*/  STL [R1+0x5c], R7 ;  /* 0x00005c0701007387 */ /* 0x0001e40000100800 */
[----:B0-----:R-:W-:-:S02]  /*37c00*/  SHF.R.U32.HI R7, RZ, 0x8, R5 ;  /* 0x00000008ff077819 */ /* 0x001fc40000011605 */
[----:B------:R-:W-:-:S05]  /*37c10*/  PRMT R5, R5, 0x3340, R9 ;  /* 0x0000334005057816 */ /* 0x000fca0000000009 */
[----:B------:R0:W-:Y:S02]  /*37c20*/  STL [R1+0x58], R5 ;  /* 0x0000580501007387 */ /* 0x0001e40000100800 */
[----:B0-----:R-:W-:Y:S02]  /*37c30*/  SHF.R.U32.HI R5, RZ, 0x8, R4 ;  /* 0x00000008ff057819 */ /* 0x001fe40000011604 */
[----:B------:R-:W-:-:S05]  /*37c40*/  PRMT R4, R4, 0x3340, R6 ;  /* 0x0000334004047816 */ /* 0x000fca0000000006 */
[----:B------:R0:W-:Y:S02]  /*37c50*/  STL [R1+0x120], R4 ;  /* 0x0001200401007387 */ /* 0x0001e40000100800 */
[----:B0-----:R-:W-:Y:S02]  /*37c60*/  SHF.R.U32.HI R4, RZ, 0x8, R10 ;  /* 0x00000008ff047819 */ /* 0x001fe4000001160a */
[----:B------:R-:W-:-:S05]  /*37c70*/  PRMT R10, R10, 0x3340, R11 ;  /* 0x000033400a0a7816 */ /* 0x000fca000000000b */
[----:B------:R0:W-:Y:S02]  /*37c80*/  STL [R1+0x11c], R10 ;  /* 0x00011c0a01007387 */ /* 0x0001e40000100800 */
[----:B0-----:R-:W-:Y:S02]  /*37c90*/  SHF.R.U32.HI R10, RZ, 0x8, R11 ;  /* 0x00000008ff0a7819 */ /* 0x001fe4000001160b */
[----:B------:R-:W-:Y:S02]  /*37ca0*/  LOP3.LUT R11, R13, 0xffff, RZ, 0xc0, !PT ;  /* 0x0000ffff0d0b7812 */ /* 0x000fe400078ec0ff */
[----:B------:R-:W3:Y:S01]  /*37cb0*/  LDL.LU R13, [R1+0x384] ;  /* 0x00038400010d7983 */ /* 0x000ee20000300800 */
[----:B------:R-:W-:Y:S02]  /*37cc0*/  SHF.R.U32.HI R12, RZ, 0x8, R12 ;  /* 0x00000008ff0c7819 */ /* 0x000fe4000001160c */
[----:B------:R-:W-:Y:S02]  /*37cd0*/  SHF.R.U32.HI R9, RZ, 0x8, R9 ;  /* 0x00000008ff097819 */ /* 0x000fe40000011609 */
[----:B------:R-:W-:-:S02]  /*37ce0*/  SHF.R.U32.HI R6, RZ, 0x8, R6 ;  /* 0x00000008ff067819 */ /* 0x000fc40000011606 */
[----:B------:R-:W-:Y:S02]  /*37cf0*/  LOP3.LUT R12, R12, 0xffff, RZ, 0xc0, !PT ;  /* 0x0000ffff0c0c7812 */ /* 0x000fe400078ec0ff */
[----:B------:R-:W-:Y:S02]  /*37d00*/  LOP3.LUT R7, R7, 0xffff, RZ, 0xc0, !PT ;  /* 0x0000ffff07077812 */ /* 0x000fe400078ec0ff */
[----:B------:R-:W-:Y:S02]  /*37d10*/  LOP3.LUT R9, R9, 0xffff, RZ, 0xc0, !PT ;  /* 0x0000ffff09097812 */ /* 0x000fe400078ec0ff */
[----:B------:R-:W-:Y:S02]  /*37d20*/  LOP3.LUT R5, R5, 0xffff, RZ, 0xc0, !PT ;  /* 0x0000ffff05057812 */ /* 0x000fe400078ec0ff */
[----:B------:R-:W-:Y:S02]  /*37d30*/  LOP3.LUT R6, R6, 0xffff, RZ, 0xc0, !PT ;  /* 0x0000ffff06067812 */ /* 0x000fe400078ec0ff */
[----:B------:R-:W-:-:S02]  /*37d40*/  LOP3.LUT R4, R4, 0xffff, RZ, 0xc0, !PT ;  /* 0x0000ffff04047812 */ /* 0x000fc400078ec0ff */
[----:B------:R-:W-:Y:S02]  /*37d50*/  LOP3.LUT R10, R10, 0xffff, RZ, 0xc0, !PT ;  /* 0x0000ffff0a0a7812 */ /* 0x000fe400078ec0ff */
[----:B------:R-:W-:Y:S02]  /*37d60*/  PRMT R11, R11, 0x3340, R12 ;  /* 0x000033400b0b7816 */ /* 0x000fe4000000000c */
[----:B------:R-:W-:Y:S02]  /*37d70*/  PRMT R7, R7, 0x3340, R9 ;  /* 0x0000334007077816 */ /* 0x000fe40000000009 */
[----:B------:R-:W-:Y:S02]  /*37d80*/  PRMT R5, R5, 0x3340, R6 ;  /* 0x0000334005057816 */ /* 0x000fe40000000006 */
[----:B------:R-:W-:Y:S01]  /*37d90*/  PRMT R4, R4, 0x3340, R10 ;  /* 0x0000334004047816 */ /* 0x000fe2000000000a */
[----:B------:R-:W-:Y:S01]  /*37da0*/  STL [R1+0x14], R11 ;  /* 0x0000140b01007387 */ /* 0x000fe20000100800 */
[----:B------:R-:W-:-:S03]  /*37db0*/  LOP3.LUT R6, R15, 0xffff, RZ, 0xc0, !PT ;  /* 0x0000ffff0f067812 */ /* 0x000fc600078ec0ff */
[----:B------:R-:W-:Y:S04]  /*37dc0*/  STL [R1+0x20], R7 ;  /* 0x0000200701007387 */ /* 0x000fe80000100800 */
[----:B------:R0:W-:Y:S04]  /*37dd0*/  STL [R1+0x7c], R5 ;  /* 0x00007c0501007387 */ /* 0x0001e80000100800 */
[----:B------:R2:W-:Y:S04]  /*37de0*/  STL [R1+0x80], R4 ;  /* 0x0000800401007387 */ /* 0x0005e80000100800 */
[----:B------:R-:W3:Y:S01]  /*37df0*/  LDL.LU R15, [R1+0x3e4] ;  /* 0x0003e400010f7983 */ /* 0x000ee20000300800 */
[----:B0-----:R-:W-:-:S03]  /*37e00*/  LOP3.LUT R5, R17, 0xffff, RZ, 0xc0, !PT ;  /* 0x0000ffff11057812 */ /* 0x001fc600078ec0ff */
[----:B------:R-:W3:Y:S01]  /*37e10*/  LDL.LU R17, [R1+0x3e0] ;  /* 0x0003e00001117983 */ /* 0x000ee20000300800 */
[----:B--2---:R-:W-:-:S03]  /*37e20*/  LOP3.LUT R4, R18, 0xffff, RZ, 0xc0, !PT ;  /* 0x0000ffff12047812 */ /* 0x004fc600078ec0ff */
[----:B------:R-:W2:Y:S01]  /*37e30*/  LDL.LU R18, [R1+0x2a4] ;  /* 0x0002a40001127983 */ /* 0x000ea20000300800 */
[----:B----4-:R-:W-:Y:S02]  /*37e40*/  LOP3.LUT R7, R20, 0xffff, RZ, 0xc0, !PT ;  /* 0x0000ffff14077812 */ /* 0x010fe400078ec0ff */
[----:B---3--:R-:W-:Y:S02]  /*37e50*/  LOP3.LUT R9, R28, 0xffff, RZ, 0xc0, !PT ;  /* 0x0000ffff1c097812 */ /* 0x008fe400078ec0ff */
[----:B------:R-:W-:Y:S02]  /*37e60*/  LOP3.LUT R12, R13, 0xffff, RZ, 0xc0, !PT ;  /* 0x0000ffff0d0c7812 */ /* 0x000fe400078ec0ff */
[----:B------:R-:W-:Y:S02]  /*37e70*/  LOP3.LUT R13, R19, 0xffff, RZ, 0xc0, !PT ;  /* 0x0000ffff130d7812 */ /* 0x000fe400078ec0ff */
[----:B------:R-:W3:Y:S04]  /*37e80*/  LDL.LU R19, [R1+0x2a0] ;  /* 0x0002a00001137983 */ /* 0x000ee80000300800 */
[----:B------:R-:W4:Y:S04]  /*37e90*/  LDL.LU R20, [R1+0x224] ;  /* 0x0002240001147983 */ /* 0x000f280000300800 */
[----:B------:R-:W4:Y:S01]  /*37ea0*/  LDL.LU R28, [R1+0x220] ;  /* 0x00022000011c7983 */ /* 0x000f220000300800 */
[----:B------:R-:W-:-:S02]  /*37eb0*/  LOP3.LUT R10, R8, 0xffff, RZ, 0xc0, !PT ;  /* 0x0000ffff080a7812 */ /* 0x000fc400078ec0ff */
[----:B------:R-:W-:Y:S02]  /*37ec0*/  SHF.R.U32.HI R11, RZ, 0x8, R12 ;  /* 0x00000008ff0b7819 */ /* 0x000fe4000001160c */
[--C-:B------:R-:W-:Y:S02]  /*37ed0*/  PRMT R8, R12, 0x3340, R13.reuse ;  /* 0x000033400c087816 */ /* 0x100fe4000000000d */
[----:B------:R-:W-:Y:S02]  /*37ee0*/  SHF.R.U32.HI R12, RZ, 0x8, R13 ;  /* 0x00000008ff0c7819 */ /* 0x000fe4000001160d */
[--C-:B------:R-:W-:Y:S01]  /*37ef0*/  PRMT R13, R6, 0x3340, R7.reuse ;  /* 0x00003340060d7816 */ /* 0x100fe20000000007 */
[----:B------:R0:W-:Y:S01]  /*37f00*/  STL [R1+0x118], R8 ;  /* 0x0001180801007387 */ /* 0x0001e20000100800 */
[----:B------:R-:W-:-:S03]  /*37f10*/  SHF.R.U32.HI R7, RZ, 0x8, R7 ;  /* 0x00000008ff077819 */ /* 0x000fc60000011607 */
[----:B------:R1:W-:Y:S01]  /*37f20*/  STL [R1+0x114], R13 ;  /* 0x0001140d01007387 */ /* 0x0003e20000100800 */
[----:B------:R-:W-:Y:S02]  /*37f30*/  LOP3.LUT R11, R11, 0xffff, RZ, 0xc0, !PT ;  /* 0x0000ffff0b0b7812 */ /* 0x000fe400078ec0ff */
[----:B0-----:R-:W-:Y:S02]  /*37f40*/  SHF.R.U32.HI R8, RZ, 0x8, R6 ;  /* 0x00000008ff087819 */ /* 0x001fe40000011606 */
[----:B------:R-:W-:Y:S02]  /*37f50*/  SHF.R.U32.HI R6, RZ, 0x8, R5 ;  /* 0x00000008ff067819 */ /* 0x000fe40000011605 */
[--C-:B-1----:R-:W-:Y:S02]  /*37f60*/  PRMT R13, R5, 0x3340, R9.reuse ;  /* 0x00003340050d7816 */ /* 0x102fe40000000009 */
[----:B------:R-:W-:Y:S02]  /*37f70*/  SHF.R.U32.HI R5, RZ, 0x8, R4 ;  /* 0x00000008ff057819 */ /* 0x000fe40000011604 */
[----:B------:R-:W-:-:S02]  /*37f80*/  SHF.R.U32.HI R9, RZ, 0x8, R9 ;  /* 0x00000008ff097819 */ /* 0x000fc40000011609 */
[--C-:B------:R-:W-:Y:S02]  /*37f90*/  PRMT R4, R4, 0x3340, R10.reuse ;  /* 0x0000334004047816 */ /* 0x100fe4000000000a */
[----:B------:R-:W-:Y:S02]  /*37fa0*/  SHF.R.U32.HI R10, RZ, 0x8, R10 ;  /* 0x00000008ff0a7819 */ /* 0x000fe4000001160a */
[----:B------:R-:W-:Y:S02]  /*37fb0*/  LOP3.LUT R12, R12, 0xffff, RZ, 0xc0, !PT ;  /* 0x0000ffff0c0c7812 */ /* 0x000fe400078ec0ff */
[----:B------:R-:W-:Y:S02]  /*37fc0*/  LOP3.LUT R8, R8, 0xffff, RZ, 0xc0, !PT ;  /* 0x0000ffff08087812 */ /* 0x000fe400078ec0ff */
[----:B------:R-:W-:Y:S01]  /*37fd0*/  LOP3.LUT R7, R7, 0xffff, RZ, 0xc0, !PT ;  /* 0x0000ffff07077812 */ /* 0x000fe200078ec0ff */
[----:B------:R-:W-:Y:S01]  /*37fe0*/  STL [R1+0x110], R13 ;  /* 0x0001100d01007387 */ /* 0x000fe20000100800 */
[----:B------:R-:W-:-:S02]  /*37ff0*/  LOP3.LUT R6, R6, 0xffff, RZ, 0xc0, !PT ;  /* 0x0000ffff06067812 */ /* 0x000fc400078ec0ff */
[----:B------:R-:W-:Y:S01]  /*38000*/  LOP3.LUT R9, R9, 0xffff, RZ, 0xc0, !PT ;  /* 0x0000ffff09097812 */ /* 0x000fe200078ec0ff */
[----:B------:R0:W-:Y:S01]  /*38010*/  STL [R1+0x8c], R4 ;  /* 0x00008c0401007387 */ /* 0x0001e20000100800 */
[----:B------:R-:W-:Y:S02]  /*38020*/  LOP3.LUT R5, R5, 0xffff, RZ, 0xc0, !PT ;  /* 0x0000ffff05057812 */ /* 0x000fe400078ec0ff */
[----:B------:R-:W-:Y:S02]  /*38030*/  LOP3.LUT R10, R10, 0xffff, RZ, 0xc0, !PT ;  /* 0x0000ffff0a0a7812 */ /* 0x000fe400078ec0ff */
[----:B------:R-:W-:Y:S02]  /*38040*/  PRMT R11, R11, 0x3340, R12 ;  /* 0x000033400b0b7816 */ /* 0x000fe4000000000c */
[----:B------:R-:W-:Y:S02]  /*38050*/  PRMT R6, R6, 0x3340, R9 ;  /* 0x0000334006067816 */ /* 0x000fe40000000009 */
[----:B0-----:R-:W-:-:S02]  /*38060*/  PRMT R4, R8, 0x3340, R7 ;  /* 0x0000334008047816 */ /* 0x001fc40000000007 */
[----:B------:R-:W-:Y:S01]  /*38070*/  PRMT R5, R5, 0x3340, R10 ;  /* 0x0000334005057816 */ /* 0x000fe2000000000a */
[----:B------:R-:W-:Y:S04]  /*38080*/  STL [R1+0x24], R11 ;  /* 0x0000240b01007387 */ /* 0x000fe80000100800 */
[----:B------:R0:W-:Y:S01]  /*38090*/  STL [R1+0x28], R4 ;  /* 0x0000280401007387 */ /* 0x0001e20000100800 */
[----:B------:R-:W-:-:S03]  /*380a0*/  LOP3.LUT R9, R17, 0xffff, RZ, 0xc0, !PT ;  /* 0x0000ffff11097812 */ /* 0x000fc600078ec0ff */
[----:B------:R-:W-:Y:S01]  /*380b0*/  STL [R1+0x74], R6 ;  /* 0x0000740601007387 */ /* 0x000fe20000100800 */
[----:B--2---:R-:W-:-:S03]  /*380c0*/  LOP3.LUT R7, R18, 0xffff, RZ, 0xc0, !PT ;  /* 0x0000ffff12077812 */ /* 0x004fc600078ec0ff */
[----:B------:R3:W-:Y:S01]  /*380d0*/  STL [R1+0x78], R5 ;  /* 0x0000780501007387 */ /* 0x0007e20000100800 */
[----:B------:R-:W-:Y:S02]  /*380e0*/  LOP3.LUT R14, R14, 0xffff, RZ, 0xc0, !PT ;  /* 0x0000ffff0e0e7812 */ /* 0x000fe400078ec0ff */
[----:B0-----:R-:W-:Y:S01]  /*380f0*/  LOP3.LUT R4, R15, 0xffff, RZ, 0xc0, !PT ;  /* 0x0000ffff0f047812 */ /* 0x001fe200078ec0ff */
[----:B------:R-:W2:Y:S04]  /*38100*/  LDL.LU R13, [R1+0x370] ;  /* 0x00037000010d7983 */ /* 0x000ea80000300800 */
[----:B------:R-:W2:Y:S01]  /*38110*/  LDL.LU R15, [R1+0x304] ;  /* 0x00030400010f7983 */ /* 0x000ea20000300800 */
[----:B------:R-:W-:-:S03]  /*38120*/  SHF.R.U32.HI R12, RZ, 0x8, R7 ;  /* 0x00000008ff0c7819 */ /* 0x000fc60000011607 */
[----:B------:R-:W2:Y:S01]  /*38130*/  LDL.LU R17, [R1+0x300] ;  /* 0x0003000001117983 */ /* 0x000ea20000300800 */
[----:B------:R-:W-:-:S03]  /*38140*/  PRMT R7, R7, 0x3340, R14 ;  /* 0x0000334007077816 */ /* 0x000fc6000000000e */
[----:B------:R-:W2:Y:S01]  /*38150*/  LDL.LU R18, [R1+0x1b4] ;  /* 0x0001b40001127983 */ /* 0x000ea20000300800 */
[----:B------:R-:W-:Y:S02]  /*38160*/  SHF.R.U32.HI R11, RZ, 0x8, R14 ;  /* 0x00000008ff0b7819 */ /* 0x000fe4000001160e */
[----:B---3--:R-:W-:Y:S02]  /*38170*/  LOP3.LUT R5, R19, 0xffff, RZ, 0xc0, !PT ;  /* 0x0000ffff13057812 */ /* 0x008fe400078ec0ff */
[----:B------:R-:W3:Y:S01]  /*38180*/  LDL.LU R19, [R1+0x1b0] ;  /* 0x0001b00001137983 */ /* 0x000ee20000300800 */
[----:B----4-:R-:W-:-:S03]  /*38190*/  LOP3.LUT R6, R20, 0xffff, RZ, 0xc0, !PT ;  /* 0x0000ffff14067812 */ /* 0x010fc600078ec0ff */
[----:B------:R-:W4:Y:S01]  /*381a0*/  LDL.LU R20, [R1+0xd4] ;  /* 0x0000d40001147983 */ /* 0x000f220000300800 */
[----:B------:R-:W-:-:S03]  /*381b0*/  LOP3.LUT R10, R28, 0xffff, RZ, 0xc0, !PT ;  /* 0x0000ffff1c0a7812 */ /* 0x000fc600078ec0ff */
[----:B------:R-:W4:Y:S04]  /*381c0*/  LDL.LU R28, [R1+0xd0] ;  /* 0x0000d000011c7983 */ /* 0x000f280000300800 */
[----:B------:R-:W4:Y:S01]  /*381d0*/  LDL.LU R14, [R1+0x374] ;  /* 0x00037400010e7983 */ /* 0x000f220000300800 */
[----:B------:R-:W-:-:S03]  /*381e0*/  LOP3.LUT R16, R16, 0xffff, RZ, 0xc0, !PT ;  /* 0x0000ffff10107812 */ /* 0x000fc600078ec0ff */
[----:B------:R0:W-:Y:S01]  /*381f0*/  STL [R1+0x88], R7 ;  /* 0x0000880701007387 */ /* 0x0001e20000100800 */
[--C-:B------:R-:W-:Y:S02]  /*38200*/  SHF.R.U32.HI R8, RZ, 0x8, R16.reuse ;  /* 0x00000008ff087819 */ /* 0x100fe40000011610 */
[----:B0-----:R-:W-:Y:S02]  /*38210*/  SHF.R.U32.HI R7, RZ, 0x8, R5 ;  /* 0x00000008ff077819 */ /* 0x001fe40000011605 */
[----:B------:R-:W-:Y:S02]  /*38220*/  PRMT R5, R5, 0x3340, R16 ;  /* 0x0000334005057816 */ /* 0x000fe40000000010 */
[----:B------:R-:W-:-:S03]  /*38230*/  PRMT R16, R4, 0x3340, R6 ;  /* 0x0000334004107816 */ /* 0x000fc60000000006 */
        /* <DEDUP_REMOVED lines=8> */
[----:B------:R-:W-:-:S02]  /*382c0*/  LOP3.LUT R10, R12, 0xffff, RZ, 0xc0, !PT ;  /* 0x0000ffff0c0a7812 */ /* 0x000fc400078ec0ff */
[----:B------:R-:W-:Y:S02]  /*382d0*/  LOP3.LUT R7, R7, 0xffff, RZ, 0xc0, !PT ;  /* 0x0000ffff07077812 */ /* 0x000fe400078ec0ff */
[----:B------:R-:W-:Y:S02]  /*382e0*/  LOP3.LUT R8, R8, 0xffff, RZ, 0xc0, !PT ;  /* 0x0000ffff08087812 */ /* 0x000fe400078ec0ff */
[----:B------:R-:W-:Y:S02]  /*382f0*/  LOP3.LUT R5, R5, 0xffff, RZ, 0xc0, !PT ;  /* 0x0000ffff05057812 */ /* 0x000fe400078ec0ff */
[----:B------:R-:W-:Y:S02]  /*38300*/  LOP3.LUT R6, R6, 0xffff, RZ, 0xc0, !PT ;  /* 0x0000ffff06067812 */ /* 0x000fe400078ec0ff */
[----:B------:R-:W-:Y:S02]  /*38310*/  LOP3.LUT R4, R4, 0xffff, RZ, 0xc0, !PT ;  /* 0x0000ffff04047812 */ /* 0x000fe400078ec0ff */
[----:B------:R-:W-:-:S02]  /*38320*/  LOP3.LUT R9, R9, 0xffff, RZ, 0xc0, !PT ;  /* 0x0000ffff09097812 */ /* 0x000fc400078ec0ff */
[----:B------:R-:W-:Y:S02]  /*38330*/  PRMT R10, R10, 0x3340, R11 ;  /* 0x000033400a0a7816 */ /* 0x000fe4000000000b */
[----:B------:R-:W-:Y:S02]  /*38340*/  PRMT R7, R7, 0x3340, R8 ;  /* 0x0000334007077816 */ /* 0x000fe40000000008 */
[----:B------:R-:W-:Y:S01]  /*38350*/  PRMT R5, R5, 0x3340, R6 ;  /* 0x0000334005057816 */ /* 0x000fe20000000006 */
[----:B------:R-:W-:Y:S01]  /*38360*/  STL [R1+0x108], R16 ;  /* 0x0001081001007387 */ /* 0x000fe20000100800 */
[----:B------:R-:W-:-:S03]  /*38370*/  PRMT R4, R4, 0x3340, R9 ;  /* 0x0000334004047816 */ /* 0x000fc60000000009 */
[----:B------:R-:W-:Y:S04]  /*38380*/  STL [R1+0x2c], R10 ;  /* 0x00002c0a01007387 */ /* 0x000fe80000100800 */
[----:B------:R-:W-:Y:S01]  /*38390*/  STL [R1+0x70], R7 ;  /* 0x0000700701007387 */ /* 0x000fe20000100800 */
[----:B--2---:R-:W-:-:S03]  /*383a0*/  LOP3.LUT R6, R13, 0xffff, RZ, 0xc0, !PT ;  /* 0x0000ffff0d067812 */ /* 0x004fc600078ec0ff */
[----:B------:R0:W-:Y:S04]  /*383b0*/  STL [R1+0xa8], R5 ;  /* 0x0000a80501007387 */ /* 0x0001e80000100800 */
[----:B------:R1:W-:Y:S01]  /*383c0*/  STL [R1+0xac], R4 ;  /* 0x0000ac0401007387 */ /* 0x0003e20000100800 */
[----:B------:R-:W-:Y:S02]  /*383d0*/  LOP3.LUT R11, R18, 0xffff, RZ, 0xc0, !PT ;  /* 0x0000ffff120b7812 */ /* 0x000fe400078ec0ff */
[----:B0-----:R-:W-:Y:S02]  /*383e0*/  LOP3.LUT R5, R17, 0xffff, RZ, 0xc0, !PT ;  /* 0x0000ffff11057812 */ /* 0x001fe400078ec0ff */
[----:B-1----:R-:W-:Y:S02]  /*383f0*/  LOP3.LUT R4, R15, 0xffff, RZ, 0xc0, !PT ;  /* 0x0000ffff0f047812 */ /* 0x002fe400078ec0ff */
[----:B---3--:R-:W-:-:S02]  /*38400*/  LOP3.LUT R9, R19, 0xffff, RZ, 0xc0, !PT ;  /* 0x0000ffff13097812 */ /* 0x008fc400078ec0ff */
[----:B----4-:R-:W-:Y:S02]  /*38410*/  LOP3.LUT R8, R14, 0xffff, RZ, 0xc0, !PT ;  /* 0x0000ffff0e087812 */ /* 0x010fe400078ec0ff */
[----:B------:R-:W2:Y:S04]  /*38420*/  LDL.LU R14, [R1+0x3ec] ;  /* 0x0003ec00010e7983 */ /* 0x000ea80000300800 */
[----:B------:R-:W3:Y:S04]  /*38430*/  LDL.LU R13, [R1+0x3e8] ;  /* 0x0003e800010d7983 */ /* 0x000ee80000300800 */
[----:B------:R-:W4:Y:S04]  /*38440*/  LDL.LU R15, [R1+0x294] ;  /* 0x00029400010f7983 */ /* 0x000f280000300800 */
[----:B------:R-:W4:Y:S04]  /*38450*/  LDL.LU R17, [R1+0x290] ;  /* 0x0002900001117983 */ /* 0x000f280000300800 */
[----:B------:R-:W4:Y:S01]  /*38460*/  LDL.LU R18, [R1+0x22c] ;  /* 0x00022c0001127983 */ /* 0x000f220000300800 */
[----:B------:R-:W-:-:S03]  /*38470*/  LOP3.LUT R7, R20, 0xffff, RZ, 0xc0, !PT ;  /* 0x0000ffff14077812 */ /* 0x000fc600078ec0ff */
[----:B------:R-:W4:Y:S04]  /*38480*/  LDL.LU R19, [R1+0x38] ;  /* 0x0000380001137983 */ /* 0x000f280000300800 */
[----:B------:R-:W4:Y:S01]  /*38490*/  LDL.LU R20, [R1+0x228] ;  /* 0x0002280001147983 */ /* 0x000f220000300800 */
[----:B------:R-:W-:-:S03]  /*384a0*/  LOP3.LUT R12, R28, 0xffff, RZ, 0xc0, !PT ;  /* 0x0000ffff1c0c7812 */ /* 0x000fc600078ec0ff */
[----:B------:R-:W4:Y:S01]  /*384b0*/  LDL.LU R28, [R1+0x18] ;  /* 0x00001800011c7983 */ /* 0x000f220000300800 */
[----:B------:R-:W-:-:S05]  /*384c0*/  PRMT R16, R8, 0x3340, R11 ;  /* 0x0000334008107816 */ /* 0x000fca000000000b */
[----:B------:R0:W-:Y:S01]  /*384d0*/  STL [R1+0x104], R16 ;  /* 0x0001041001007387 */ /* 0x0001e20000100800 */
[----:B------:R-:W-:Y:S02]  /*384e0*/  SHF.R.U32.HI R10, RZ, 0x8, R8 ;  /* 0x00000008ff0a7819 */ /* 0x000fe40000011608 */
[----:B0-----:R-:W-:-:S05]  /*384f0*/  PRMT R16, R6, 0x3340, R9 ;  /* 0x0000334006107816 */ /* 0x001fca0000000009 */
[----:B------:R0:W-:Y:S01]  /*38500*/  STL [R1+0x100], R16 ;  /* 0x0001001001007387 */ /* 0x0001e20000100800 */
[----:B------:R-:W-:Y:S02]  /*38510*/  SHF.R.U32.HI R11, RZ, 0x8, R11 ;  /* 0x00000008ff0b7819 */ /* 0x000fe4000001160b */
[----:B------:R-:W-:Y:S02]  /*38520*/  SHF.R.U32.HI R8, RZ, 0x8, R6 ;  /* 0x00000008ff087819 */ /* 0x000fe40000011606 */
[----:B------:R-:W-:Y:S02]  /*38530*/  SHF.R.U32.HI R9, RZ, 0x8, R9 ;  /* 0x00000008ff097819 */ /* 0x000fe40000011609 */
[--C-:B0-----:R-:W-:Y:S02]  /*38540*/  PRMT R16, R4, 0x3340, R7.reuse ;  /* 0x0000334004107816 */ /* 0x101fe40000000007 */
[----:B------:R-:W-:Y:S02]  /*38550*/  SHF.R.U32.HI R6, RZ, 0x8, R4 ;  /* 0x00000008ff067819 */ /* 0x000fe40000011604 */
[----:B------:R-:W-:Y:S01]  /*38560*/  SHF.R.U32.HI R7, RZ, 0x8, R7 ;  /* 0x00000008ff077819 */ /* 0x000fe20000011607 */
[----:B------:R0:W-:Y:S01]  /*38570*/  STL [R1+0xfc], R16 ;  /* 0x0000fc1001007387 */ /* 0x0001e20000100800 */
[----:B------:R-:W-:-:S02]  /*38580*/  SHF.R.U32.HI R4, RZ, 0x8, R5 ;  /* 0x00000008ff047819 */ /* 0x000fc40000011605 */
[----:B------:R-:W-:Y:S02]  /*38590*/  LOP3.LUT R10, R10, 0xffff, RZ, 0xc0, !PT ;  /* 0x0000ffff0a0a7812 */ /* 0x000fe400078ec0ff */
[----:B------:R-:W-:Y:S02]  /*385a0*/  LOP3.LUT R11, R11, 0xffff, RZ, 0xc0, !PT ;  /* 0x0000ffff0b0b7812 */ /* 0x000fe400078ec0ff */
[----:B------:R-:W-:Y:S02]  /*385b0*/  LOP3.LUT R8, R8, 0xffff, RZ, 0xc0, !PT ;  /* 0x0000ffff08087812 */ /* 0x000fe400078ec0ff */
[--C-:B0-----:R-:W-:Y:S02]  /*385c0*/  PRMT R16, R5, 0x3340, R12.reuse ;  /* 0x0000334005107816 */ /* 0x101fe4000000000c */
[----:B------:R-:W-:Y:S02]  /*385d0*/  SHF.R.U32.HI R5, RZ, 0x8, R12 ;  /* 0x00000008ff057819 */ /* 0x000fe4000001160c */
[----:B------:R-:W-:-:S02]  /*385e0*/  LOP3.LUT R9, R9, 0xffff, RZ, 0xc0, !PT ;  /* 0x0000ffff09097812 */ /* 0x000fc400078ec0ff */
[----:B------:R-:W-:Y:S02]  /*385f0*/  LOP3.LUT R6, R6, 0xffff, RZ, 0xc0, !PT ;  /* 0x0000ffff06067812 */ /* 0x000fe400078ec0ff */
[----:B------:R-:W-:Y:S02]  /*38600*/  LOP3.LUT R7, R7, 0xffff, RZ, 0xc0, !PT ;  /* 0x0000ffff07077812 */ /* 0x000fe400078ec0ff */
[----:B------:R-:W-:Y:S02]  /*38610*/  LOP3.LUT R4, R4, 0xffff, RZ, 0xc0, !PT ;  /* 0x0000ffff04047812 */ /* 0x000fe400078ec0ff */
[----:B------:R-:W-:Y:S02]  /*38620*/  LOP3.LUT R5, R5, 0xffff, RZ, 0xc0, !PT ;  /* 0x0000ffff05057812 */ /* 0x000fe400078ec0ff */
[----:B------:R-:W-:Y:S02]  /*38630*/  PRMT R10, R10, 0x3340, R11 ;  /* 0x000033400a0a7816 */ /* 0x000fe4000000000b */
[----:B------:R-:W-:-:S02]  /*38640*/  PRMT R8, R8, 0x3340, R9 ;  /* 0x0000334008087816 */ /* 0x000fc40000000009 */
[----:B------:R-:W-:Y:S01]  /*38650*/  PRMT R7, R6, 0x3340, R7 ;  /* 0x0000334006077816 */ /* 0x000fe20000000007 */
[----:B------:R-:W-:Y:S01]  /*38660*/  STL [R1+0xf8], R16 ;  /* 0x0000f81001007387 */ /* 0x000fe20000100800 */
[----:B------:R-:W-:-:S03]  /*38670*/  PRMT R6, R4, 0x3340, R5 ;  /* 0x0000334004067816 */ /* 0x000fc60000000005 */
[----:B------:R-:W-:Y:S04]  /*38680*/  STL [R1+0x98], R10 ;  /* 0x0000980a01007387 */ /* 0x000fe80000100800 */
[----:B------:R4:W-:Y:S04]  /*38690*/  STL [R1+0x9c], R8 ;  /* 0x00009c0801007387 */ /* 0x0009e80000100800 */
[----:B------:R-:W-:Y:S04]  /*386a0*/  STL [R1+0xa0], R7 ;  /* 0x0000a00701007387 */ /* 0x000fe80000100800 */
[----:B------:R0:W-:Y:S01]  /*386b0*/  STL [R1+0xa4], R6 ;  /* 0x0000a40601007387 */ /* 0x0001e20000100800 */
[----:B--2---:R-:W-:-:S03]  /*386c0*/  LOP3.LUT R4, R14, 0xffff, RZ, 0xc0, !PT ;  /* 0x0000ffff0e047812 */ /* 0x004fc600078ec0ff */
[----:B------:R-:W2:Y:S01]  /*386d0*/  LDL.LU R14, [R1+0x37c] ;  /* 0x00037c00010e7983 */ /* 0x000ea20000300800 */
[----:B---3--:R-:W-:-:S03]  /*386e0*/  LOP3.LUT R5, R13, 0xffff, RZ, 0xc0, !PT ;  /* 0x0000ffff0d057812 */ /* 0x008fc600078ec0ff */
[----:B------:R-:W3:Y:S01]  /*386f0*/  LDL.LU R13, [R1+0x378] ;  /* 0x00037800010d7983 */ /* 0x000ee20000300800 */
[----:B----4-:R-:W-:-:S03]  /*38700*/  LOP3.LUT R8, R15, 0xffff, RZ, 0xc0, !PT ;  /* 0x0000ffff0f087812 */ /* 0x010fc600078ec0ff */
[----:B------:R-:W4:Y:S01]  /*38710*/  LDL.LU R15, [R1+0x30c] ;  /* 0x00030c00010f7983 */ /* 0x000f220000300800 */
[----:B0-----:R-:W-:-:S03]  /*38720*/  LOP3.LUT R6, R17, 0xffff, RZ, 0xc0, !PT ;  /* 0x0000ffff11067812 */ /* 0x001fc600078ec0ff */
[----:B------:R-:W4:Y:S01]  /*38730*/  LDL.LU R17, [R1+0x308] ;  /* 0x0003080001117983 */ /* 0x000f220000300800 */
[----:B------:R-:W-:-:S03]  /*38740*/  LOP3.LUT R7, R18, 0xffff, RZ, 0xc0, !PT ;  /* 0x0000ffff12077812 */ /* 0x000fc600078ec0ff */
[----:B------:R-:W4:Y:S01]  /*38750*/  LDL.LU R18, [R1+0x1b8] ;  /* 0x0001b80001127983 */ /* 0x000f220000300800 */
[----:B------:R-:W-:-:S03]  /*38760*/  LOP3.LUT R11, R19, 0xffff, RZ, 0xc0, !PT ;  /* 0x0000ffff130b7812 */ /* 0x000fc600078ec0ff */
[----:B------:R-:W4:Y:S01]  /*38770*/  LDL.LU R19, [R1+0xd8] ;  /* 0x0000d80001137983 */ /* 0x000f220000300800 */
[----:B------:R-:W-:-:S03]  /*38780*/  LOP3.LUT R12, R20, 0xffff, RZ, 0xc0, !PT ;  /* 0x0000ffff140c7812 */ /* 0x000fc600078ec0ff */
[----:B------:R-:W4:Y:S01]  /*38790*/  LDL.LU R20, [R1+0xc4] ;  /* 0x0000c40001147983 */ /* 0x000f220000300800 */
[----:B------:R-:W-:-:S03]  /*387a0*/  LOP3.LUT R9, R28, 0xffff, RZ, 0xc0, !PT ;  /* 0x0000ffff1c097812 */ /* 0x000fc600078ec0ff */
[----:B------:R-:W4:Y:S01]  /*387b0*/  LDL.LU R28, [R1+0xc0] ;  /* 0x0000c000011c7983 */ /* 0x000f220000300800 */
[----:B------:R-:W-:-:S05]  /*387c0*/  PRMT R16, R8, 0x3340, R11 ;  /* 0x0000334008107816 */ /* 0x000fca000000000b */
[----:B------:R0:W-:Y:S01]  /*387d0*/  STL [R1+0xec], R16 ;  /* 0x0000ec1001007387 */ /* 0x0001e20000100800 */
[----:B------:R-:W-:Y:S02]  /*387e0*/  SHF.R.U32.HI R10, RZ, 0x8, R8 ;  /* 0x00000008ff0a7819 */ /* 0x000fe40000011608 */
[----:B------:R-:W-:Y:S02]  /*387f0*/  SHF.R.U32.HI R11, RZ, 0x8, R11 ;  /* 0x00000008ff0b7819 */ /* 0x000fe4000001160b */
[--C-:B0-----:R-:W-:Y:S02]  /*38800*/  PRMT R16, R6, 0x3340, R9.reuse ;  /* 0x0000334006107816 */ /* 0x101fe40000000009 */
[----:B------:R-:W-:Y:S02]  /*38810*/  SHF.R.U32.HI R8, RZ, 0x8, R6 ;  /* 0x00000008ff087819 */ /* 0x000fe40000011606 */
[----:B------:R-:W-:Y:S01]  /*38820*/  SHF.R.U32.HI R9, RZ, 0x8, R9 ;  /* 0x00000008ff097819 */ /* 0x000fe20000011609 */
[----:B------:R0:W-:Y:S01]  /*38830*/  STL [R1+0xe8], R16 ;  /* 0x0000e81001007387 */ /* 0x0001e20000100800 */
[----:B------:R-:W-:-:S02]  /*38840*/  LOP3.LUT R10, R10, 0xffff, RZ, 0xc0, !PT ;  /* 0x0000ffff0a0a7812 */ /* 0x000fc400078ec0ff */
[----:B------:R-:W-:Y:S02]  /*38850*/  LOP3.LUT R11, R11, 0xffff, RZ, 0xc0, !PT ;  /* 0x0000ffff0b0b7812 */ /* 0x000fe400078ec0ff */
[----:B------:R-:W-:Y:S02]  /*38860*/  LOP3.LUT R8, R8, 0xffff, RZ, 0xc0, !PT ;  /* 0x0000ffff08087812 */ /* 0x000fe400078ec0ff */
[--C-:B0-----:R-:W-:Y:S02]  /*38870*/  PRMT R16, R4, 0x3340, R7.reuse ;  /* 0x0000334004107816 */ /* 0x101fe40000000007 */
[----:B------:R-:W-:Y:S02]  /*38880*/  LOP3.LUT R9, R9, 0xffff, RZ, 0xc0, !PT ;  /* 0x0000ffff09097812 */ /* 0x000fe400078ec0ff */
[----:B------:R-:W-:Y:S01]  /*38890*/  SHF.R.U32.HI R6, RZ, 0x8, R4 ;  /* 0x00000008ff067819 */ /* 0x000fe20000011604 */
[----:B------:R0:W-:Y:S01]  /*388a0*/  STL [R1+0xf4], R16 ;  /* 0x0000f41001007387 */ /* 0x0001e20000100800 */
[----:B------:R-:W-:-:S02]  /*388b0*/  SHF.R.U32.HI R7, RZ, 0x8, R7 ;  /* 0x00000008ff077819 */ /* 0x000fc40000011607 */
[----:B------:R-:W-:Y:S02]  /*388c0*/  SHF.R.U32.HI R4, RZ, 0x8, R5 ;  /* 0x00000008ff047819 */ /* 0x000fe40000011605 */
[----:B------:R-:W-:Y:S02]  /*388d0*/  PRMT R10, R10, 0x3340, R11 ;  /* 0x000033400a0a7816 */ /* 0x000fe4000000000b */
[----:B------:R-:W-:Y:S02]  /*388e0*/  PRMT R8, R8, 0x3340, R9 ;  /* 0x0000334008087816 */ /* 0x000fe40000000009 */
[--C-:B0-----:R-:W-:Y:S02]  /*388f0*/  PRMT R16, R5, 0x3340, R12.reuse ;  /* 0x0000334005107816 */ /* 0x101fe4000000000c */
[----:B------:R-:W-:Y:S02]  /*38900*/  SHF.R.U32.HI R5, RZ, 0x8, R12 ;  /* 0x00000008ff057819 */ /* 0x000fe4000001160c */
[----:B------:R-:W-:Y:S01]  /*38910*/  LOP3.LUT R6, R6, 0xffff, RZ, 0xc0, !PT ;  /* 0x0000ffff06067812 */ /* 0x000fe200078ec0ff */
[----:B------:R0:W-:Y:S01]  /*38920*/  STL [R1+0xf0], R16 ;  /* 0x0000f01001007387 */ /* 0x0001e20000100800 */
[----:B------:R-:W-:-:S02]  /*38930*/  LOP3.LUT R7, R7, 0xffff, RZ, 0xc0, !PT ;  /* 0x0000ffff07077812 */ /* 0x000fc400078ec0ff */
[----:B------:R-:W-:Y:S01]  /*38940*/  LOP3.LUT R4, R4, 0xffff, RZ, 0xc0, !PT ;  /* 0x0000ffff04047812 */ /* 0x000fe200078ec0ff */
[----:B------:R-:W-:Y:S01]  /*38950*/  STL [R1+0x90], R10 ;  /* 0x0000900a01007387 */ /* 0x000fe20000100800 */
[----:B------:R-:W-:-:S03]  /*38960*/  LOP3.LUT R5, R5, 0xffff, RZ, 0xc0, !PT ;  /* 0x0000ffff05057812 */ /* 0x000fc600078ec0ff */
[----:B------:R2:W-:Y:S01]  /*38970*/  STL [R1+0x94], R8 ;  /* 0x0000940801007387 */ /* 0x0005e20000100800 */
[----:B------:R-:W-:Y:S02]  /*38980*/  PRMT R6, R6, 0x3340, R7 ;  /* 0x0000334006067816 */ /* 0x000fe40000000007 */
[----:B------:R-:W-:-:S03]  /*38990*/  PRMT R5, R4, 0x3340, R5 ;  /* 0x0000334004057816 */ /* 0x000fc60000000005 */
[----:B------:R-:W-:Y:S04]  /*389a0*/  STL [R1+0xc8], R6 ;  /* 0x0000c80601007387 */ /* 0x000fe80000100800 */
[----:B------:R4:W-:Y:S04]  /*389b0*/  STL [R1+0xcc], R5 ;  /* 0x0000cc0501007387 */ /* 0x0009e80000100800 */
[----:B0-----:R-:W4:Y:S01]  /*389c0*/  LDL.LU R16, [R1+0x16c] ;  /* 0x00016c0001107983 */ /* 0x001f220000300800 */
[----:B--2---:R-:W-:-:S04]  /*389d0*/  LOP3.LUT R8, R14, 0xffff, RZ, 0xc0, !PT ;  /* 0x0000ffff0e087812 */ /* 0x004fc800078ec0ff */
[----:B------:R-:W-:Y:S02]  /*389e0*/  SHF.R.U32.HI R10, RZ, 0x8, R8 ;  /* 0x00000008ff0a7819 */ /* 0x000fe40000011608 */
[----:B---3--:R-:W-:Y:S02]  /*389f0*/  LOP3.LUT R4, R13, 0xffff, RZ, 0xc0, !PT ;  /* 0x0000ffff0d047812 */ /* 0x008fe400078ec0ff */
[----:B----4-:R-:W-:Y:S02]  /*38a00*/  LOP3.LUT R5, R15, 0xffff, RZ, 0xc0, !PT ;  /* 0x0000ffff0f057812 */ /* 0x010fe400078ec0ff */
[----:B------:R-:W-:-:S04]  /*38a10*/  LOP3.LUT R11, R18, 0xffff, RZ, 0xc0, !PT ;  /* 0x0000ffff120b7812 */ /* 0x000fc800078ec0ff */
[----:B------:R-:W-:Y:S02]  /*38a20*/  PRMT R8, R8, 0x3340, R11 ;  /* 0x0000334008087816 */ /* 0x000fe4000000000b */
[----:B------:R-:W-:Y:S02]  /*38a30*/  LOP3.LUT R9, R19, 0xffff, RZ, 0xc0, !PT ;  /* 0x0000ffff13097812 */ /* 0x000fe400078ec0ff */
[----:B------:R-:W-:Y:S02]  /*38a40*/  LOP3.LUT R7, R17, 0xffff, RZ, 0xc0, !PT ;  /* 0x0000ffff11077812 */ /* 0x000fe400078ec0ff */
[----:B------:R-:W-:Y:S01]  /*38a50*/  LOP3.LUT R6, R20, 0xffff, RZ, 0xc0, !PT ;  /* 0x0000ffff14067812 */ /* 0x000fe200078ec0ff */
[----:B------:R-:W2:Y:S01]  /*38a60*/  LDL.LU R17, [R1+0x1d8] ;  /* 0x0001d80001117983 */ /* 0x000ea20000300800 */
[----:B------:R-:W-:-:S03]  /*38a70*/  PRMT R13, R4, 0x3340, R9 ;  /* 0x00003340040d7816 */ /* 0x000fc60000000009 */
[----:B------:R0:W-:Y:S01]  /*38a80*/  STL [R1+0xdc], R8 ;  /* 0x0000dc0801007387 */ /* 0x0001e20000100800 */
[----:B------:R-:W-:-:S03]  /*38a90*/  LOP3.LUT R12, R28, 0xffff, RZ, 0xc0, !PT ;  /* 0x0000ffff1c0c7812 */ /* 0x000fc600078ec0ff */
[----:B------:R-:W3:Y:S01]  /*38aa0*/  LDL.LU R18, [R1+0x168] ;  /* 0x0001680001127983 */ /* 0x000ee20000300800 */
[----:B------:R-:W-:-:S03]  /*38ab0*/  SHF.R.U32.HI R11, RZ, 0x8, R11 ;  /* 0x00000008ff0b7819 */ /* 0x000fc6000001160b */
[----:B------:R-:W3:Y:S01]  /*38ac0*/  LDL.LU R19, [R1+0x1d4] ;  /* 0x0001d40001137983 */ /* 0x000ee20000300800 */
[----:B0-----:R-:W-:Y:S02]  /*38ad0*/  SHF.R.U32.HI R8, RZ, 0x8, R4 ;  /* 0x00000008ff087819 */ /* 0x001fe40000011604 */
[----:B------:R-:W-:Y:S01]  /*38ae0*/  SHF.R.U32.HI R4, RZ, 0x8, R5 ;  /* 0x00000008ff047819 */ /* 0x000fe20000011605 */
[----:B------:R-:W4:Y:S01]  /*38af0*/  LDL.LU R20, [R1+0x29c] ;  /* 0x00029c0001147983 */ /* 0x000f220000300800 */
[----:B------:R-:W-:-:S03]  /*38b00*/  PRMT R5, R5, 0x3340, R6 ;  /* 0x0000334005057816 */ /* 0x000fc60000000006 */
[----:B------:R0:W-:Y:S01]  /*38b10*/  STL [R1+0xd8], R13 ;  /* 0x0000d80d01007387 */ /* 0x0001e20000100800 */
[----:B------:R-:W-:Y:S02]  /*38b20*/  PRMT R28, R7, 0x3340, R12 ;  /* 0x00003340071c7816 */ /* 0x000fe4000000000c */
[----:B------:R-:W-:Y:S02]  /*38b30*/  SHF.R.U32.HI R9, RZ, 0x8, R9 ;  /* 0x00000008ff097819 */ /* 0x000fe40000011609 */
[----:B------:R-:W-:Y:S01]  /*38b40*/  LOP3.LUT R10, R10, 0xffff, RZ, 0xc0, !PT ;  /* 0x0000ffff0a0a7812 */ /* 0x000fe200078ec0ff */
[----:B0-----:R-:W2:Y:S01]  /*38b50*/  LDL.LU R13, [R1+0xbc] ;  /* 0x0000bc00010d7983 */ /* 0x001ea20000300800 */
[----:B------:R-:W-:-:S03]  /*38b60*/  LOP3.LUT R11, R11, 0xffff, RZ, 0xc0, !PT ;  /* 0x0000ffff0b0b7812 */ /* 0x000fc600078ec0ff */
[----:B------:R-:W3:Y:S04]  /*38b70*/  LDL.LU R14, [R1+0x298] ;  /* 0x00029800010e7983 */ /* 0x000ee80000300800 */
[----:B------:R0:W-:Y:S01]  /*38b80*/  STL [R1+0xe4], R5 ;  /* 0x0000e40501007387 */ /* 0x0001e20000100800 */
[----:B------:R-:W-:-:S03]  /*38b90*/  LOP3.LUT R8, R8, 0xffff, RZ, 0xc0, !PT ;  /* 0x0000ffff08087812 */ /* 0x000fc600078ec0ff */
[----:B------:R-:W3:Y:S01]  /*38ba0*/  LDL.LU R15, [R1+0xb8] ;  /* 0x0000b800010f7983 */ /* 0x000ee20000300800 */
[----:B------:R-:W-:Y:S02]  /*38bb0*/  LOP3.LUT R9, R9, 0xffff, RZ, 0xc0, !PT ;  /* 0x0000ffff09097812 */ /* 0x000fe400078ec0ff */
[----:B0-----:R-:W-:Y:S02]  /*38bc0*/  SHF.R.U32.HI R5, RZ, 0x8, R6 ;  /* 0x00000008ff057819 */ /* 0x001fe40000011606 */
[----:B------:R-:W-:Y:S02]  /*38bd0*/  SHF.R.U32.HI R6, RZ, 0x8, R7 ;  /* 0x00000008ff067819 */ /* 0x000fe40000011607 */
[----:B------:R-:W-:Y:S02]  /*38be0*/  SHF.R.U32.HI R7, RZ, 0x8, R12 ;  /* 0x00000008ff077819 */ /* 0x000fe4000001160c */
[----:B------:R-:W4:Y:S01]  /*38bf0*/  LDL.LU R12, [R1+0x1dc] ;  /* 0x0001dc00010c7983 */ /* 0x000f220000300800 */
[----:B------:R-:W-:-:S03]  /*38c00*/  LOP3.LUT R4, R4, 0xffff, RZ, 0xc0, !PT ;  /* 0x0000ffff04047812 */ /* 0x000fc600078ec0ff */
[----:B------:R0:W-:Y:S01]  /*38c10*/  STL [R1+0xe0], R28 ;  /* 0x0000e01c01007387 */ /* 0x0001e20000100800 */
[----:B------:R-:W-:Y:S02]  /*38c20*/  LOP3.LUT R5, R5, 0xffff, RZ, 0xc0, !PT ;  /* 0x0000ffff05057812 */ /* 0x000fe400078ec0ff */
[----:B------:R-:W-:Y:S02]  /*38c30*/  PRMT R9, R8, 0x3340, R9 ;  /* 0x0000334008097816 */ /* 0x000fe40000000009 */
[----:B0-----:R-:W-:Y:S02]  /*38c40*/  PRMT R28, R10, 0x3340, R11 ;  /* 0x000033400a1c7816 */ /* 0x001fe4000000000b */
[----:B------:R-:W4:Y:S01]  /*38c50*/  LDL.LU R10, [R1+0x1e0] ;  /* 0x0001e000010a7983 */ /* 0x000f220000300800 */
[----:B------:R-:W-:-:S03]  /*38c60*/  PRMT R5, R4, 0x3340, R5 ;  /* 0x0000334004057816 */ /* 0x000fc60000000005 */
[----:B------:R-:W4:Y:S01]  /*38c70*/  LDL.LU R11, [R1+0x174] ;  /* 0x00017400010b7983 */ /* 0x000f220000300800 */
[----:B------:R-:W-:-:S03]  /*38c80*/  LOP3.LUT R7, R7, 0xffff, RZ, 0xc0, !PT ;  /* 0x0000ffff07077812 */ /* 0x000fc600078ec0ff */
[----:B------:R0:W-:Y:S01]  /*38c90*/  STL [R1+0xb0], R28 ;  /* 0x0000b01c01007387 */ /* 0x0001e20000100800 */
[----:B------:R-:W-:-:S03]  /*38ca0*/  LOP3.LUT R6, R6, 0xffff, RZ, 0xc0, !PT ;  /* 0x0000ffff06067812 */ /* 0x000fc600078ec0ff */
[----:B0-----:R-:W4:Y:S04]  /*38cb0*/  LDL.LU R28, [R1+0x160] ;  /* 0x00016000011c7983 */ /* 0x001f280000300800 */
[----:B------:R-:W4:Y:S04]  /*38cc0*/  LDL.LU R8, [R1+0x1e4] ;  /* 0x0001e40001087983 */ /* 0x000f280000300800 */
[----:B------:R0:W-:Y:S01]  /*38cd0*/  STL [R1+0xb4], R9 ;  /* 0x0000b40901007387 */ /* 0x0001e20000100800 */
[----:B------:R-:W-:-:S03]  /*38ce0*/  PRMT R6, R6, 0x3340, R7 ;  /* 0x0000334006067816 */ /* 0x000fc60000000007 */
[----:B0-----:R-:W4:Y:S04]  /*38cf0*/  LDL.LU R9, [R1+0x17c] ;  /* 0x00017c0001097983 */ /* 0x001f280000300800 */
[----:B------:R-:W4:Y:S04]  /*38d00*/  LDL.LU R4, [R1+0x1e8] ;  /* 0x0001e80001047983 */ /* 0x000f280000300800 */
[----:B------:R0:W-:Y:S04]  /*38d10*/  STL [R1+0xc4], R5 ;  /* 0x0000c40501007387 */ /* 0x0001e80000100800 */
[----:B0-----:R-:W4:Y:S04]  /*38d20*/  LDL.LU R5, [R1+0x188] ;  /* 0x0001880001057983 */ /* 0x001f280000300800 */
[----:B------:R-:W4:Y:S04]  /*38d30*/  LDL.LU R7, [R1+0x18c] ;  /* 0x00018c0001077983 */ /* 0x000f280000300800 */
[----:B------:R4:W-:Y:S01]  /*38d40*/  STL [R1+0xc0], R6 ;  /* 0x0000c00601007387 */ /* 0x0009e20000100800 */
[----:B--2---:R-:W-:-:S02]  /*38d50*/  LOP3.LUT R13, R13, 0xffff, RZ, 0xc0, !PT ;  /* 0x0000ffff0d0d7812 */ /* 0x004fc400078ec0ff */
[----:B---3--:R-:W-:Y:S02]  /*38d60*/  LOP3.LUT R15, R15, 0xffff, RZ, 0xc0, !PT ;  /* 0x0000ffff0f0f7812 */ /* 0x008fe400078ec0ff */
[----:B----4-:R-:W-:Y:S02]  /*38d70*/  PRMT R6, R10, 0x5410, R9 ;  /* 0x000054100a067816 */ /* 0x010fe40000000009 */
[----:B------:R-:W-:Y:S02]  /*38d80*/  LOP3.LUT R10, R14, 0xffff, RZ, 0xc0, !PT ;  /* 0x0000ffff0e0a7812 */ /* 0x000fe400078ec0ff */
[----:B------:R-:W-:Y:S02]  /*38d90*/  PRMT R9, R19, 0x5410, R18 ;  /* 0x0000541013097816 */ /* 0x000fe40000000012 */
[----:B------:R-:W-:Y:S02]  /*38da0*/  PRMT R5, R8, 0x5410, R5 ;  /* 0x0000541008057816 */ /* 0x000fe40000000005 */
[----:B------:R-:W-:-:S02]  /*38db0*/  PRMT R4, R4, 0x5410, R7 ;  /* 0x0000541004047816 */ /* 0x000fc40000000007 */
[----:B------:R-:W-:Y:S02]  /*38dc0*/  PRMT R7, R12, 0x5410, R11 ;  /* 0x000054100c077816 */ /* 0x000fe4000000000b */
[----:B------:R-:W-:Y:S02]  /*38dd0*/  LOP3.LUT R11, R20, 0xffff, RZ, 0xc0, !PT ;  /* 0x0000ffff140b7812 */ /* 0x000fe400078ec0ff */
[----:B------:R-:W-:Y:S01]  /*38de0*/  PRMT R8, R17, 0x5410, R16 ;  /* 0x0000541011087816 */ /* 0x000fe20000000010 */
[----:B------:R-:W2:Y:S01]  /*38df0*/  LDL.LU R20, [R1+0x1c4] ;  /* 0x0001c40001147983 */ /* 0x000ea20000300800 */
[----:B------:R-:W-:-:S03]  /*38e00*/  PRMT R14, R11, 0x3340, R13 ;  /* 0x000033400b0e7816 */ /* 0x000fc6000000000d */
[----:B------:R-:W3:Y:S01]  /*38e10*/  LDL.LU R16, [R1+0x1a8] ;  /* 0x0001a80001107983 */ /* 0x000ee20000300800 */
[----:B------:R-:W-:-:S03]  /*38e20*/  SHF.R.U32.HI R12, RZ, 0x8, R11 ;  /* 0x00000008ff0c7819 */ /* 0x000fc6000001160b */
[----:B------:R-:W4:Y:S04]  /*38e30*/  LDL.LU R17, [R1+0x44] ;  /* 0x0000440001117983 */ /* 0x000f280000300800 */
[----:B------:R-:W4:Y:S04]  /*38e40*/  LDL.LU R18, [R1+0x19c] ;  /* 0x00019c0001127983 */ /* 0x000f280000300800 */
[----:B------:R-:W2:Y:S04]  /*38e50*/  LDL.LU R19, [R1+0x198] ;  /* 0x0001980001137983 */ /* 0x000ea80000300800 */
[----:B------:R-:W2:Y:S04]  /*38e60*/  LDL.LU R11, [R1+0x1c8] ;  /* 0x0001c800010b7983 */ /* 0x000ea80000300800 */
[----:B------:R0:W-:Y:S02]  /*38e70*/  STL [R1+0xd4], R14 ;  /* 0x0000d40e01007387 */ /* 0x0001e40000100800 */
[----:B0-----:R-:W-:-:S02]  /*38e80*/  SHF.R.U32.HI R14, RZ, 0x8, R10 ;  /* 0x00000008ff0e7819 */ /* 0x001fc4000001160a */
[----:B------:R-:W-:-:S05]  /*38e90*/  PRMT R10, R10, 0x3340, R15 ;  /* 0x000033400a0a7816 */ /* 0x000fca000000000f */
[----:B------:R0:W-:Y:S04]  /*38ea0*/  STL [R1+0xd0], R10 ;  /* 0x0000d00a01007387 */ /* 0x0001e80000100800 */
[----:B0-----:R-:W2:Y:S02]  /*38eb0*/  LDL.LU R10, [R1+0x1d0] ;  /* 0x0001d000010a7983 */ /* 0x001ea40000300800 */
[----:B--2---:R-:W-:Y:S02]  /*38ec0*/  PRMT R10, R10, 0x5410, R28 ;  /* 0x000054100a0a7816 */ /* 0x004fe4000000001c */
[----:B------:R-:W2:Y:S01]  /*38ed0*/  LDL.LU R28, [R1+0x125c] ;  /* 0x00125c00011c7983 */ /* 0x000ea20000300800 */
[----:B------:R-:W-:Y:S02]  /*38ee0*/  SHF.R.U32.HI R13, RZ, 0x8, R13 ;  /* 0x00000008ff0d7819 */ /* 0x000fe4000001160d */
[----:B------:R-:W-:-:S02]  /*38ef0*/  SHF.R.U32.HI R15, RZ, 0x8, R15 ;  /* 0x00000008ff0f7819 */ /* 0x000fc4000001160f */
[----:B------:R-:W-:Y:S02]  /*38f00*/  LOP3.LUT R12, R12, 0xffff, RZ, 0xc0, !PT ;  /* 0x0000ffff0c0c7812 */ /* 0x000fe400078ec0ff */
[----:B------:R-:W-:Y:S02]  /*38f10*/  LOP3.LUT R13, R13, 0xffff, RZ, 0xc0, !PT ;  /* 0x0000ffff0d0d7812 */ /* 0x000fe400078ec0ff */
[----:B------:R-:W-:Y:S02]  /*38f20*/  LOP3.LUT R14, R14, 0xffff, RZ, 0xc0, !PT ;  /* 0x0000ffff0e0e7812 */ /* 0x000fe400078ec0ff */
[----:B--2---:R-:W-:Y:S02]  /*38f30*/  PRMT R11, R11, 0x5410, R28 ;  /* 0x000054100b0b7816 */ /* 0x004fe4000000001c */
[----:B------:R-:W2:Y:S01]  /*38f40*/  LDL.LU R28, [R1+0x1258] ;  /* 0x00125800011c7983 */ /* 0x000ea20000300800 */
[----:B------:R-:W-:Y:S02]  /*38f50*/  LOP3.LUT R15, R15, 0xffff, RZ, 0xc0, !PT ;  /* 0x0000ffff0f0f7812 */ /* 0x000fe400078ec0ff */
[----:B------:R-:W-:-:S02]  /*38f60*/  PRMT R13, R12, 0x3340, R13 ;  /* 0x000033400c0d7816 */ /* 0x000fc4000000000d */
[----:B------:R-:W-:Y:S01]  /*38f70*/  PRMT R15, R14, 0x3340, R15 ;  /* 0x000033400e0f7816 */ /* 0x000fe2000000000f */
[----:B------:R-:W3:Y:S04]  /*38f80*/  LDL.LU R12, [R1+0x1ac] ;  /* 0x0001ac00010c7983 */ /* 0x000ee80000300800 */
[----:B------:R0:W-:Y:S04]  /*38f90*/  STL [R1+0xbc], R13 ;  /* 0x0000bc0d01007387 */ /* 0x0001e80000100800 */
[----:B0-----:R-:W3:Y:S04]  /*38fa0*/  LDL.LU R13, [R1+0x144] ;  /* 0x00014400010d7983 */ /* 0x001ee80000300800 */
[----:B------:R-:W3:Y:S04]  /*38fb0*/  LDL.LU R14, [R1+0x1bc] ;  /* 0x0001bc00010e7983 */ /* 0x000ee80000300800 */
[----:B------:R0:W-:Y:S04]  /*38fc0*/  STL [R1+0xb8], R15 ;  /* 0x0000b80f01007387 */ /* 0x0001e80000100800 */
[----:B0-----:R-:W3:Y:S04]  /*38fd0*/  LDL.LU R15, [R1+0x148] ;  /* 0x00014800010f7983 */ /* 0x001ee80000300800 */
[----:B--2---:R0:W-:Y:S04]  /*38fe0*/  STSM.16.M88.4 [R28], R4 ;  /* 0x000000041c007844 */ /* 0x0041e80000000200 */
[----:B------:R1:W-:Y:S04]  /*38ff0*/  STSM.16.M88.4 [R28+0x200], R8 ;  /* 0x000200081c007844 */ /* 0x0003e80000000200 */
[----:B0-----:R-:W2:Y:S04]  /*39000*/  LDL.LU R4, [R1+0x1cc] ;  /* 0x0001cc0001047983 */ /* 0x001ea80000300800 */
[----:B------:R-:W2:Y:S04]  /*39010*/  LDL.LU R5, [R1+0x154] ;  /* 0x0001540001057983 */ /* 0x000ea80000300800 */
[----:B------:R-:W2:Y:S04]  /*39020*/  LDL.LU R6, [R1+0x1c0] ;  /* 0x0001c00001067983 */ /* 0x000ea80000300800 */
[----:B------:R-:W2:Y:S04]  /*39030*/  LDL.LU R7, [R1+0x14c] ;  /* 0x00014c0001077983 */ /* 0x000ea80000300800 */
[----:B-1----:R-:W2:Y:S04]  /*39040*/  LDL.LU R9, [R1+0x15c] ;  /* 0x00015c0001097983 */ /* 0x002ea80000300800 */
[----:B------:R-:W4:Y:S01]  /*39050*/  LDL.LU R11, [R1+0x150] ;  /* 0x00015000010b7983 */ /* 0x000f220000300800 */
[----:B------:R-:W0:Y:S01]  /*39060*/  S2R R10, SR_TID.X ;  /* 0x00000000000a7919 */ /* 0x000e220000002100 */
[----:B---3--:R-:W-:Y:S01]  /*39070*/  PRMT R8, R12, 0x5410, R15 ;  /* 0x000054100c087816 */ /* 0x008fe2000000000f */
[----:B------:R-:W-:Y:S01]  /*39080*/  BAR.SYNC.DEFER_BLOCKING 0x0 ;  /* 0x0000000000007b1d */ /* 0x000fe20000010000 */
[----:B--2---:R-:W-:-:S02]  /*39090*/  PRMT R4, R4, 0x5410, R9 ;  /* 0x0000541004047816 */ /* 0x004fc40000000009 */
[----:B0-----:R-:W-:-:S04]  /*390a0*/  LOP3.LUT R9, R10, 0x3f, RZ, 0xc0, !PT ;  /* 0x0000003f0a097812 */ /* 0x001fc800078ec0ff */
[----:B------:R-:W-:Y:S01]  /*390b0*/  LEA R12, R9, UR4, 0x4 ;  /* 0x00000004090c7c11 */ /* 0x000fe2000f8e20ff */
[----:B------:R-:W0:Y:S01]  /*390c0*/  LDCU UR4, c[0x0][0x3b4] ;  /* 0x00007680ff0477ac */ /* 0x000e220008000800 */
[----:B----4-:R-:W-:Y:S02]  /*390d0*/  PRMT R6, R6, 0x5410, R11 ;  /* 0x0000541006067816 */ /* 0x010fe4000000000b */
[----:B------:R-:W-:Y:S02]  /*390e0*/  PRMT R9, R16, 0x5410, R13 ;  /* 0x0000541010097816 */ /* 0x000fe4000000000d */
[----:B------:R-:W-:Y:S02]  /*390f0*/  PRMT R10, R18, 0x5410, R17 ;  /* 0x00005410120a7816 */ /* 0x000fe40000000011 */
[----:B------:R-:W-:Y:S02]  /*39100*/  PRMT R11, R19, 0x5410, R21 ;  /* 0x00005410130b7816 */ /* 0x000fe40000000015 */
[----:B------:R-:W1:Y:S01]  /*39110*/  LDS.128 R16, [R12] ;  /* 0x000000000c107984 */ /* 0x000e620000000c00 */
[----:B------:R-:W-:-:S02]  /*39120*/  PRMT R5, R20, 0x5410, R5 ;  /* 0x0000541014057816 */ /* 0x000fc40000000005 */
[----:B------:R-:W-:Y:S01]  /*39130*/  PRMT R7, R14, 0x5410, R7 ;  /* 0x000054100e077816 */ /* 0x000fe20000000007 */
[----:B------:R-:W2:Y:S04]  /*39140*/  LDL.LU R20, [R1+0x1a4] ;  /* 0x0001a40001147983 */ /* 0x000ea80000300800 */
[----:B------:R-:W-:Y:S04]  /*39150*/  STL [R1+0x18], R12 ;  /* 0x0000180c01007387 */ /* 0x000fe80000100800 */
[----:B------:R-:W3:Y:S01]  /*39160*/  LDS.128 R12, [R12+0x400] ;  /* 0x000400000c0c7984 */ /* 0x000ee20000000c00 */
[----:B------:R-:W-:Y:S06]  /*39170*/  BAR.SYNC.DEFER_BLOCKING 0x0 ;  /* 0x0000000000007b1d */ /* 0x000fec0000010000 */
[----:B------:R-:W4:Y:S04]  /*39180*/  LDL.LU R21, [R1+0x1a0] ;  /* 0x0001a00001157983 */ /* 0x000f280000300800 */
[----:B-1----:R1:W-:Y:S04]  /*39190*/  STL.64 [R1+0x11f8], R18 ;  /* 0x0011f81201007387 */ /* 0x0023e80000100a00 */
[----:B-1----:R-:W2:Y:S04]  /*391a0*/  LDL.LU R18, [R1+0x190] ;  /* 0x0001900001127983 */ /* 0x002ea80000300800 */
[----:B------:R-:W4:Y:S04]  /*391b0*/  LDL.LU R19, [R1+0x184] ;  /* 0x0001840001137983 */ /* 0x000f280000300800 */
[----:B------:R1:W-:Y:S04]  /*391c0*/  STL.64 [R1+0x1220], R16 ;  /* 0x0012201001007387 */ /* 0x0003e80000100a00 */
[----:B------:R-:W-:Y:S04]  /*391d0*/  STSM.16.M88.4 [R28], R4 ;  /* 0x000000041c007844 */ /* 0x000fe80000000200 */
[----:B-1----:R-:W4:Y:S04]  /*391e0*/  LDL.LU R16, [R1+0x12c] ;  /* 0x00012c0001107983 */ /* 0x002f280000300800 */
[----:B------:R-:W4:Y:S04]  /*391f0*/  LDL.LU R17, [R1+0x194] ;  /* 0x0001940001117983 */ /* 0x000f280000300800 */
[----:B---3--:R1:W-:Y:S04]  /*39200*/  STL [R1+0x11e4], R13 ;  /* 0x0011e40d01007387 */ /* 0x0083e80000100800 */
[----:B-1----:R-:W3:Y:S04]  /*39210*/  LDL.LU R13, [R1+0x140] ;  /* 0x00014000010d7983 */ /* 0x002ee80000300800 */
[----:B------:R-:W-:Y:S04]  /*39220*/  STL [R1+0x11e8], R12 ;  /* 0x0011e80c01007387 */ /* 0x000fe80000100800 */
[----:B------:R1:W-:Y:S04]  /*39230*/  STL [R1+0x11e0], R14 ;  /* 0x0011e00e01007387 */ /* 0x0003e80000100800 */
[----:B-1----:R-:W3:Y:S04]  /*39240*/  LDL.LU R14, [R1+0x178] ;  /* 0x00017800010e7983 */ /* 0x002ee80000300800 */
[----:B------:R1:W-:Y:S04]  /*39250*/  STL [R1+0x11dc], R15 ;  /* 0x0011dc0f01007387 */ /* 0x0003e80000100800 */
[----:B-1----:R-:W3:Y:S04]  /*39260*/  LDL R15, [R1+0x18] ;  /* 0x00001800010f7983 */ /* 0x002ee80000100800 */
[----:B------:R-:W3:Y:S04]  /*39270*/  LDL.LU R5, [R1+0x180] ;  /* 0x0001800001057983 */ /* 0x000ee80000300800 */
[----:B------:R-:W3:Y:S04]  /*39280*/  LDL.LU R6, [R1+0x164] ;  /* 0x0001640001067983 */ /* 0x000ee80000300800 */
[----:B------:R-:W3:Y:S04]  /*39290*/  LDL.LU R7, [R1+0x13c] ;  /* 0x00013c0001077983 */ /* 0x000ee80000300800 */
[----:B------:R-:W-:Y:S01]  /*392a0*/  STSM.16.M88.4 [R28+0x200], R8 ;  /* 0x000200081c007844 */ /* 0x000fe20000000200 */
[----:B------:R-:W-:Y:S06]  /*392b0*/  BAR.SYNC.DEFER_BLOCKING 0x0 ;  /* 0x0000000000007b1d */ /* 0x000fec0000010000 */
[----:B------:R-:W3:Y:S01]  /*392c0*/  LDL.LU R12, [R1+0x130] ;  /* 0x00013000010c7983 */ /* 0x000ee20000300800 */
[----:B--2---:R-:W-:-:S02]  /*392d0*/  PRMT R23, R18, 0x5410, R23 ;  /* 0x0000541012177816 */ /* 0x004fc40000000017 */
[----:B----4-:R-:W-:Y:S02]  /*392e0*/  PRMT R24, R19, 0x5410, R24 ;  /* 0x0000541013187816 */ /* 0x010fe40000000018 */
[----:B------:R-:W-:Y:S02]  /*392f0*/  PRMT R21, R21, 0x5410, R16 ;  /* 0x0000541015157816 */ /* 0x000fe40000000010 */
[----:B------:R-:W-:Y:S01]  /*39300*/  PRMT R22, R17, 0x5410, R22 ;  /* 0x0000541011167816 */ /* 0x000fe20000000016 */
[----:B---3--:R-:W1:Y:S01]  /*39310*/  LDS.128 R8, [R15] ;  /* 0x000000000f087984 */ /* 0x008e620000000c00 */
[----:B------:R-:W-:Y:S02]  /*39320*/  PRMT R25, R5, 0x5410, R25 ;  /* 0x0000541005197816 */ /* 0x000fe40000000019 */
[----:B------:R-:W-:Y:S02]  /*39330*/  PRMT R26, R6, 0x5410, R26 ;  /* 0x00005410061a7816 */ /* 0x000fe4000000001a */
[----:B------:R-:W-:-:S02]  /*39340*/  PRMT R27, R7, 0x5410, R27 ;  /* 0x00005410071b7816 */ /* 0x000fc4000000001b */
[----:B------:R-:W2:Y:S01]  /*39350*/  LDS.128 R4, [R15+0x400] ;  /* 0x000400000f047984 */ /* 0x000ea20000000c00 */
[----:B------:R-:W-:-:S03]  /*39360*/  PRMT R20, R20, 0x5410, R13 ;  /* 0x0000541014147816 */ /* 0x000fc6000000000d */
[----:B------:R-:W3:Y:S04]  /*39370*/  LDL.LU R13, [R1+0x4] ;  /* 0x00000400010d7983 */ /* 0x000ee80000300800 */
[----:B------:R-:W3:Y:S04]  /*39380*/  LDL.LU R16, [R1+0x4c] ;  /* 0x00004c0001107983 */ /* 0x000ee80000300800 */
[----:B------:R-:W4:Y:S04]  /*39390*/  LDL.LU R17, [R1+0x40] ;  /* 0x0000400001117983 */ /* 0x000f280000300800 */
[----:B------:R-:W3:Y:S04]  /*393a0*/  LDL.LU R18, [R1] ;  /* 0x0000000001127983 */ /* 0x000ee80000300800 */
[----:B------:R-:W3:Y:S01]  /*393b0*/  LDL.LU R19, [R1+0x3c] ;  /* 0x00003c0001137983 */ /* 0x000ee20000300800 */
[----:B------:R-:W-:Y:S06]  /*393c0*/  BAR.SYNC.DEFER_BLOCKING 0x0 ;  /* 0x0000000000007b1d */ /* 0x000fec0000010000 */
[----:B-1----:R1:W-:Y:S04]  /*393d0*/  STL.64 [R1+0x11f0], R10 ;  /* 0x0011f00a01007387 */ /* 0x0023e80000100a00 */
[----:B-1----:R-:W3:Y:S04]  /*393e0*/  LDL.LU R10, [R1+0x138] ;  /* 0x00013800010a7983 */ /* 0x002ee80000300800 */
[----:B------:R-:W3:Y:S04]  /*393f0*/  LDL.LU R11, [R1+0x134] ;  /* 0x00013400010b7983 */ /* 0x000ee80000300800 */
[----:B--2---:R1:W-:Y:S04]  /*39400*/  STL.64 [R1+0x1208], R6 ;  /* 0x0012080601007387 */ /* 0x0043e80000100a00 */
[----:B-1----:R-:W2:Y:S04]  /*39410*/  LDL.LU R7, [R1+0x34] ;  /* 0x0000340001077983 */ /* 0x002ea80000300800 */
[----:B------:R-:W-:Y:S04]  /*39420*/  STL.64 [R1+0x1200], R4 ;  /* 0x0012000401007387 */ /* 0x000fe80000100a00 */
[----:B------:R1:W-:Y:S04]  /*39430*/  STSM.16.M88.4 [R28], R20 ;  /* 0x000000141c007844 */ /* 0x0003e80000000200 */
[----:B-1----:R-:W3:Y:S04]  /*39440*/  LDL.LU R22, [R1+0x30] ;  /* 0x0000300001167983 */ /* 0x002ee80000300800 */
[----:B------:R-:W3:Y:S04]  /*39450*/  LDL.LU R23, [R1+0x170] ;  /* 0x0001700001177983 */ /* 0x000ee80000300800 */
[----:B------:R-:W3:Y:S04]  /*39460*/  LDL.LU R4, [R1+0x60] ;  /* 0x0000600001047983 */ /* 0x000ee80000300800 */
[----:B------:R-:W3:Y:S04]  /*39470*/  LDL.LU R5, [R1+0x14] ;  /* 0x0000140001057983 */ /* 0x000ee80000300800 */
[----:B------:R-:W3:Y:S01]  /*39480*/  LDL.LU R6, [R1+0x5c] ;  /* 0x00005c0001067983 */ /* 0x000ee20000300800 */
[----:B--2---:R-:W-:-:S03]  /*39490*/  PRMT R20, R14, 0x5410, R7 ;  /* 0x000054100e147816 */ /* 0x004fc60000000007 */
[----:B------:R-:W2:Y:S04]  /*394a0*/  LDL.LU R7, [R1+0x20] ;  /* 0x0000200001077983 */ /* 0x000ea80000300800 */
[----:B------:R1:W-:Y:S02]  /*394b0*/  STSM.16.M88.4 [R28+0x200], R24 ;  /* 0x000200181c007844 */ /* 0x0003e40000000200 */
[----:B-1----:R-:W-:Y:S02]  /*394c0*/  PRMT R24, R12, 0x5410, R29 ;  /* 0x000054100c187816 */ /* 0x002fe4000000001d */
[----:B----4-:R-:W-:Y:S02]  /*394d0*/  PRMT R26, R17, 0x5410, R3 ;  /* 0x00005410111a7816 */ /* 0x010fe40000000003 */
[----:B---3--:R-:W-:-:S02]  /*394e0*/  PRMT R21, R23, 0x5410, R22 ;  /* 0x0000541017157816 */ /* 0x008fc40000000016 */
[----:B------:R-:W-:Y:S02]  /*394f0*/  PRMT R22, R10, 0x5410, R0 ;  /* 0x000054100a167816 */ /* 0x000fe40000000000 */
[----:B------:R-:W-:Y:S01]  /*39500*/  PRMT R23, R11, 0x5410, R2 ;  /* 0x000054100b177816 */ /* 0x000fe20000000002 */
[----:B------:R-:W-:Y:S01]  /*39510*/  BAR.SYNC.DEFER_BLOCKING 0x0 ;  /* 0x0000000000007b1d */ /* 0x000fe20000010000 */
[----:B------:R-:W-:-:S05]  /*39520*/  PRMT R25, R16, 0x5410, R13 ;  /* 0x0000541010197816 */ /* 0x000fca000000000d */
[----:B--2---:R-:W-:Y:S04]  /*39530*/  STL.64 [R1+0x1250], R6 ;  /* 0x0012500601007387 */ /* 0x004fe80000100a00 */
[----:B------:R-:W-:Y:S04]  /*39540*/  STL.64 [R1+0x1248], R4 ;  /* 0x0012480401007387 */ /* 0x000fe80000100a00 */
[----:B------:R-:W1:Y:S04]  /*39550*/  LDS.128 R4, [R15] ;  /* 0x000000000f047984 */ /* 0x000e680000000c00 */
[----:B------:R-:W2:Y:S04]  /*39560*/  LDL.LU R14, [R1+0x58] ;  /* 0x00005800010e7983 */ /* 0x000ea80000300800 */
[----:B------:R-:W3:Y:S04]  /*39570*/  LDL.LU R0, [R1+0x50] ;  /* 0x0000500001007983 */ /* 0x000ee80000300800 */
[----:B------:R-:W4:Y:S04]  /*39580*/  LDL.LU R2, [R1+0x64] ;  /* 0x0000640001027983 */ /* 0x000f280000300800 */
[----:B------:R-:W4:Y:S04]  /*39590*/  LDL.LU R29, [R1+0x1c] ;  /* 0x00001c00011d7983 */ /* 0x000f280000300800 */
[----:B------:R-:W2:Y:S04]  /*395a0*/  LDL.LU R3, [R1+0x68] ;  /* 0x0000680001037983 */ /* 0x000ea80000300800 */
[----:B------:R-:W2:Y:S04]  /*395b0*/  LDL.LU R12, [R1+0x7c] ;  /* 0x00007c00010c7983 */ /* 0x000ea80000300800 */
[----:B------:R-:W2:Y:S04]  /*395c0*/  LDL.LU R13, [R1+0x120] ;  /* 0x00012000010d7983 */ /* 0x000ea80000300800 */
[----:B-1----:R-:W-:Y:S04]  /*395d0*/  STL.64 [R1+0x30], R4 ;  /* 0x0000300401007387 */ /* 0x002fe80000100a00 */
[----:B------:R-:W-:Y:S04]  /*395e0*/  STL.64 [R1+0x38], R6 ;  /* 0x0000380601007387 */ /* 0x000fe80000100a00 */
[----:B------:R-:W2:Y:S04]  /*395f0*/  LDL.LU R10, [R1+0x80] ;  /* 0x00008000010a7983 */ /* 0x000ea80000300800 */
[----:B------:R-:W2:Y:S04]  /*39600*/  LDL.LU R11, [R1+0x11c] ;  /* 0x00011c00010b7983 */ /* 0x000ea80000300800 */
[----:B------:R-:W1:Y:S01]  /*39610*/  LDS.128 R4, [R15+0x400] ;  /* 0x000400000f047984 */ /* 0x000e620000000c00 */
[----:B------:R-:W-:Y:S01]  /*39620*/  BAR.SYNC.DEFER_BLOCKING 0x0 ;  /* 0x0000000000007b1d */ /* 0x000fe20000010000 */
[----:B------:R-:W-:-:S05]  /*39630*/  PRMT R27, R19, 0x5410, R18 ;  /* 0x00005410131b7816 */ /* 0x000fca0000000012 */
[----:B------:R-:W-:Y:S04]  /*39640*/  STSM.16.M88.4 [R28], R20 ;  /* 0x000000141c007844 */ /* 0x000fe80000000200 */
[----:B--2---:R2:W-:Y:S04]  /*39650*/  STL.64 [R1+0x1240], R10 ;  /* 0x0012400a01007387 */ /* 0x0045e80000100a00 */
[----:B--2---:R-:W2:Y:S04]  /*39660*/  LDL.LU R10, [R1+0x6c] ;  /* 0x00006c00010a7983 */ /* 0x004ea80000300800 */
[----:B------:R-:W2:Y:S04]  /*39670*/  LDL.LU R11, [R1+0x10] ;  /* 0x00001000010b7983 */ /* 0x000ea80000300800 */
[----:B------:R0:W-:Y:S04]  /*39680*/  STL.64 [R1+0x1238], R8 ;  /* 0x0012380801007387 */ /* 0x0001e80000100a00 */
[----:B0-----:R-:W2:Y:S04]  /*39690*/  LDL.LU R8, [R1+0x124] ;  /* 0x0001240001087983 */ /* 0x001ea80000300800 */
[----:B------:R-:W2:Y:S04]  /*396a0*/  LDL.LU R9, [R1+0xc] ;  /* 0x00000c0001097983 */ /* 0x000ea80000300800 */
[----:B------:R-:W2:Y:S04]  /*396b0*/  LDL.LU R16, [R1+0x24] ;  /* 0x0000240001107983 */ /* 0x000ea80000300800 */
[----:B------:R-:W2:Y:S04]  /*396c0*/  LDL.LU R17, [R1+0x118] ;  /* 0x0001180001117983 */ /* 0x000ea80000300800 */
[----:B-1----:R-:W-:Y:S04]  /*396d0*/  STL.64 [R1+0x40], R4 ;  /* 0x0000400401007387 */ /* 0x002fe80000100a00 */
[----:B------:R0:W-:Y:S04]  /*396e0*/  STL.64 [R1+0x48], R6 ;  /* 0x0000480601007387 */ /* 0x0001e80000100a00 */
[----:B0-----:R-:W2:Y:S04]  /*396f0*/  LDL.LU.64 R6, [R1+0x1250] ;  /* 0x0012500001067983 */ /* 0x001ea80000300a00 */
[----:B------:R-:W3:Y:S04]  /*39700*/  LDL.LU.64 R4, [R1+0x1248] ;  /* 0x0012480001047983 */ /* 0x000ee80000300a00 */
[----:B------:R-:W2:Y:S04]  /*39710*/  LDL.LU R18, [R1+0x28] ;  /* 0x0000280001127983 */ /* 0x000ea80000300800 */
[----:B------:R-:W2:Y:S04]  /*39720*/  LDL.LU R19, [R1+0x114] ;  /* 0x0001140001137983 */ /* 0x000ea80000300800 */
[----:B------:R-:W2:Y:S04]  /*39730*/  LDL.LU R21, [R1+0x8] ;  /* 0x0000080001157983 */ /* 0x000ea80000300800 */
[----:B------:R-:W2:Y:S04]  /*39740*/  LDL.LU R22, [R1+0x128] ;  /* 0x0001280001167983 */ /* 0x000ea80000300800 */
[----:B------:R-:W3:Y:S04]  /*39750*/  LDL.LU R23, [R1+0x54] ;  /* 0x0000540001177983 */ /* 0x000ee80000300800 */
[----:B------:R0:W-:Y:S01]  /*39760*/  STSM.16.M88.4 [R28+0x200], R24 ;  /* 0x000200181c007844 */ /* 0x0001e20000000200 */
[----:B------:R-:W-:Y:S01]  /*39770*/  BAR.SYNC.DEFER_BLOCKING 0x0 ;  /* 0x0000000000007b1d */ /* 0x000fe20000010000 */
[----:B--2---:R-:W-:-:S02]  /*39780*/  PRMT R20, R22, 0x5410, R21 ;  /* 0x0000541016147816 */ /* 0x004fc40000000015 */
[----:B------:R-:W-:Y:S02]  /*39790*/  PRMT R22, R10, 0x5410, R9 ;  /* 0x000054100a167816 */ /* 0x000fe40000000009 */
[----:B---3--:R-:W-:Y:S02]  /*397a0*/  PRMT R21, R8, 0x5410, R23 ;  /* 0x0000541008157816 */ /* 0x008fe40000000017 */
[----:B------:R-:W-:Y:S02]  /*397b0*/  PRMT R23, R3, 0x5410, R11 ;  /* 0x0000541003177816 */ /* 0x000fe4000000000b */
[----:B------:R-:W1:Y:S01]  /*397c0*/  LDS.128 R8, [R15] ;  /* 0x000000000f087984 */ /* 0x000e620000000c00 */
[----:B0-----:R-:W-:-:S03]  /*397d0*/  PRMT R27, R14, 0x5410, R7 ;  /* 0x000054100e1b7816 */ /* 0x001fc60000000007 */
[----:B------:R-:W2:Y:S04]  /*397e0*/  LDL.LU R7, [R1+0x70] ;  /* 0x0000700001077983 */ /* 0x000ea80000300800 */
[----:B------:R-:W2:Y:S04]  /*397f0*/  LDL.LU R14, [R1+0x84] ;  /* 0x00008400010e7983 */ /* 0x000ea80000300800 */
[----:B-1----:R-:W-:Y:S04]  /*39800*/  STL.64 [R1+0x50], R8 ;  /* 0x0000500801007387 */ /* 0x002fe80000100a00 */
[----:B------:R-:W-:Y:S04]  /*39810*/  STL.64 [R1+0x58], R10 ;  /* 0x0000580a01007387 */ /* 0x000fe80000100a00 */
[----:B------:R-:W0:Y:S01]  /*39820*/  LDS.128 R8, [R15+0x400] ;  /* 0x000400000f087984 */ /* 0x000e220000000c00 */
[----:B------:R-:W-:Y:S06]  /*39830*/  BAR.SYNC.DEFER_BLOCKING 0x0 ;  /* 0x0000000000007b1d */ /* 0x000fec0000010000 */
[----:B0-----:R-:W-:Y:S04]  /*39840*/  STL.64 [R1+0x60], R8 ;  /* 0x0000600801007387 */ /* 0x001fe80000100a00 */
[----:B------:R0:W-:Y:S04]  /*39850*/  STL.64 [R1+0x68], R10 ;  /* 0x0000680a01007387 */ /* 0x0001e80000100a00 */
[----:B0-----:R-:W3:Y:S01]  /*39860*/  LDL.LU.64 R10, [R1+0x1240] ;  /* 0x00124000010a7983 */ /* 0x001ee20000300a00 */
[----:B----4-:R-:W-:-:S02]  /*39870*/  PRMT R24, R2, 0x5410, R29 ;  /* 0x0000541002187816 */ /* 0x010fc4000000001d */
[----:B------:R-:W-:Y:S02]  /*39880*/  PRMT R25, R4, 0x5410, R0 ;  /* 0x0000541004197816 */ /* 0x000fe40000000000 */
[----:B------:R-:W-:Y:S01]  /*39890*/  PRMT R26, R6, 0x5410, R5 ;  /* 0x00005410061a7816 */ /* 0x000fe20000000005 */
[----:B------:R0:W-:Y:S04]  /*398a0*/  STSM.16.M88.4 [R28], R20 ;  /* 0x000000141c007844 */ /* 0x0001e80000000200 */
[----:B------:R-:W4:Y:S04]  /*398b0*/  LDL.LU.64 R8, [R1+0x1238] ;  /* 0x0012380001087983 */ /* 0x000f280000300a00 */
[----:B------:R1:W-:Y:S01]  /*398c0*/  STSM.16.M88.4 [R28+0x200], R24 ;  /* 0x000200181c007844 */ /* 0x0003e20000000200 */
[----:B0-----:R-:W-:-:S02]  /*398d0*/  PRMT R20, R13, 0x5410, R12 ;  /* 0x000054100d147816 */ /* 0x001fc4000000000c */
[----:B------:R-:W-:Y:S01]  /*398e0*/  PRMT R22, R17, 0x5410, R16 ;  /* 0x0000541011167816 */ /* 0x000fe20000000010 */
[----:B-1----:R-:W2:Y:S04]  /*398f0*/  LDL.LU R24, [R1+0x110] ;  /* 0x0001100001187983 */ /* 0x002ea80000300800 */
[----:B------:R-:W2:Y:S01]  /*39900*/  LDL.LU R25, [R1+0x8c] ;  /* 0x00008c0001197983 */ /* 0x000ea20000300800 */
[----:B------:R-:W-:-:S03]  /*39910*/  PRMT R23, R19, 0x5410, R18 ;  /* 0x0000541013177816 */ /* 0x000fc60000000012 */
[----:B------:R-:W2:Y:S04]  /*39920*/  LDL.LU R26, [R1+0x2c] ;  /* 0x00002c00011a7983 */ /* 0x000ea80000300800 */
[----:B------:R-:W2:Y:S04]  /*39930*/  LDL.LU R27, [R1+0x88] ;  /* 0x00008800011b7983 */ /* 0x000ea80000300800 */
[----:B------:R-:W2:Y:S04]  /*39940*/  LDL.LU R12, [R1+0xa8] ;  /* 0x0000a800010c7983 */ /* 0x000ea80000300800 */
[----:B------:R-:W2:Y:S04]  /*39950*/  LDL.LU R13, [R1+0x10c] ;  /* 0x00010c00010d7983 */ /* 0x000ea80000300800 */
[----:B------:R-:W2:Y:S04]  /*39960*/  LDL.LU R2, [R1+0xac] ;  /* 0x0000ac0001027983 */ /* 0x000ea80000300800 */
[----:B------:R-:W2:Y:S04]  /*39970*/  LDL.LU R4, [R1+0x108] ;  /* 0x0001080001047983 */ /* 0x000ea80000300800 */
[----:B------:R-:W2:Y:S01]  /*39980*/  LDL.LU R5, [R1+0x98] ;  /* 0x0000980001057983 */ /* 0x000ea20000300800 */
[----:B------:R-:W-:Y:S01]  /*39990*/  BAR.SYNC.DEFER_BLOCKING 0x0 ;  /* 0x0000000000007b1d */ /* 0x000fe20000010000 */
[----:B---3--:R-:W-:-:S05]  /*399a0*/  PRMT R21, R11, 0x5410, R10 ;  /* 0x000054100b157816 */ /* 0x008fca000000000a */
[----:B------:R-:W3:Y:S04]  /*399b0*/  LDL.LU R11, [R1+0x104] ;  /* 0x00010400010b7983 */ /* 0x000ee80000300800 */
[----:B------:R0:W-:Y:S04]  /*399c0*/  STL.64 [R1+0x1230], R22 ;  /* 0x0012301601007387 */ /* 0x0001e80000100a00 */
[----:B0-----:R-:W2:Y:S04]  /*399d0*/  LDL.LU R22, [R1+0x74] ;  /* 0x0000740001167983 */ /* 0x001ea80000300800 */
[----:B------:R-:W3:Y:S04]  /*399e0*/  LDL.LU R23, [R1+0x78] ;  /* 0x0000780001177983 */ /* 0x000ee80000300800 */
[----:B------:R-:W-:Y:S04]  /*399f0*/  STL.64 [R1+0x1228], R20 ;  /* 0x0012281401007387 */ /* 0x000fe80000100a00 */
        /* <DEDUP_REMOVED lines=8> */
[----:B------:R-:W4:Y:S01]  /*39a80*/  LDL.LU R19, [R1+0xe8] ;  /* 0x0000e80001137983 */ /* 0x000f220000300800 */
[----:B--2---:R-:W-:-:S02]  /*39a90*/  PRMT R24, R24, 0x5410, R22 ;  /* 0x0000541018187816 */ /* 0x004fc40000000016 */
[----:B---3--:R-:W-:Y:S02]  /*39aa0*/  PRMT R25, R25, 0x5410, R23 ;  /* 0x0000541019197816 */ /* 0x008fe40000000017 */
[----:B------:R-:W0:Y:S04]  /*39ab0*/  LDS.128 R20, [R15] ;  /* 0x000000000f147984 */ /* 0x000e280000000c00 */
[----:B0-----:R-:W-:Y:S04]  /*39ac0*/  STL.64 [R1+0x70], R20 ;  /* 0x0000701401007387 */ /* 0x001fe80000100a00 */
[----:B------:R-:W-:Y:S04]  /*39ad0*/  STL.64 [R1+0x78], R22 ;  /* 0x0000781601007387 */ /* 0x000fe80000100a00 */
[----:B------:R-:W0:Y:S04]  /*39ae0*/  LDS.128 R20, [R15+0x400] ;  /* 0x000400000f147984 */ /* 0x000e280000000c00 */
[----:B0-----:R-:W-:Y:S04]  /*39af0*/  STL.64 [R1+0x80], R20 ;  /* 0x0000801401007387 */ /* 0x001fe80000100a00 */
[----:B------:R0:W-:Y:S04]  /*39b00*/  STL.64 [R1+0x88], R22 ;  /* 0x0000881601007387 */ /* 0x0001e80000100a00 */
[----:B0-----:R-:W2:Y:S04]  /*39b10*/  LDL.LU.64 R22, [R1+0x1230] ;  /* 0x0012300001167983 */ /* 0x001ea80000300a00 */
[----:B------:R-:W2:Y:S01]  /*39b20*/  LDL.LU.64 R20, [R1+0x1228] ;  /* 0x0012280001147983 */ /* 0x000ea20000300a00 */
[----:B------:R-:W-:Y:S01]  /*39b30*/  BAR.SYNC.DEFER_BLOCKING 0x0 ;  /* 0x0000000000007b1d */ /* 0x000fe20000010000 */
[----:B------:R-:W-:-:S02]  /*39b40*/  PRMT R26, R27, 0x5410, R26 ;  /* 0x000054101b1a7816 */ /* 0x000fc4000000001a */
[----:B------:R-:W-:-:S03]  /*39b50*/  PRMT R27, R14, 0x5410, R7 ;  /* 0x000054100e1b7816 */ /* 0x000fc60000000007 */
[----:B--2---:R0:W-:Y:S04]  /*39b60*/  STSM.16.M88.4 [R28], R20 ;  /* 0x000000141c007844 */ /* 0x0041e80000000200 */
[----:B0-----:R-:W2:Y:S04]  /*39b70*/  LDL.LU R23, [R1+0x9c] ;  /* 0x00009c0001177983 */ /* 0x001ea80000300800 */
[----:B------:R0:W-:Y:S01]  /*39b80*/  STSM.16.M88.4 [R28+0x200], R24 ;  /* 0x000200181c007844 */ /* 0x0001e20000000200 */
[----:B----4-:R-:W-:-:S03]  /*39b90*/  PRMT R22, R17, 0x5410, R16 ;  /* 0x0000541011167816 */ /* 0x010fc60000000010 */
[----:B------:R-:W3:Y:S04]  /*39ba0*/  LDL.LU R7, [R1+0xc8] ;  /* 0x0000c80001077983 */ /* 0x000ee80000300800 */
[----:B------:R-:W3:Y:S01]  /*39bb0*/  LDL.LU R14, [R1+0xf4] ;  /* 0x0000f400010e7983 */ /* 0x000ee20000300800 */
[----:B0-----:R-:W-:-:S03]  /*39bc0*/  PRMT R24, R13, 0x5410, R12 ;  /* 0x000054100d187816 */ /* 0x001fc6000000000c */
[----:B------:R-:W4:Y:S01]  /*39bd0*/  LDL.LU R12, [R1+0xcc] ;  /* 0x0000cc00010c7983 */ /* 0x000f220000300800 */
[----:B------:R-:W-:-:S03]  /*39be0*/  PRMT R25, R4, 0x5410, R2 ;  /* 0x0000541004197816 */ /* 0x000fc60000000002 */
[----:B------:R-:W4:Y:S01]  /*39bf0*/  LDL.LU R13, [R1+0xf0] ;  /* 0x0000f000010d7983 */ /* 0x000f220000300800 */
[----:B------:R-:W-:-:S03]  /*39c00*/  PRMT R26, R11, 0x5410, R5 ;  /* 0x000054100b1a7816 */ /* 0x000fc60000000005 */
[----:B------:R-:W3:Y:S04]  /*39c10*/  LDL.LU R2, [R1+0xb0] ;  /* 0x0000b00001027983 */ /* 0x000ee80000300800 */
[----:B------:R-:W3:Y:S04]  /*39c20*/  LDL.LU R4, [R1+0xdc] ;  /* 0x0000dc0001047983 */ /* 0x000ee80000300800 */
[----:B------:R-:W3:Y:S04]  /*39c30*/  LDL.LU R5, [R1+0xb4] ;  /* 0x0000b40001057983 */ /* 0x000ee80000300800 */
[----:B------:R-:W3:Y:S01]  /*39c40*/  LDL.LU R11, [R1+0xd8] ;  /* 0x0000d800010b7983 */ /* 0x000ee20000300800 */
[----:B------:R-:W-:-:S02]  /*39c50*/  PRMT R20, R0, 0x5410, R29 ;  /* 0x0000541000147816 */ /* 0x000fc4000000001d */
[----:B------:R-:W-:Y:S01]  /*39c60*/  PRMT R21, R10, 0x5410, R6 ;  /* 0x000054100a157816 */ /* 0x000fe20000000006 */
[----:B------:R-:W-:Y:S01]  /*39c70*/  BAR.SYNC.DEFER_BLOCKING 0x0 ;  /* 0x0000000000007b1d */ /* 0x000fe20000010000 */
[----:B--2---:R-:W-:Y:S02]  /*39c80*/  PRMT R27, R3, 0x5410, R23 ;  /* 0x00005410031b7816 */ /* 0x004fe40000000017 */
[----:B------:R-:W-:-:S05]  /*39c90*/  PRMT R23, R19, 0x5410, R18 ;  /* 0x0000541013177816 */ /* 0x000fca0000000012 */
[----:B------:R-:W0:Y:S01]  /*39ca0*/  LDC R3, c[0x0][0x3b4] ;  /* 0x0000ed00ff037b82 */ /* 0x000e220000000800 */
[----:B------:R-:W1:Y:S04]  /*39cb0*/  LDS.128 R16, [R15] ;  /* 0x000000000f107984 */ /* 0x000e680000000c00 */
[----:B-1----:R-:W-:Y:S04]  /*39cc0*/  STL.64 [R1+0x90], R16 ;  /* 0x0000901001007387 */ /* 0x002fe80000100a00 */
[----:B------:R-:W-:Y:S04]  /*39cd0*/  STL.64 [R1+0x98], R18 ;  /* 0x0000981201007387 */ /* 0x000fe80000100a00 */
[----:B------:R-:W1:Y:S01]  /*39ce0*/  LDS.128 R16, [R15+0x400] ;  /* 0x000400000f107984 */ /* 0x000e620000000c00 */
[----:B------:R-:W-:Y:S06]  /*39cf0*/  BAR.SYNC.DEFER_BLOCKING 0x0 ;  /* 0x0000000000007b1d */ /* 0x000fec0000010000 */
[----:B-1----:R1:W-:Y:S04]  /*39d00*/  STL.64 [R1+0xa0], R16 ;  /* 0x0000a01001007387 */ /* 0x0023e80000100a00 */
[----:B------:R2:W-:Y:S04]  /*39d10*/  STL.64 [R1+0xa8], R18 ;  /* 0x0000a81201007387 */ /* 0x0005e80000100a00 */
[----:B-1----:R-:W2:Y:S04]  /*39d20*/  LDL.LU.64 R16, [R1+0x1220] ;  /* 0x0012200001107983 */ /* 0x002ea80000300a00 */
[----:B------:R-:W2:Y:S04]  /*39d30*/  LDL R0, [R1+0x624] ;  /* 0x0006240001007983 */ /* 0x000ea80000100800 */
[----:B------:R-:W2:Y:S04]  /*39d40*/  LDL.LU R6, [R1+0xc4] ;  /* 0x0000c40001067983 */ /* 0x000ea80000300800 */
[----:B------:R-:W2:Y:S04]  /*39d50*/  LDL.LU R10, [R1+0xe4] ;  /* 0x0000e400010a7983 */ /* 0x000ea80000300800 */
[----:B------:R-:W-:Y:S04]  /*39d60*/  STSM.16.M88.4 [R28], R24 ;  /* 0x000000181c007844 */ /* 0x000fe80000000200 */
[----:B------:R-:W-:Y:S01]  /*39d70*/  STSM.16.M88.4 [R28+0x200], R20 ;  /* 0x000200141c007844 */ /* 0x000fe20000000200 */
[----:B------:R-:W-:Y:S06]  /*39d80*/  BAR.SYNC.DEFER_BLOCKING 0x0 ;  /* 0x0000000000007b1d */ /* 0x000fec0000010000 */
[----:B------:R-:W1:Y:S04]  /*39d90*/  LDS.128 R20, [R15] ;  /* 0x000000000f147984 */ /* 0x000e680000000c00 */
[----:B------:R-:W0:Y:S01]  /*39da0*/  LDS.128 R24, [R15+0x400] ;  /* 0x000400000f187984 */ /* 0x000e220000000c00 */
[----:B---3--:R-:W-:Y:S01]  /*39db0*/  PRMT R11, R11, 0x5410, R5 ;  /* 0x000054100b0b7816 */ /* 0x008fe20000000005 */
[----:B------:R-:W-:Y:S06]  /*39dc0*/  BAR.SYNC.DEFER_BLOCKING 0x0 ;  /* 0x0000000000007b1d */ /* 0x000fec0000010000 */
[----:B--2---:R2:W-:Y:S04]  /*39dd0*/  STL [R1+0x1218], R10 ;  /* 0x0012180a01007387 */ /* 0x0045e80000100800 */
[----:B------:R3:W-:Y:S04]  /*39de0*/  STL.64 [R1+0x1210], R8 ;  /* 0x0012100801007387 */ /* 0x0007e80000100a00 */
[----:B------:R-:W4:Y:S04]  /*39df0*/  LDL.LU R18, [R1+0xc0] ;  /* 0x0000c00001127983 */ /* 0x000f280000300800 */
[----:B------:R-:W4:Y:S01]  /*39e00*/  LDL.LU R19, [R1+0xe0] ;  /* 0x0000e00001137983 */ /* 0x000f220000300800 */
[----:B--2---:R-:W-:-:S02]  /*39e10*/  PRMT R10, R4, 0x5410, R2 ;  /* 0x00005410040a7816 */ /* 0x004fc40000000002 */
[----:B---3--:R-:W-:Y:S02]  /*39e20*/  PRMT R8, R14, 0x5410, R7 ;  /* 0x000054100e087816 */ /* 0x008fe40000000007 */
[----:B------:R-:W2:Y:S01]  /*39e30*/  LDL.LU R7, [R1+0xbc] ;  /* 0x0000bc0001077983 */ /* 0x000ea20000300800 */
[----:B----4-:R-:W-:-:S03]  /*39e40*/  PRMT R9, R13, 0x5410, R12 ;  /* 0x000054100d097816 */ /* 0x010fc6000000000c */
[----:B------:R-:W2:Y:S04]  /*39e50*/  LDL.LU R14, [R1+0xd4] ;  /* 0x0000d400010e7983 */ /* 0x000ea80000300800 */
[----:B------:R-:W3:Y:S04]  /*39e60*/  LDL.LU R12, [R1+0xb8] ;  /* 0x0000b800010c7983 */ /* 0x000ee80000300800 */
[----:B------:R-:W3:Y:S04]  /*39e70*/  LDL.LU R13, [R1+0xd0] ;  /* 0x0000d000010d7983 */ /* 0x000ee80000300800 */
[----:B-1----:R1:W-:Y:S04]  /*39e80*/  STL [R1+0x11d8], R22 ;  /* 0x0011d81601007387 */ /* 0x0023e80000100800 */
[----:B------:R-:W-:Y:S04]  /*39e90*/  STSM.16.M88.4 [R28], R8 ;  /* 0x000000081c007844 */ /* 0x000fe80000000200 */
[----:B-1----:R-:W4:Y:S04]  /*39ea0*/  LDL R22, [R1+0x624] ;  /* 0x0006240001167983 */ /* 0x002f280000100800 */
[----:B------:R1:W-:Y:S04]  /*39eb0*/  STL [R1+0x11d4], R23 ;  /* 0x0011d41701007387 */ /* 0x0003e80000100800 */
[----:B-1----:R-:W2:Y:S04]  /*39ec0*/  LDL R23, [R1+0x470] ;  /* 0x0004700001177983 */ /* 0x002ea80000100800 */
[----:B------:R-:W2:Y:S04]  /*39ed0*/  LDL.LU R10, [R1+0x1218] ;  /* 0x00121800010a7983 */ /* 0x000ea80000300800 */
[----:B------:R-:W3:Y:S04]  /*39ee0*/  LDL.LU.64 R8, [R1+0x1210] ;  /* 0x0012100001087983 */ /* 0x000ee80000300a00 */
[----:B------:R-:W3:Y:S01]  /*39ef0*/  LDL R15, [R1+0x64c] ;  /* 0x00064c00010f7983 */ /* 0x000ee20000100800 */
[----:B------:R-:W-:Y:S01]  /*39f00*/  IMAD R0, R0, UR4, RZ ;  /* 0x0000000400007c24 */ /* 0x000fe2000f8e02ff */
[----:B------:R-:W1:Y:S04]  /*39f10*/  LDCU.64 UR4, c[0x0][0x398] ;  /* 0x00007300ff0477ac */ /* 0x000e680008000a00 */
[----:B------:R-:W-:Y:S01]  /*39f20*/  IADD3 R2, P6, PT, R0, UR6, RZ ;  /* 0x0000000600027c10 */ /* 0x000fe2000ffde0ff */
[----:B0-----:R-:W-:-:S03]  /*39f30*/  IMAD R11, R3, 0x40, R0 ;  /* 0x00000040030b7824 */ /* 0x001fc600078e0200 */
[----:B------:R-:W-:Y:S01]  /*39f40*/  LEA.HI.X.SX32 R0, R0, UR7, 0x1, P6 ;  /* 0x0000000700007c11 */ /* 0x000fe2000b0f0eff */
[----:B------:R-:W0:Y:S01]  /*39f50*/  LDCU.64 UR6, c[0x0][0x398] ;  /* 0x00007300ff0677ac */ /* 0x000e220008000a00 */
[----:B------:R-:W-:Y:S02]  /*39f60*/  PRMT R5, R19, 0x5410, R18 ;  /* 0x0000541013057816 */ /* 0x000fe40000000012 */
[----:B----4-:R-:W-:Y:S02]  /*39f70*/  ISETP.GE.AND P4, PT, R22, UR16, PT ;  /* 0x0000001016007c0c */ /* 0x010fe4000bf86270 */
[----:B--2---:R-:W-:Y:S02]  /*39f80*/  PRMT R4, R10, 0x5410, R6 ;  /* 0x000054100a047816 */ /* 0x004fe40000000006 */
[----:B------:R-:W-:Y:S02]  /*39f90*/  PRMT R6, R14, 0x5410, R7 ;  /* 0x000054100e067816 */ /* 0x000fe40000000007 */
[----:B---3--:R-:W-:Y:S01]  /*39fa0*/  PRMT R7, R13, 0x5410, R12 ;  /* 0x000054100d077816 */ /* 0x008fe2000000000c */
[C---:B------:R-:W-:Y:S01]  /*39fb0*/  IMAD R29, R23.reuse, UR10, RZ ;  /* 0x0000000a171d7c24 */ /* 0x040fe2000f8e02ff */
[----:B------:R-:W-:Y:S01]  /*39fc0*/  ISETP.GE.AND P5, PT, R23, UR17, PT ;  /* 0x0000001117007c0c */ /* 0x000fe2000bfa6270 */
[----:B------:R-:W2:Y:S02]  /*39fd0*/  LDCU.64 UR10, c[0x0][0x398] ;  /* 0x00007300ff0a77ac */ /* 0x000ea40008000a00 */
[----:B------:R3:W-:Y:S01]  /*39fe0*/  STSM.16.M88.4 [R28+0x200], R4 ;  /* 0x000200041c007844 */ /* 0x0007e20000000200 */
[----:B------:R-:W-:Y:S01]  /*39ff0*/  SHF.R.S32.HI R10, RZ, 0x1f, R29 ;  /* 0x0000001fff0a7819 */ /* 0x000fe2000001141d */
[----:B------:R-:W4:Y:S01]  /*3a000*/  LDCU.64 UR16, c[0x0][0x398] ;  /* 0x00007300ff1077ac */ /* 0x000f220008000a00 */
[----:B------:R-:W-:Y:S01]  /*3a010*/  BAR.SYNC.DEFER_BLOCKING 0x0 ;  /* 0x0000000000007b1d */ /* 0x000fe20000010000 */
[----:B------:R-:W-:-:S02]  /*3a020*/  IADD3 R18, P6, PT, R29, R2, RZ ;  /* 0x000000021d127210 */ /* 0x000fc40007fde0ff */
[----:B------:R-:W-:-:S03]  /*3a030*/  ISETP.LT.AND P4, PT, R23, UR29, !P4 ;  /* 0x0000001d17007c0c */ /* 0x000fc6000e781270 */
[----:B------:R-:W-:Y:S01]  /*3a040*/  IMAD.X R19, R10, 0x1, R0, P6 ;  /* 0x000000010a137824 */ /* 0x000fe200030e0600 */
[----:B------:R-:W-:Y:S02]  /*3a050*/  IADD3 R3, P6, PT, R11, UR12, RZ ;  /* 0x0000000c0b037c10 */ /* 0x000fe4000ffde0ff */
[----:B-1----:R-:W-:Y:S01]  /*3a060*/  ISETP.LT.AND P5, PT, R15, UR4, !P5 ;  /* 0x000000040f007c0c */ /* 0x002fe2000efa1270 */
[----:B------:R-:W1:Y:S01]  /*3a070*/  LDCU UR4, c[0x0][0x3b8] ;  /* 0x00007700ff0477ac */ /* 0x000e620008000800 */
[----:B---3--:R-:W-:Y:S01]  /*3a080*/  LEA.HI.X.SX32 R28, R11, UR13, 0x1, P6 ;  /* 0x0000000d0b1c7c11 */ /* 0x008fe2000b0f0eff */
[----:B------:R-:W3:Y:S01]  /*3a090*/  LDL.LU.64 R6, [R1+0x1208] ;  /* 0x0012080001067983 */ /* 0x000ee20000300a00 */
[C---:B------:R-:W-:Y:S02]  /*3a0a0*/  IADD3 R12, P6, PT, R29.reuse, R3, RZ ;  /* 0x000000031d0c7210 */ /* 0x040fe40007fde0ff */
[----:B------:R-:W-:Y:S01]  /*3a0b0*/  PRMT R11, R16, 0x7770, RZ ;  /* 0x00007770100b7816 */ /* 0x000fe200000000ff */
[----:B------:R-:W-:Y:S01]  /*3a0c0*/  VIADD R29, R29, UR14 ;  /* 0x0000000e1d1d7c36 */ /* 0x000fe20008000000 */
[----:B------:R-:W1:Y:S01]  /*3a0d0*/  LDCU.64 UR12, c[0x0][0x398] ;  /* 0x00007300ff0c77ac */ /* 0x000e620008000a00 */
[----:B------:R-:W-:Y:S01]  /*3a0e0*/  IMAD.X R13, R10, 0x1, R28, P6 ;  /* 0x000000010a0d7824 */ /* 0x000fe200030e061c */
[----:B------:R-:W-:Y:S01]  /*3a0f0*/  PRMT R10, R16, 0x7771, RZ ;  /* 0x00007771100a7816 */ /* 0x000fe200000000ff */
[----:B------:R-:W3:Y:S04]  /*3a100*/  LDL.LU.64 R4, [R1+0x1200] ;  /* 0x0012000001047983 */ /* 0x000ee80000300a00 */
[----:B------:R1:W-:Y:S04]  /*3a110*/  @P4 STG.E.U8 desc[UR8][R18.64], R11 ;  /* 0x0000000b12004986 */ /* 0x0003e8000c101108 */
[----:B------:R4:W-:Y:S01]  /*3a120*/  @P5 STG.E.U8 desc[UR8][R12.64], R10 ;  /* 0x0000000a0c005986 */ /* 0x0009e2000c101108 */
[----:B--2---:R-:W-:Y:S01]  /*3a130*/  ISETP.LT.AND P5, PT, R22, UR10, !P3 ;  /* 0x0000000a16007c0c */ /* 0x004fe2000dfa1270 */
[----:B------:R-:W2:Y:S01]  /*3a140*/  LDCU UR10, c[0x0][0x39c] ;  /* 0x00007380ff0a77ac */ /* 0x000ea20008000800 */
[----:B0-----:R-:W-:Y:S01]  /*3a150*/  ISETP.LT.AND P4, PT, R15, UR6, !P3 ;  /* 0x000000060f007c0c */ /* 0x001fe2000df81270 */
[----:B------:R-:W0:Y:S01]  /*3a160*/  LDCU UR6, c[0x0][0x3b8] ;  /* 0x00007700ff0677ac */ /* 0x000e220008000800 */
[----:B-1----:R-:W-:-:S02]  /*3a170*/  IADD3 R18, P6, PT, R29, R2, RZ ;  /* 0x000000021d127210 */ /* 0x002fc40007fde0ff */
[----:B----4-:R-:W-:Y:S01]  /*3a180*/  SHF.R.S32.HI R13, RZ, 0x1f, R29 ;  /* 0x0000001fff0d7819 */ /* 0x010fe2000001141d */
[----:B------:R-:W-:-:S04]  /*3a190*/  VIADD R12, R23, 0x4 ;  /* 0x00000004170c7836 */ /* 0x000fc80000000000 */
[----:B------:R-:W-:Y:S01]  /*3a1a0*/  IMAD.X R19, R13, 0x1, R0, P6 ;  /* 0x000000010d137824 */ /* 0x000fe200030e0600 */
[----:B------:R-:W-:Y:S02]  /*3a1b0*/  IADD3 R10, P6, PT, R29, R3, RZ ;  /* 0x000000031d0a7210 */ /* 0x000fe40007fde0ff */
[----:B------:R-:W-:Y:S01]  /*3a1c0*/  ISETP.GE.AND P3, PT, R12, UR15, PT ;  /* 0x0000000f0c007c0c */ /* 0x000fe2000bf66270 */
[----:B------:R-:W1:Y:S01]  /*3a1d0*/  LDCU.64 UR14, c[0x0][0x398] ;  /* 0x00007300ff0e77ac */ /* 0x000e620008000a00 */
[C---:B------:R-:W-:Y:S01]  /*3a1e0*/  PRMT R12, R16.reuse, 0x7772, RZ ;  /* 0x00007772100c7816 */ /* 0x040fe200000000ff */
[----:B------:R-:W-:Y:S01]  /*3a1f0*/  IMAD.X R11, R13, 0x1, R28, P6 ;  /* 0x000000010d0b7824 */ /* 0x000fe200030e061c */
[----:B------:R-:W-:-:S03]  /*3a200*/  PRMT R16, R16, 0x7773, RZ ;  /* 0x0000777310107816 */ /* 0x000fc600000000ff */
[----:B------:R-:W-:Y:S04]  /*3a210*/  @P5 STG.E.U8 desc[UR8][R18.64], R12 ;  /* 0x0000000c12005986 */ /* 0x000fe8000c101108 */
[----:B------:R4:W-:Y:S01]  /*3a220*/  @P4 STG.E.U8 desc[UR8][R10.64], R16 ;  /* 0x000000100a004986 */ /* 0x0009e2000c101108 */
[----:B------:R-:W-:Y:S01]  /*3a230*/  ISETP.LT.AND P5, PT, R22, UR12, !P2 ;  /* 0x0000000c16007c0c */ /* 0x000fe2000d7a1270 */
[----:B------:R-:W0:Y:S01]  /*3a240*/  LDCU UR12, c[0x0][0x39c] ;  /* 0x00007380ff0c77ac */ /* 0x000e220008000800 */
[----:B------:R-:W-:Y:S01]  /*3a250*/  ISETP.LT.AND P4, PT, R15, UR16, !P2 ;  /* 0x000000100f007c0c */ /* 0x000fe2000d781270 */
[----:B------:R-:W0:Y:S01]  /*3a260*/  LDCU UR16, c[0x0][0x398] ;  /* 0x00007300ff1077ac */ /* 0x000e220008000800 */
[----:B----4-:R-:W-:Y:S01]  /*3a270*/  VIADD R16, R29, UR18 ;  /* 0x000000121d107c36 */ /* 0x010fe20008000000 */
[----:B------:R-:W4:Y:S01]  /*3a280*/  LDCU.64 UR18, c[0x0][0x398] ;  /* 0x00007300ff1277ac */ /* 0x000f220008000a00 */
[----:B------:R-:W-:-:S03]  /*3a290*/  VIADD R12, R23, 0x5 ;  /* 0x00000005170c7836 */ /* 0x000fc60000000000 */
[----:B------:R-:W-:Y:S02]  /*3a2a0*/  SHF.R.S32.HI R29, RZ, 0x1f, R16 ;  /* 0x0000001fff1d7819 */ /* 0x000fe40000011410 */
[C---:B------:R-:W-:Y:S02]  /*3a2b0*/  IADD3 R18, P2, PT, R16.reuse, R2, RZ ;  /* 0x0000000210127210 */ /* 0x040fe40007f5e0ff */
[----:B------:R-:W-:-:S03]  /*3a2c0*/  IADD3 R10, P6, PT, R16, R3, RZ ;  /* 0x00000003100a7210 */ /* 0x000fc60007fde0ff */
[C---:B------:R-:W-:Y:S01]  /*3a2d0*/  IMAD.X R19, R29.reuse, 0x1, R0, P2 ;  /* 0x000000011d137824 */ /* 0x040fe200010e0600 */
[----:B--2---:R-:W-:Y:S01]  /*3a2e0*/  ISETP.GE.AND P2, PT, R12, UR10, PT ;  /* 0x0000000a0c007c0c */ /* 0x004fe2000bf46270 */
[----:B------:R-:W-:Y:S01]  /*3a2f0*/  IMAD.X R11, R29, 0x1, R28, P6 ;  /* 0x000000011d0b7824 */ /* 0x000fe200030e061c */
[C---:B------:R-:W-:Y:S01]  /*3a300*/  PRMT R12, R17.reuse, 0x7770, RZ ;  /* 0x00007770110c7816 */ /* 0x040fe200000000ff */
[----:B------:R-:W-:Y:S01]  /*3a310*/  VIADD R16, R16, UR22 ;  /* 0x0000001610107c36 */ /* 0x000fe20008000000 */
[----:B------:R-:W-:Y:S01]  /*3a320*/  PRMT R29, R17, 0x7771, RZ ;  /* 0x00007771111d7816 */ /* 0x000fe200000000ff */
[----:B------:R-:W2:Y:S02]  /*3a330*/  LDCU.64 UR22, c[0x0][0x398] ;  /* 0x00007300ff1677ac */ /* 0x000ea40008000a00 */
[----:B------:R0:W-:Y:S01]  /*3a340*/  @P5 STG.E.U8 desc[UR8][R18.64], R12 ;  /* 0x0000000c12005986 */ /* 0x0001e2000c101108 */
[----:B-1----:R-:W-:Y:S01]  /*3a350*/  ISETP.LT.AND P5, PT, R22, UR14, !P1 ;  /* 0x0000000e16007c0c */ /* 0x002fe2000cfa1270 */
[----:B------:R-:W1:Y:S02]  /*3a360*/  LDCU UR14, c[0x0][0x39c] ;  /* 0x00007380ff0e77ac */ /* 0x000e640008000800 */
[----:B------:R2:W-:Y:S01]  /*3a370*/  @P4 STG.E.U8 desc[UR8][R10.64], R29 ;  /* 0x0000001d0a004986 */ /* 0x0005e2000c101108 */
[----:B----4-:R-:W-:Y:S01]  /*3a380*/  ISETP.LT.AND P4, PT, R15, UR18, !P1 ;  /* 0x000000120f007c0c */ /* 0x010fe2000cf81270 */
[----:B------:R-:W4:Y:S01]  /*3a390*/  LDCU UR10, c[0x0][0x3b8] ;  /* 0x00007700ff0a77ac */ /* 0x000f220008000800 */
[----:B------:R-:W1:Y:S01]  /*3a3a0*/  LDCU UR18, c[0x0][0x398] ;  /* 0x00007300ff1277ac */ /* 0x000e620008000800 */
[----:B0-----:R-:W-:Y:S01]  /*3a3b0*/  IADD3 R18, P1, PT, R16, R2, RZ ;  /* 0x0000000210127210 */ /* 0x001fe20007f3e0ff */
[----:B------:R-:W-:Y:S01]  /*3a3c0*/  VIADD R12, R23, 0x6 ;  /* 0x00000006170c7836 */ /* 0x000fe20000000000 */
[----:B--2---:R-:W-:-:S05]  /*3a3d0*/  SHF.R.S32.HI R29, RZ, 0x1f, R16 ;  /* 0x0000001fff1d7819 */ /* 0x004fca0000011410 */
[----:B------:R-:W-:Y:S01]  /*3a3e0*/  IMAD.X R19, R29, 0x1, R0, P1 ;  /* 0x000000011d137824 */ /* 0x000fe200008e0600 */
[----:B------:R-:W-:Y:S01]  /*3a3f0*/  ISETP.GE.AND P1, PT, R12, UR12, PT ;  /* 0x0000000c0c007c0c */ /* 0x000fe2000bf26270 */
[----:B------:R-:W0:Y:S01]  /*3a400*/  LDCU UR12, c[0x0][0x39c] ;  /* 0x00007380ff0c77ac */ /* 0x000e220008000800 */
[----:B------:R-:W-:-:S05]  /*3a410*/  PRMT R12, R17, 0x7772, RZ ;  /* 0x00007772110c7816 */ /* 0x000fca00000000ff */
[----:B------:R2:W-:Y:S04]  /*3a420*/  @P5 STG.E.U8 desc[UR8][R18.64], R12 ;  /* 0x0000000c12005986 */ /* 0x0005e8000c101108 */
[----:B--2---:R-:W2:Y:S01]  /*3a430*/  LDL.LU.64 R18, [R1+0x11f8] ;  /* 0x0011f80001127983 */ /* 0x004ea20000300a00 */
[----:B------:R-:W-:Y:S02]  /*3a440*/  IADD3 R10, P6, PT, R16, R3, RZ ;  /* 0x00000003100a7210 */ /* 0x000fe40007fde0ff */
[----:B------:R-:W-:-:S03]  /*3a450*/  PRMT R17, R17, 0x7773, RZ ;  /* 0x0000777311117816 */ /* 0x000fc600000000ff */
[----:B------:R-:W-:Y:S02]  /*3a460*/  IMAD.X R11, R29, 0x1, R28, P6 ;  /* 0x000000011d0b7824 */ /* 0x000fe400030e061c */
[----:B------:R-:W-:Y:S01]  /*3a470*/  VIADD R29, R16, UR24 ;  /* 0x00000018101d7c36 */ /* 0x000fe20008000000 */
[----:B------:R-:W0:Y:S01]  /*3a480*/  LDCU.64 UR24, c[0x0][0x398] ;  /* 0x00007300ff1877ac */ /* 0x000e220008000a00 */
[----:B------:R-:W-:Y:S01]  /*3a490*/  ISETP.LT.AND P5, PT, R22, UR20, !P3 ;  /* 0x0000001416007c0c */ /* 0x000fe2000dfa1270 */
[----:B------:R1:W-:Y:S01]  /*3a4a0*/  @P4 STG.E.U8 desc[UR8][R10.64], R17 ;  /* 0x000000110a004986 */ /* 0x0003e2000c101108 */
[----:B------:R-:W-:Y:S01]  /*3a4b0*/  ISETP.LT.AND P4, PT, R15, UR22, !P3 ;  /* 0x000000160f007c0c */ /* 0x000fe2000df81270 */
[----:B------:R-:W2:Y:S01]  /*3a4c0*/  LDCU UR20, c[0x0][0x398] ;  /* 0x00007300ff1477ac */ /* 0x000ea20008000800 */
[C---:B------:R-:W-:Y:S02]  /*3a4d0*/  IADD3 R12, P3, PT, R29.reuse, R2, RZ ;  /* 0x000000021d0c7210 */ /* 0x040fe40007f7e0ff */
[----:B------:R-:W-:Y:S01]  /*3a4e0*/  IADD3 R16, P6, PT, R29, R3, RZ ;  /* 0x000000031d107210 */ /* 0x000fe20007fde0ff */
[----:B------:R-:W2:Y:S01]  /*3a4f0*/  LDCU UR22, c[0x0][0x398] ;  /* 0x00007300ff1677ac */ /* 0x000ea20008000800 */
[----:B-1----:R-:W-:Y:S01]  /*3a500*/  SHF.R.S32.HI R17, RZ, 0x1f, R29 ;  /* 0x0000001fff117819 */ /* 0x002fe2000001141d */
[----:B------:R-:W-:-:S04]  /*3a510*/  VIADD R10, R23, 0x7 ;  /* 0x00000007170a7836 */ /* 0x000fc80000000000 */
[C---:B------:R-:W-:Y:S01]  /*3a520*/  IMAD.X R13, R17.reuse, 0x1, R0, P3 ;  /* 0x00000001110d7824 */ /* 0x040fe200018e0600 */
[----:B0-----:R-:W-:Y:S01]  /*3a530*/  ISETP.GE.AND P3, PT, R10, UR12, PT ;  /* 0x0000000c0a007c0c */ /* 0x001fe2000bf66270 */
[----:B------:R-:W-:Y:S01]  /*3a540*/  IMAD.X R17, R17, 0x1, R28, P6 ;  /* 0x0000000111117824 */ /* 0x000fe200030e061c */
[----:B------:R-:W0:Y:S01]  /*3a550*/  LDCU UR12, c[0x0][0x3b8] ;  /* 0x00007700ff0c77ac */ /* 0x000e220008000800 */
[----:B------:R-:W-:Y:S01]  /*3a560*/  VIADD R29, R29, UR4 ;  /* 0x000000041d1d7c36 */ /* 0x000fe20008000000 */
[----:B------:R-:W1:Y:S01]  /*3a570*/  LDCU UR4, c[0x0][0x3b8] ;  /* 0x00007700ff0477ac */ /* 0x000e620008000800 */
[C---:B--2---:R-:W-:Y:S02]  /*3a580*/  PRMT R11, R18.reuse, 0x7770, RZ ;  /* 0x00007770120b7816 */ /* 0x044fe400000000ff */
[----:B------:R-:W-:-:S03]  /*3a590*/  PRMT R10, R18, 0x7771, RZ ;  /* 0x00007771120a7816 */ /* 0x000fc600000000ff */
[----:B------:R2:W-:Y:S01]  /*3a5a0*/  @P5 STG.E.U8 desc[UR8][R12.64], R11 ;  /* 0x0000000b0c005986 */ /* 0x0005e2000c101108 */
[----:B------:R-:W-:Y:S01]  /*3a5b0*/  ISETP.LT.AND P5, PT, R15, UR26, !P2 ;  /* 0x0000001a0f007c0c */ /* 0x000fe2000d7a1270 */
[----:B------:R-:W0:Y:S02]  /*3a5c0*/  LDCU UR26, c[0x0][0x398] ;  /* 0x00007300ff1a77ac */ /* 0x000e240008000800 */
[----:B------:R1:W-:Y:S01]  /*3a5d0*/  @P4 STG.E.U8 desc[UR8][R16.64], R10 ;  /* 0x0000000a10004986 */ /* 0x0003e2000c101108 */
[----:B------:R-:W-:Y:S01]  /*3a5e0*/  ISETP.LT.AND P4, PT, R22, UR24, !P2 ;  /* 0x0000001816007c0c */ /* 0x000fe2000d781270 */
[----:B------:R-:W0:Y:S01]  /*3a5f0*/  LDCU UR24, c[0x0][0x398] ;  /* 0x00007300ff1877ac */ /* 0x000e220008000800 */
[----:B--2---:R-:W-:Y:S02]  /*3a600*/  IADD3 R12, P2, PT, R29, R2, RZ ;  /* 0x000000021d0c7210 */ /* 0x004fe40007f5e0ff */
[----:B-1----:R-:W-:Y:S01]  /*3a610*/  SHF.R.S32.HI R17, RZ, 0x1f, R29 ;  /* 0x0000001fff117819 */ /* 0x002fe2000001141d */
[----:B------:R-:W-:Y:S01]  /*3a620*/  VIADD R10, R23, 0x8 ;  /* 0x00000008170a7836 */ /* 0x000fe20000000000 */
[----:B------:R-:W-:-:S03]  /*3a630*/  IADD3 R16, P6, PT, R29, R3, RZ ;  /* 0x000000031d107210 */ /* 0x000fc60007fde0ff */
[C---:B------:R-:W-:Y:S01]  /*3a640*/  IMAD.X R13, R17.reuse, 0x1, R0, P2 ;  /* 0x00000001110d7824 */ /* 0x040fe200010e0600 */
[----:B------:R-:W-:Y:S01]  /*3a650*/  ISETP.GE.AND P2, PT, R10, UR14, PT ;  /* 0x0000000e0a007c0c */ /* 0x000fe2000bf46270 */
[----:B------:R-:W1:Y:S01]  /*3a660*/  LDCU UR14, c[0x0][0x39c] ;  /* 0x00007380ff0e77ac */ /* 0x000e620008000800 */
        /* <DEDUP_REMOVED lines=9> */
[----:B--2---:R-:W-:Y:S01]  /*3a700*/  VIADD R18, R29, UR6 ;  /* 0x000000061d127c36 */ /* 0x004fe20008000000 */
[----:B------:R-:W-:Y:S01]  /*3a710*/  PRMT R12, R19, 0x7770, RZ ;  /* 0x00007770130c7816 */ /* 0x000fe200000000ff */
[----:B------:R-:W-:Y:S01]  /*3a720*/  VIADD R29, R23, 0x9 ;  /* 0x00000009171d7836 */ /* 0x000fe20000000000 */
[----:B------:R-:W2:Y:S02]  /*3a730*/  LDCU UR6, c[0x0][0x3b8] ;  /* 0x00007700ff0677ac */ /* 0x000ea40008000800 */
[----:B------:R-:W-:-:S02]  /*3a740*/  SHF.R.S32.HI R17, RZ, 0x1f, R18 ;  /* 0x0000001fff117819 */ /* 0x000fc40000011412 */
[C---:B------:R-:W-:Y:S02]  /*3a750*/  IADD3 R10, P1, PT, R18.reuse, R2, RZ ;  /* 0x00000002120a7210 */ /* 0x040fe40007f3e0ff */
[----:B------:R-:W-:-:S03]  /*3a760*/  IADD3 R16, P6, PT, R18, R3, RZ ;  /* 0x0000000312107210 */ /* 0x000fc60007fde0ff */
[----:B------:R-:W-:Y:S01]  /*3a770*/  IMAD.X R11, R17, 0x1, R0, P1 ;  /* 0x00000001110b7824 */ /* 0x000fe200008e0600 */
[----:B-1----:R-:W-:Y:S01]  /*3a780*/  ISETP.GE.AND P1, PT, R29, UR14, PT ;  /* 0x0000000e1d007c0c */ /* 0x002fe2000bf26270 */
[----:B------:R-:W1:Y:S01]  /*3a790*/  LDCU UR14, c[0x0][0x39c] ;  /* 0x00007380ff0e77ac */ /* 0x000e620008000800 */
[----:B------:R-:W-:Y:S01]  /*3a7a0*/  IMAD.X R17, R17, 0x1, R28, P6 ;  /* 0x0000000111117824 */ /* 0x000fe200030e061c */
[----:B------:R-:W-:Y:S01]  /*3a7b0*/  PRMT R29, R19, 0x7771, RZ ;  /* 0x00007771131d7816 */ /* 0x000fe200000000ff */
[----:B----4-:R-:W-:Y:S01]  /*3a7c0*/  VIADD R18, R18, UR10 ;  /* 0x0000000a12127c36 */ /* 0x010fe20008000000 */
[----:B------:R4:W-:Y:S01]  /*3a7d0*/  @P5 STG.E.U8 desc[UR8][R10.64], R12 ;  /* 0x0000000c0a005986 */ /* 0x0009e2000c101108 */
[----:B------:R-:W-:Y:S01]  /*3a7e0*/  ISETP.LT.AND P5, PT, R22, UR18, !P3 ;  /* 0x0000001216007c0c */ /* 0x000fe2000dfa1270 */
[----:B------:R-:W0:Y:S02]  /*3a7f0*/  LDCU UR18, c[0x0][0x398] ;  /* 0x00007300ff1277ac */ /* 0x000e240008000800 */
[----:B------:R1:W-:Y:S01]  /*3a800*/  @P4 STG.E.U8 desc[UR8][R16.64], R29 ;  /* 0x0000001d10004986 */ /* 0x0003e2000c101108 */
[----:B------:R-:W-:Y:S01]  /*3a810*/  ISETP.LT.AND P4, PT, R15, UR20, !P3 ;  /* 0x000000140f007c0c */ /* 0x000fe2000df81270 */
[----:B------:R-:W0:Y:S01]  /*3a820*/  LDCU UR10, c[0x0][0x3b8] ;  /* 0x00007700ff0a77ac */ /* 0x000e220008000800 */
[----:B------:R-:W0:Y:S01]  /*3a830*/  LDCU UR20, c[0x0][0x398] ;  /* 0x00007300ff1477ac */ /* 0x000e220008000800 */
[----:B----4-:R-:W-:Y:S01]  /*3a840*/  IADD3 R12, P3, PT, R18, R2, RZ ;  /* 0x00000002120c7210 */ /* 0x010fe20007f7e0ff */
[----:B------:R-:W4:Y:S01]  /*3a850*/  LDL.LU.64 R10, [R1+0x11f0] ;  /* 0x0011f000010a7983 */ /* 0x000f220000300a00 */
[----:B-1----:R-:W-:Y:S01]  /*3a860*/  SHF.R.S32.HI R17, RZ, 0x1f, R18 ;  /* 0x0000001fff117819 */ /* 0x002fe20000011412 */
[----:B------:R-:W-:-:S04]  /*3a870*/  VIADD R29, R23, 0xa ;  /* 0x0000000a171d7836 */ /* 0x000fc80000000000 */
[----:B------:R-:W-:Y:S01]  /*3a880*/  IMAD.X R13, R17, 0x1, R0, P3 ;  /* 0x00000001110d7824 */ /* 0x000fe200018e0600 */
[----:B------:R-:W-:Y:S01]  /*3a890*/  ISETP.GE.AND P3, PT, R29, UR14, PT ;  /* 0x0000000e1d007c0c */ /* 0x000fe2000bf66270 */
[----:B------:R-:W1:Y:S01]  /*3a8a0*/  LDCU UR14, c[0x0][0x39c] ;  /* 0x00007380ff0e77ac */ /* 0x000e620008000800 */
[----:B------:R-:W-:-:S05]  /*3a8b0*/  PRMT R29, R19, 0x7772, RZ ;  /* 0x00007772131d7816 */ /* 0x000fca00000000ff */
[----:B------:R0:W-:Y:S04]  /*3a8c0*/  @P5 STG.E.U8 desc[UR8][R12.64], R29 ;  /* 0x0000001d0c005986 */ /* 0x0001e8000c101108 */
[----:B0-----:R-:W2:Y:S01]  /*3a8d0*/  LDL.LU R12, [R1+0x11e8] ;  /* 0x0011e800010c7983 */ /* 0x001ea20000300800 */
[C---:B------:R-:W-:Y:S02]  /*3a8e0*/  IADD3 R16, P6, PT, R18.reuse, R3, RZ ;  /* 0x0000000312107210 */ /* 0x040fe40007fde0ff */
[----:B------:R-:W-:Y:S01]  /*3a8f0*/  PRMT R19, R19, 0x7773, RZ ;  /* 0x0000777313137816 */ /* 0x000fe200000000ff */
[----:B------:R-:W-:Y:S01]  /*3a900*/  VIADD R29, R18, UR12 ;  /* 0x0000000c121d7c36 */ /* 0x000fe20008000000 */
[----:B------:R-:W-:Y:S01]  /*3a910*/  ISETP.LT.AND P5, PT, R22, UR22, !P2 ;  /* 0x0000001616007c0c */ /* 0x000fe2000d7a1270 */
[----:B------:R-:W-:Y:S01]  /*3a920*/  IMAD.X R17, R17, 0x1, R28, P6 ;  /* 0x0000000111117824 */ /* 0x000fe200030e061c */
[----:B------:R-:W0:Y:S01]  /*3a930*/  LDCU UR22, c[0x0][0x398] ;  /* 0x00007300ff1677ac */ /* 0x000e220008000800 */
[----:B------:R-:W-:-:S03]  /*3a940*/  VIADD R13, R23, 0xb ;  /* 0x0000000b170d7836 */ /* 0x000fc60000000000 */
[----:B------:R1:W-:Y:S01]  /*3a950*/  @P4 STG.E.U8 desc[UR8][R16.64], R19 ;  /* 0x0000001310004986 */ /* 0x0003e2000c101108 */
[----:B------:R-:W-:Y:S01]  /*3a960*/  ISETP.LT.AND P4, PT, R15, UR24, !P2 ;  /* 0x000000180f007c0c */ /* 0x000fe2000d781270 */
[----:B------:R-:W0:Y:S01]  /*3a970*/  LDCU UR12, c[0x0][0x3b8] ;  /* 0x00007700ff0c77ac */ /* 0x000e220008000800 */
[----:B------:R-:W-:Y:S01]  /*3a980*/  IADD3 R18, P2, PT, R29, R2, RZ ;  /* 0x000000021d127210 */ /* 0x000fe20007f5e0ff */
[----:B------:R-:W0:Y:S01]  /*3a990*/  LDCU UR24, c[0x0][0x398] ;  /* 0x00007300ff1877ac */ /* 0x000e220008000800 */
[----:B-1----:R-:W-:-:S05]  /*3a9a0*/  SHF.R.S32.HI R17, RZ, 0x1f, R29 ;  /* 0x0000001fff117819 */ /* 0x002fca000001141d */
[----:B------:R-:W-:Y:S01]  /*3a9b0*/  IMAD.X R19, R17, 0x1, R0, P2 ;  /* 0x0000000111137824 */ /* 0x000fe200010e0600 */
[----:B------:R-:W-:Y:S01]  /*3a9c0*/  ISETP.GE.AND P2, PT, R13, UR14, PT ;  /* 0x0000000e0d007c0c */ /* 0x000fe2000bf46270 */
[----:B------:R-:W1:Y:S01]  /*3a9d0*/  LDCU UR14, c[0x0][0x39c] ;  /* 0x00007380ff0e77ac */ /* 0x000e620008000800 */
[----:B--2---:R-:W-:-:S05]  /*3a9e0*/  PRMT R13, R12, 0x7770, RZ ;  /* 0x000077700c0d7816 */ /* 0x004fca00000000ff */
[----:B------:R2:W-:Y:S04]  /*3a9f0*/  @P5 STG.E.U8 desc[UR8][R18.64], R13 ;  /* 0x0000000d12005986 */ /* 0x0005e8000c101108 */
[----:B--2---:R-:W2:Y:S01]  /*3aa00*/  LDL.LU R13, [R1+0x11e4] ;  /* 0x0011e400010d7983 */ /* 0x004ea20000300800 */
[CC--:B------:R-:W-:Y:S02]  /*3aa10*/  IADD3 R16, P6, PT, R29.reuse, R3.reuse, RZ ;  /* 0x000000031d107210 */ /* 0x0c0fe40007fde0ff */
[----:B------:R-:W-:Y:S01]  /*3aa20*/  PRMT R14, R12, 0x7771, RZ ;  /* 0x000077710c0e7816 */ /* 0x000fe200000000ff */
[----:B------:R-:W-:Y:S01]  /*3aa30*/  VIADD R29, R29, UR4 ;  /* 0x000000041d1d7c36 */ /* 0x000fe20008000000 */
[----:B------:R-:W-:Y:S01]  /*3aa40*/  ISETP.LT.AND P5, PT, R22, UR26, !P1 ;  /* 0x0000001a16007c0c */ /* 0x000fe2000cfa1270 */
[----:B------:R-:W-:Y:S01]  /*3aa50*/  IMAD.X R17, R17, 0x1, R28, P6 ;  /* 0x0000000111117824 */ /* 0x000fe200030e061c */
[----:B------:R-:W0:Y:S04]  /*3aa60*/  LDCU UR4, c[0x0][0x3b8] ;  /* 0x00007700ff0477ac */ /* 0x000e280008000800 */
[----:B------:R1:W-:Y:S01]  /*3aa70*/  @P4 STG.E.U8 desc[UR8][R16.64], R14 ;  /* 0x0000000e10004986 */ /* 0x0003e2000c101108 */
[----:B------:R-:W-:Y:S01]  /*3aa80*/  ISETP.LT.AND P4, PT, R15, UR16, !P1 ;  /* 0x000000100f007c0c */ /* 0x000fe2000cf81270 */
[----:B------:R-:W0:Y:S01]  /*3aa90*/  LDCU UR16, c[0x0][0x398] ;  /* 0x00007300ff1077ac */ /* 0x000e220008000800 */
[----:B------:R-:W-:Y:S01]  /*3aaa0*/  IADD3 R18, P1, PT, R29, R2, RZ ;  /* 0x000000021d127210 */ /* 0x000fe20007f3e0ff */
[----:B------:R-:W0:Y:S01]  /*3aab0*/  LDCU UR26, c[0x0][0x398] ;  /* 0x00007300ff1a77ac */ /* 0x000e220008000800 */
[----:B-1----:R-:W-:Y:S01]  /*3aac0*/  SHF.R.S32.HI R17, RZ, 0x1f, R29 ;  /* 0x0000001fff117819 */ /* 0x002fe2000001141d */
[----:B------:R-:W-:Y:S01]  /*3aad0*/  VIADD R14, R23, 0xc ;  /* 0x0000000c170e7836 */ /* 0x000fe20000000000 */
[----:B------:R-:W-:-:S03]  /*3aae0*/  IADD3 R16, P6, PT, R29, R3, RZ ;  /* 0x000000031d107210 */ /* 0x000fc60007fde0ff */
[C---:B------:R-:W-:Y:S01]  /*3aaf0*/  IMAD.X R19, R17.reuse, 0x1, R0, P1 ;  /* 0x0000000111137824 */ /* 0x040fe200008e0600 */
[----:B------:R-:W-:Y:S01]  /*3ab00*/  ISETP.GE.AND P1, PT, R14, UR14, PT ;  /* 0x0000000e0e007c0c */ /* 0x000fe2000bf26270 */
[----:B------:R-:W-:Y:S01]  /*3ab10*/  IMAD.X R17, R17, 0x1, R28, P6 ;  /* 0x0000000111117824 */ /* 0x000fe200030e061c */
[C---:B------:R-:W-:Y:S01]  /*3ab20*/  PRMT R14, R12.reuse, 0x7772, RZ ;  /* 0x000077720c0e7816 */ /* 0x040fe200000000ff */
[----:B------:R-:W1:Y:S01]  /*3ab30*/  LDCU UR14, c[0x0][0x39c] ;  /* 0x00007380ff0e77ac */ /* 0x000e620008000800 */
[----:B------:R-:W-:-:S03]  /*3ab40*/  PRMT R12, R12, 0x7773, RZ ;  /* 0x000077730c0c7816 */ /* 0x000fc600000000ff */
[----:B------:R-:W-:Y:S01]  /*3ab50*/  @P5 STG.E.U8 desc[UR8][R18.64], R14 ;  /* 0x0000000e12005986 */ /* 0x000fe2000c101108 */
[----:B------:R-:W-:Y:S01]  /*3ab60*/  ISETP.LT.AND P5, PT, R22, UR27, !P3 ;  /* 0x0000001b16007c0c */ /* 0x000fe2000dfa1270 */
[----:B------:R-:W0:Y:S02]  /*3ab70*/  LDCU UR27, c[0x0][0x398] ;  /* 0x00007300ff1b77ac */ /* 0x000e240008000800 */
[----:B------:R1:W-:Y:S01]  /*3ab80*/  @P4 STG.E.U8 desc[UR8][R16.64], R12 ;  /* 0x0000000c10004986 */ /* 0x0003e2000c101108 */
[----:B------:R-:W-:Y:S01]  /*3ab90*/  ISETP.LT.AND P4, PT, R15, UR18, !P3 ;  /* 0x000000120f007c0c */ /* 0x000fe2000df81270 */
[----:B------:R-:W0:Y:S01]  /*3aba0*/  LDCU UR18, c[0x0][0x398] ;  /* 0x00007300ff1277ac */ /* 0x000e220008000800 */
[----:B-1----:R-:W-:Y:S01]  /*3abb0*/  VIADD R12, R29, UR6 ;  /* 0x000000061d0c7c36 */ /* 0x002fe20008000000 */
[----:B------:R-:W1:Y:S04]  /*3abc0*/  LDCU UR6, c[0x0][0x3b8] ;  /* 0x00007700ff0677ac */ /* 0x000e680008000800 */
[----:B------:R-:W-:-:S02]  /*3abd0*/  SHF.R.S32.HI R17, RZ, 0x1f, R12 ;  /* 0x0000001fff117819 */ /* 0x000fc4000001140c */
[----:B------:R-:W-:-:S05]  /*3abe0*/  IADD3 R18, P3, PT, R12, R2, RZ ;  /* 0x000000020c127210 */ /* 0x000fca0007f7e0ff */
[----:B------:R-:W-:Y:S01]  /*3abf0*/  IMAD.X R19, R17, 0x1, R0, P3 ;  /* 0x0000000111137824 */ /* 0x000fe200018e0600 */
[----:B--2---:R-:W-:-:S05]  /*3ac00*/  PRMT R14, R13, 0x7770, RZ ;  /* 0x000077700d0e7816 */ /* 0x004fca00000000ff */
[----:B------:R2:W-:Y:S04]  /*3ac10*/  @P5 STG.E.U8 desc[UR8][R18.64], R14 ;  /* 0x0000000e12005986 */ /* 0x0005e8000c101108 */
[----:B--2---:R-:W2:Y:S01]  /*3ac20*/  LDL.LU R14, [R1+0x11e0] ;  /* 0x0011e000010e7983 */ /* 0x004ea20000300800 */
[----:B------:R-:W-:Y:S01]  /*3ac30*/  VIADD R29, R23, 0xd ;  /* 0x0000000d171d7836 */ /* 0x000fe20000000000 */
[----:B------:R-:W-:-:S04]  /*3ac40*/  IADD3 R16, P6, PT, R12, R3, RZ ;  /* 0x000000030c107210 */ /* 0x000fc80007fde0ff */
[----:B------:R-:W-:Y:S01]  /*3ac50*/  ISETP.GE.AND P3, PT, R29, UR14, PT ;  /* 0x0000000e1d007c0c */ /* 0x000fe2000bf66270 */
[----:B------:R-:W1:Y:S01]  /*3ac60*/  LDCU UR14, c[0x0][0x39c] ;  /* 0x00007380ff0e77ac */ /* 0x000e620008000800 */
[----:B------:R-:W-:Y:S01]  /*3ac70*/  IMAD.X R17, R17, 0x1, R28, P6 ;  /* 0x0000000111117824 */ /* 0x000fe200030e061c */
[----:B------:R-:W-:Y:S01]  /*3ac80*/  PRMT R29, R13, 0x7771, RZ ;  /* 0x000077710d1d7816 */ /* 0x000fe200000000ff */
[----:B------:R-:W-:Y:S01]  /*3ac90*/  VIADD R12, R12, UR10 ;  /* 0x0000000a0c0c7c36 */ /* 0x000fe20008000000 */
[----:B------:R-:W-:Y:S01]  /*3aca0*/  ISETP.LT.AND P5, PT, R22, UR20, !P2 ;  /* 0x0000001416007c0c */ /* 0x000fe2000d7a1270 */
[----:B------:R-:W1:Y:S02]  /*3acb0*/  LDCU UR20, c[0x0][0x398] ;  /* 0x00007300ff1477ac */ /* 0x000e640008000800 */
[----:B------:R3:W-:Y:S01]  /*3acc0*/  @P4 STG.E.U8 desc[UR8][R16.64], R29 ;  /* 0x0000001d10004986 */ /* 0x0007e2000c101108 */
[----:B0-----:R-:W-:Y:S01]  /*3acd0*/  ISETP.LT.AND P4, PT, R15, UR22, !P2 ;  /* 0x000000160f007c0c */ /* 0x001fe2000d781270 */
[----:B------:R-:W0:Y:S01]  /*3ace0*/  LDCU UR10, c[0x0][0x3b8] ;  /* 0x00007700ff0a77ac */ /* 0x000e220008000800 */
[C---:B------:R-:W-:Y:S01]  /*3acf0*/  IADD3 R18, P2, PT, R12.reuse, R2, RZ ;  /* 0x000000020c127210 */ /* 0x040fe20007f5e0ff */
[----:B------:R-:W0:Y:S01]  /*3ad00*/  LDCU UR22, c[0x0][0x398] ;  /* 0x00007300ff1677ac */ /* 0x000e220008000800 */
[----:B---3--:R-:W-:Y:S01]  /*3ad10*/  SHF.R.S32.HI R17, RZ, 0x1f, R12 ;  /* 0x0000001fff117819 */ /* 0x008fe2000001140c */
[----:B------:R-:W-:Y:S01]  /*3ad20*/  VIADD R29, R23, 0xe ;  /* 0x0000000e171d7836 */ /* 0x000fe20000000000 */
[----:B------:R-:W-:-:S03]  /*3ad30*/  IADD3 R16, P6, PT, R12, R3, RZ ;  /* 0x000000030c107210 */ /* 0x000fc60007fde0ff */
[----:B------:R-:W-:Y:S01]  /*3ad40*/  IMAD.X R19, R17, 0x1, R0, P2 ;  /* 0x0000000111137824 */ /* 0x000fe200010e0600 */
[----:B-1----:R-:W-:Y:S01]  /*3ad50*/  ISETP.GE.AND P2, PT, R29, UR14, PT ;  /* 0x0000000e1d007c0c */ /* 0x002fe2000bf46270 */
[----:B------:R-:W-:Y:S01]  /*3ad60*/  IMAD.X R17, R17, 0x1, R28, P6 ;  /* 0x0000000111117824 */ /* 0x000fe200030e061c */
[C---:B------:R-:W-:Y:S01]  /*3ad70*/  PRMT R29, R13.reuse, 0x7772, RZ ;  /* 0x000077720d1d7816 */ /* 0x040fe200000000ff */
[----:B------:R-:W1:Y:S01]  /*3ad80*/  LDCU UR14, c[0x0][0x39c] ;  /* 0x00007380ff0e77ac */ /* 0x000e620008000800 */
[----:B------:R-:W-:-:S03]  /*3ad90*/  PRMT R13, R13, 0x7773, RZ ;  /* 0x000077730d0d7816 */ /* 0x000fc600000000ff */
[----:B------:R3:W-:Y:S01]  /*3ada0*/  @P5 STG.E.U8 desc[UR8][R18.64], R29 ;  /* 0x0000001d12005986 */ /* 0x0007e2000c101108 */
[----:B------:R-:W-:Y:S01]  /*3adb0*/  ISETP.LT.AND P5, PT, R22, UR24, !P1 ;  /* 0x0000001816007c0c */ /* 0x000fe2000cfa1270 */
[----:B------:R-:W0:Y:S02]  /*3adc0*/  LDCU UR24, c[0x0][0x398] ;  /* 0x00007300ff1877ac */ /* 0x000e240008000800 */
[----:B------:R1:W-:Y:S01]  /*3add0*/  @P4 STG.E.U8 desc[UR8][R16.64], R13 ;  /* 0x0000000d10004986 */ /* 0x0003e2000c101108 */
[----:B------:R-:W-:Y:S01]  /*3ade0*/  ISETP.LT.AND P4, PT, R15, UR16, !P1 ;  /* 0x000000100f007c0c */ /* 0x000fe2000cf81270 */
[----:B------:R-:W0:Y:S02]  /*3adf0*/  LDCU UR16, c[0x0][0x398] ;  /* 0x00007300ff1077ac */ /* 0x000e240008000800 */
[----:B------:R-:W4:Y:S01]  /*3ae00*/  LDL.LU R15, [R1+0x11dc] ;  /* 0x0011dc00010f7983 */ /* 0x000f220000300800 */
[----:B---3--:R-:W-:Y:S01]  /*3ae10*/  VIADD R18, R12, UR12 ;  /* 0x0000000c0c127c36 */ /* 0x008fe20008000000 */
[----:B------:R-:W3:Y:S04]  /*3ae20*/  LDCU UR12, c[0x0][0x3b8] ;  /* 0x00007700ff0c77ac */ /* 0x000ee80008000800 */
[----:B-1----:R-:W-:-:S02]  /*3ae30*/  SHF.R.S32.HI R13, RZ, 0x1f, R18 ;  /* 0x0000001fff0d7819 */ /* 0x002fc40000011412 */
[----:B------:R-:W-:-:S05]  /*3ae40*/  IADD3 R16, P1, PT, R18, R2, RZ ;  /* 0x0000000212107210 */ /* 0x000fca0007f3e0ff */
[----:B------:R-:W-:Y:S01]  /*3ae50*/  IMAD.X R17, R13, 0x1, R0, P1 ;  /* 0x000000010d117824 */ /* 0x000fe200008e0600 */
[----:B--2---:R-:W-:-:S05]  /*3ae60*/  PRMT R29, R14, 0x7770, RZ ;  /* 0x000077700e1d7816 */ /* 0x004fca00000000ff */
[----:B------:R1:W-:Y:S04]  /*3ae70*/  @P5 STG.E.U8 desc[UR8][R16.64], R29 ;  /* 0x0000001d10005986 */ /* 0x0003e8000c101108 */
[----:B-1----:R-:W2:Y:S01]  /*3ae80*/  LDL.LU R29, [R1+0x64c] ;  /* 0x00064c00011d7983 */ /* 0x002ea20000300800 */
        /* <DEDUP_REMOVED lines=8> */
[----:B------:R-:W0:Y:S02]  /*3af10*/  LDCU UR4, c[0x0][0x3b8] ;  /* 0x00007700ff0477ac */ /* 0x000e240008000800 */
[----:B------:R1:W-:Y:S01]  /*3af20*/  @P4 STG.E.U8 desc[UR8][R12.64], R19 ;  /* 0x000000130c004986 */ /* 0x0003e2000c101108 */
[----:B------:R-:W0:Y:S01]  /*3af30*/  LDCU UR26, c[0x0][0x398] ;  /* 0x00007300ff1a77ac */ /* 0x000e220008000800 */
[----:B-1----:R-:W-:Y:S01]  /*3af40*/  SHF.R.S32.HI R13, RZ, 0x1f, R18 ;  /* 0x0000001fff0d7819 */ /* 0x002fe20000011412 */
[----:B------:R-:W-:Y:S01]  /*3af50*/  VIADD R19, R23, 0x10 ;  /* 0x0000001017137836 */ /* 0x000fe20000000000 */
[----:B------:R-:W-:-:S02]  /*3af60*/  IADD3 R12, P6, PT, R18, R3, RZ ;  /* 0x00000003120c7210 */ /* 0x000fc40007fde0ff */
[----:B--2---:R-:W-:Y:S01]  /*3af70*/  ISETP.LT.AND P4, PT, R29, UR18, !P3 ;  /* 0x000000121d007c0c */ /* 0x004fe2000df81270 */
[----:B------:R-:W1:Y:S01]  /*3af80*/  LDCU UR18, c[0x0][0x398] ;  /* 0x00007300ff1277ac */ /* 0x000e620008000800 */
[----:B------:R-:W-:-:S05]  /*3af90*/  IADD3 R16, P3, PT, R18, R2, RZ ;  /* 0x0000000212107210 */ /* 0x000fca0007f7e0ff */
[----:B------:R-:W-:Y:S01]  /*3afa0*/  IMAD.X R17, R13, 0x1, R0, P3 ;  /* 0x000000010d117824 */ /* 0x000fe200018e0600 */
[----:B------:R-:W-:Y:S01]  /*3afb0*/  ISETP.GE.AND P3, PT, R19, UR14, PT ;  /* 0x0000000e13007c0c */ /* 0x000fe2000bf66270 */
[----:B------:R-:W2:Y:S01]  /*3afc0*/  LDCU UR14, c[0x0][0x39c] ;  /* 0x00007380ff0e77ac */ /* 0x000ea20008000800 */
[C---:B------:R-:W-:Y:S01]  /*3afd0*/  PRMT R19, R14.reuse, 0x7772, RZ ;  /* 0x000077720e137816 */ /* 0x040fe200000000ff */
[----:B------:R-:W-:Y:S01]  /*3afe0*/  IMAD.X R13, R13, 0x1, R28, P6 ;  /* 0x000000010d0d7824 */ /* 0x000fe200030e061c */
[----:B------:R-:W-:-:S03]  /*3aff0*/  PRMT R14, R14, 0x7773, RZ ;  /* 0x000077730e0e7816 */ /* 0x000fc600000000ff */
[----:B------:R-:W-:Y:S04]  /*3b000*/  @P5 STG.E.U8 desc[UR8][R16.64], R19 ;  /* 0x0000001310005986 */ /* 0x000fe8000c101108 */
[----:B------:R0:W-:Y:S01]  /*3b010*/  @P4 STG.E.U8 desc[UR8][R12.64], R14 ;  /* 0x0000000e0c004986 */ /* 0x0001e2000c101108 */
[----:B------:R-:W-:Y:S01]  /*3b020*/  ISETP.LT.AND P5, PT, R22, UR27, !P2 ;  /* 0x0000001b16007c0c */ /* 0x000fe2000d7a1270 */
[----:B------:R-:W1:Y:S01]  /*3b030*/  LDCU UR27, c[0x0][0x398] ;  /* 0x00007300ff1b77ac */ /* 0x000e620008000800 */
[----:B------:R-:W-:Y:S01]  /*3b040*/  ISETP.LT.AND P4, PT, R29, UR20, !P2 ;  /* 0x000000141d007c0c */ /* 0x000fe2000d781270 */
[----:B------:R-:W1:Y:S01]  /*3b050*/  LDCU UR20, c[0x0][0x398] ;  /* 0x00007300ff1477ac */ /* 0x000e620008000800 */
[----:B0-----:R-:W-:Y:S01]  /*3b060*/  VIADD R14, R18, UR6 ;  /* 0x00000006120e7c36 */ /* 0x001fe20008000000 */
[----:B----4-:R-:W-:Y:S01]  /*3b070*/  PRMT R19, R15, 0x7770, RZ ;  /* 0x000077700f137816 */ /* 0x010fe200000000ff */
[----:B------:R-:W-:Y:S01]  /*3b080*/  VIADD R18, R23, 0x11 ;  /* 0x0000001117127836 */ /* 0x000fe20000000000 */
[----:B------:R-:W0:Y:S02]  /*3b090*/  LDCU UR6, c[0x0][0x3b8] ;  /* 0x00007700ff0677ac */ /* 0x000e240008000800 */
[----:B------:R-:W-:-:S02]  /*3b0a0*/  SHF.R.S32.HI R13, RZ, 0x1f, R14 ;  /* 0x0000001fff0d7819 */ /* 0x000fc4000001140e */
[C---:B------:R-:W-:Y:S02]  /*3b0b0*/  IADD3 R16, P2, PT, R14.reuse, R2, RZ ;  /* 0x000000020e107210 */ /* 0x040fe40007f5e0ff */
[----:B------:R-:W-:-:S03]  /*3b0c0*/  IADD3 R12, P6, PT, R14, R3, RZ ;  /* 0x000000030e0c7210 */ /* 0x000fc60007fde0ff */
[C---:B------:R-:W-:Y:S01]  /*3b0d0*/  IMAD.X R17, R13.reuse, 0x1, R0, P2 ;  /* 0x000000010d117824 */ /* 0x040fe200010e0600 */
[----:B--2---:R-:W-:Y:S01]  /*3b0e0*/  ISETP.GE.AND P2, PT, R18, UR14, PT ;  /* 0x0000000e12007c0c */ /* 0x004fe2000bf46270 */
[----:B------:R-:W2:Y:S01]  /*3b0f0*/  LDCU UR14, c[0x0][0x39c] ;  /* 0x00007380ff0e77ac */ /* 0x000ea20008000800 */
[----:B------:R-:W-:Y:S01]  /*3b100*/  IMAD.X R13, R13, 0x1, R28, P6 ;  /* 0x000000010d0d7824 */ /* 0x000fe200030e061c */
[----:B------:R-:W-:Y:S01]  /*3b110*/  PRMT R18, R15, 0x7771, RZ ;  /* 0x000077710f127816 */ /* 0x000fe200000000ff */
[----:B------:R-:W-:Y:S01]  /*3b120*/  VIADD R14, R14, UR10 ;  /* 0x0000000a0e0e7c36 */ /* 0x000fe20008000000 */
[----:B------:R4:W-:Y:S01]  /*3b130*/  @P5 STG.E.U8 desc[UR8][R16.64], R19 ;  /* 0x0000001310005986 */ /* 0x0009e2000c101108 */
[----:B------:R-:W-:Y:S01]  /*3b140*/  ISETP.LT.AND P5, PT, R22, UR22, !P1 ;  /* 0x0000001616007c0c */ /* 0x000fe2000cfa1270 */
[----:B------:R-:W0:Y:S02]  /*3b150*/  LDCU UR10, c[0x0][0x3b8] ;  /* 0x00007700ff0a77ac */ /* 0x000e240008000800 */
[----:B------:R1:W-:Y:S01]  /*3b160*/  @P4 STG.E.U8 desc[UR8][R12.64], R18 ;  /* 0x000000120c004986 */ /* 0x0003e2000c101108 */
[----:B------:R-:W-:Y:S01]  /*3b170*/  ISETP.LT.AND P4, PT, R29, UR16, !P1 ;  /* 0x000000101d007c0c */ /* 0x000fe2000cf81270 */
[----:B------:R-:W0:Y:S01]  /*3b180*/  LDCU UR16, c[0x0][0x398] ;  /* 0x00007300ff1077ac */ /* 0x000e220008000800 */
[----:B------:R-:W0:Y:S01]  /*3b190*/  LDCU UR22, c[0x0][0x398] ;  /* 0x00007300ff1677ac */ /* 0x000e220008000800 */
[C---:B----4-:R-:W-:Y:S01]  /*3b1a0*/  IADD3 R16, P1, PT, R14.reuse, R2, RZ ;  /* 0x000000020e107210 */ /* 0x050fe20007f3e0ff */
[----:B------:R-:W4:Y:S01]  /*3b1b0*/  LDL.LU R19, [R1+0x3c] ;  /* 0x00003c0001137983 */ /* 0x000f220000300800 */
[----:B-1----:R-:W-:Y:S01]  /*3b1c0*/  SHF.R.S32.HI R13, RZ, 0x1f, R14 ;  /* 0x0000001fff0d7819 */ /* 0x002fe2000001140e */
[----:B------:R-:W-:Y:S01]  /*3b1d0*/  VIADD R18, R23, 0x12 ;  /* 0x0000001217127836 */ /* 0x000fe20000000000 */
[----:B------:R-:W-:-:S03]  /*3b1e0*/  IADD3 R12, P6, PT, R14, R3, RZ ;  /* 0x000000030e0c7210 */ /* 0x000fc60007fde0ff */
[----:B------:R-:W-:Y:S01]  /*3b1f0*/  IMAD.X R17, R13, 0x1, R0, P1 ;  /* 0x000000010d117824 */ /* 0x000fe200008e0600 */
[----:B--2---:R-:W-:Y:S01]  /*3b200*/  ISETP.GE.AND P1, PT, R18, UR14, PT ;  /* 0x0000000e12007c0c */ /* 0x004fe2000bf26270 */
[----:B------:R-:W1:Y:S01]  /*3b210*/  LDCU UR14, c[0x0][0x39c] ;  /* 0x00007380ff0e77ac */ /* 0x000e620008000800 */
[----:B------:R-:W-:Y:S01]  /*3b220*/  PRMT R18, R15, 0x7772, RZ ;  /* 0x000077720f127816 */ /* 0x000fe200000000ff */
[----:B------:R-:W-:Y:S01]  /*3b230*/  IMAD.X R13, R13, 0x1, R28, P6 ;  /* 0x000000010d0d7824 */ /* 0x000fe200030e061c */
[----:B------:R-:W-:-:S03]  /*3b240*/  PRMT R15, R15, 0x7773, RZ ;  /* 0x000077730f0f7816 */ /* 0x000fc600000000ff */
[----:B------:R3:W-:Y:S01]  /*3b250*/  @P5 STG.E.U8 desc[UR8][R16.64], R18 ;  /* 0x0000001210005986 */ /* 0x0007e2000c101108 */
[----:B------:R-:W-:Y:S01]  /*3b260*/  ISETP.LT.AND P5, PT, R22, UR24, !P3 ;  /* 0x0000001816007c0c */ /* 0x000fe2000dfa1270 */
[----:B------:R-:W2:Y:S02]  /*3b270*/  LDCU UR24, c[0x0][0x398] ;  /* 0x00007300ff1877ac */ /* 0x000ea40008000800 */
[----:B------:R0:W-:Y:S01]  /*3b280*/  @P4 STG.E.U8 desc[UR8][R12.64], R15 ;  /* 0x0000000f0c004986 */ /* 0x0001e2000c101108 */
[----:B------:R-:W-:Y:S01]  /*3b290*/  ISETP.LT.AND P4, PT, R29, UR18, !P3 ;  /* 0x000000121d007c0c */ /* 0x000fe2000df81270 */
[----:B------:R-:W1:Y:S01]  /*3b2a0*/  LDCU UR18, c[0x0][0x398] ;  /* 0x00007300ff1277ac */ /* 0x000e620008000800 */
[----:B---3--:R-:W-:Y:S01]  /*3b2b0*/  VIADD R16, R14, UR12 ;  /* 0x0000000c0e107c36 */ /* 0x008fe20008000000 */
[----:B------:R-:W-:Y:S01]  /*3b2c0*/  PRMT R18, R8, 0x7771, RZ ;  /* 0x0000777108127816 */ /* 0x000fe200000000ff */
[----:B------:R-:W-:Y:S01]  /*3b2d0*/  VIADD R17, R23, 0x13 ;  /* 0x0000001317117836 */ /* 0x000fe20000000000 */
[----:B------:R-:W3:Y:S02]  /*3b2e0*/  LDCU UR12, c[0x0][0x3b8] ;  /* 0x00007700ff0c77ac */ /* 0x000ee40008000800 */
[----:B0-----:R-:W-:-:S02]  /*3b2f0*/  SHF.R.S32.HI R15, RZ, 0x1f, R16 ;  /* 0x0000001fff0f7819 */ /* 0x001fc40000011410 */
[C---:B------:R-:W-:Y:S02]  /*3b300*/  IADD3 R12, P3, PT, R16.reuse, R2, RZ ;  /* 0x00000002100c7210 */ /* 0x040fe40007f7e0ff */
[----:B------:R-:W-:-:S03]  /*3b310*/  IADD3 R14, P6, PT, R16, R3, RZ ;  /* 0x00000003100e7210 */ /* 0x000fc60007fde0ff */
[----:B------:R-:W-:Y:S01]  /*3b320*/  IMAD.X R13, R15, 0x1, R0, P3 ;  /* 0x000000010f0d7824 */ /* 0x000fe200018e0600 */
[----:B-1----:R-:W-:Y:S01]  /*3b330*/  ISETP.GE.AND P3, PT, R17, UR14, PT ;  /* 0x0000000e11007c0c */ /* 0x002fe2000bf66270 */
[----:B------:R-:W0:Y:S01]  /*3b340*/  LDCU UR14, c[0x0][0x39c] ;  /* 0x00007380ff0e77ac */ /* 0x000e220008000800 */
[----:B------:R-:W-:Y:S01]  /*3b350*/  PRMT R17, R8, 0x7770, RZ ;  /* 0x0000777008117816 */ /* 0x000fe200000000ff */
[----:B------:R-:W-:Y:S02]  /*3b360*/  IMAD.X R15, R15, 0x1, R28, P6 ;  /* 0x000000010f0f7824 */ /* 0x000fe400030e061c */
[----:B------:R-:W-:Y:S01]  /*3b370*/  VIADD R16, R16, UR4 ;  /* 0x0000000410107c36 */ /* 0x000fe20008000000 */
[----:B------:R-:W1:Y:S01]  /*3b380*/  LDCU UR4, c[0x0][0x3b8] ;  /* 0x00007700ff0477ac */ /* 0x000e620008000800 */
[----:B------:R0:W-:Y:S01]  /*3b390*/  @P5 STG.E.U8 desc[UR8][R12.64], R17 ;  /* 0x000000110c005986 */ /* 0x0001e2000c101108 */
[----:B------:R-:W-:Y:S01]  /*3b3a0*/  ISETP.LT.AND P5, PT, R22, UR26, !P2 ;  /* 0x0000001a16007c0c */ /* 0x000fe2000d7a1270 */
[----:B------:R-:W1:Y:S02]  /*3b3b0*/  LDCU UR26, c[0x0][0x398] ;  /* 0x00007300ff1a77ac */ /* 0x000e640008000800 */
[----:B------:R2:W-:Y:S01]  /*3b3c0*/  @P4 STG.E.U8 desc[UR8][R14.64], R18 ;  /* 0x000000120e004986 */ /* 0x0005e2000c101108 */
[----:B------:R-:W-:Y:S01]  /*3b3d0*/  ISETP.LT.AND P4, PT, R29, UR20, !P2 ;  /* 0x000000141d007c0c */ /* 0x000fe2000d781270 */
[----:B------:R-:W1:Y:S01]  /*3b3e0*/  LDCU UR20, c[0x0][0x398] ;  /* 0x00007300ff1477ac */ /* 0x000e620008000800 */
[C---:B0-----:R-:W-:Y:S01]  /*3b3f0*/  IADD3 R12, P2, PT, R16.reuse, R2, RZ ;  /* 0x00000002100c7210 */ /* 0x041fe20007f5e0ff */
[----:B------:R-:W-:Y:S01]  /*3b400*/  VIADD R17, R23, 0x14 ;  /* 0x0000001417117836 */ /* 0x000fe20000000000 */
[----:B--2---:R-:W-:Y:S01]  /*3b410*/  SHF.R.S32.HI R15, RZ, 0x1f, R16 ;  /* 0x0000001fff0f7819 */ /* 0x004fe20000011410 */
[----:B------:R-:W2:Y:S01]  /*3b420*/  LDL.LU R18, [R1+0x38] ;  /* 0x0000380001127983 */ /* 0x000ea20000300800 */
[----:B------:R-:W-:-:S03]  /*3b430*/  IADD3 R14, P6, PT, R16, R3, RZ ;  /* 0x00000003100e7210 */ /* 0x000fc60007fde0ff */
[----:B------:R-:W-:Y:S01]  /*3b440*/  IMAD.X R13, R15, 0x1, R0, P2 ;  /* 0x000000010f0d7824 */ /* 0x000fe200010e0600 */
[----:B------:R-:W-:Y:S01]  /*3b450*/  ISETP.GE.AND P2, PT, R17, UR14, PT ;  /* 0x0000000e11007c0c */ /* 0x000fe2000bf46270 */
[----:B------:R-:W0:Y:S01]  /*3b460*/  LDCU UR14, c[0x0][0x39c] ;  /* 0x00007380ff0e77ac */ /* 0x000e220008000800 */
        /* <DEDUP_REMOVED lines=10> */
[----:B------:R-:W-:Y:S01]  /*3b510*/  PRMT R17, R9, 0x7771, RZ ;  /* 0x0000777109117816 */ /* 0x000fe200000000ff */
[----:B------:R-:W-:Y:S01]  /*3b520*/  VIADD R16, R23, 0x15 ;  /* 0x0000001517107836 */ /* 0x000fe20000000000 */
[----:B------:R-:W0:Y:S02]  /*3b530*/  LDCU UR6, c[0x0][0x3b8] ;  /* 0x00007700ff0677ac */ /* 0x000e240008000800 */
[----:B------:R-:W-:-:S02]  /*3b540*/  SHF.R.S32.HI R15, RZ, 0x1f, R8 ;  /* 0x0000001fff0f7819 */ /* 0x000fc40000011408 */
[C---:B------:R-:W-:Y:S02]  /*3b550*/  IADD3 R12, P1, PT, R8.reuse, R2, RZ ;  /* 0x00000002080c7210 */ /* 0x040fe40007f3e0ff */
[----:B------:R-:W-:-:S03]  /*3b560*/  IADD3 R14, P6, PT, R8, R3, RZ ;  /* 0x00000003080e7210 */ /* 0x000fc60007fde0ff */
[----:B------:R-:W-:Y:S01]  /*3b570*/  IMAD.X R13, R15, 0x1, R0, P1 ;  /* 0x000000010f0d7824 */ /* 0x000fe200008e0600 */
[----:B------:R-:W-:Y:S01]  /*3b580*/  ISETP.GE.AND P1, PT, R16, UR14, PT ;  /* 0x0000000e10007c0c */ /* 0x000fe2000bf26270 */
[----:B------:R-:W0:Y:S01]  /*3b590*/  LDCU UR14, c[0x0][0x39c] ;  /* 0x00007380ff0e77ac */ /* 0x000e220008000800 */
[----:B------:R-:W-:Y:S01]  /*3b5a0*/  PRMT R16, R9, 0x7770, RZ ;  /* 0x0000777009107816 */ /* 0x000fe200000000ff */
[----:B------:R-:W-:Y:S02]  /*3b5b0*/  IMAD.X R15, R15, 0x1, R28, P6 ;  /* 0x000000010f0f7824 */ /* 0x000fe400030e061c */
[----:B------:R-:W-:Y:S01]  /*3b5c0*/  VIADD R8, R8, UR10 ;  /* 0x0000000a08087c36 */ /* 0x000fe20008000000 */
[----:B------:R-:W0:Y:S01]  /*3b5d0*/  LDCU UR10, c[0x0][0x3b8] ;  /* 0x00007700ff0a77ac */ /* 0x000e220008000800 */
[----:B------:R1:W-:Y:S01]  /*3b5e0*/  @P5 STG.E.U8 desc[UR8][R12.64], R16 ;  /* 0x000000100c005986 */ /* 0x0003e2000c101108 */
[----:B------:R-:W-:Y:S01]  /*3b5f0*/  ISETP.LT.AND P5, PT, R22, UR22, !P3 ;  /* 0x0000001616007c0c */ /* 0x000fe2000dfa1270 */
[----:B------:R-:W0:Y:S02]  /*3b600*/  LDCU UR22, c[0x0][0x398] ;  /* 0x00007300ff1677ac */ /* 0x000e240008000800 */
[----:B------:R3:W-:Y:S01]  /*3b610*/  @P4 STG.E.U8 desc[UR8][R14.64], R17 ;  /* 0x000000110e004986 */ /* 0x0007e2000c101108 */
[----:B------:R-:W-:Y:S01]  /*3b620*/  ISETP.LT.AND P4, PT, R29, UR18, !P3 ;  /* 0x000000121d007c0c */ /* 0x000fe2000df81270 */
[----:B------:R-:W0:Y:S01]  /*3b630*/  LDCU UR18, c[0x0][0x398] ;  /* 0x00007300ff1277ac */ /* 0x000e220008000800 */
[C---:B-1----:R-:W-:Y:S01]  /*3b640*/  IADD3 R12, P3, PT, R8.reuse, R2, RZ ;  /* 0x00000002080c7210 */ /* 0x042fe20007f7e0ff */
[----:B------:R-:W-:Y:S01]  /*3b650*/  VIADD R16, R23, 0x16 ;  /* 0x0000001617107836 */ /* 0x000fe20000000000 */
[----:B---3--:R-:W-:Y:S01]  /*3b660*/  SHF.R.S32.HI R15, RZ, 0x1f, R8 ;  /* 0x0000001fff0f7819 */ /* 0x008fe20000011408 */
[----:B------:R-:W3:Y:S01]  /*3b670*/  LDL.LU R17, [R1+0x34] ;  /* 0x0000340001117983 */ /* 0x000ee20000300800 */
[----:B------:R-:W-:-:S03]  /*3b680*/  IADD3 R14, P6, PT, R8, R3, RZ ;  /* 0x00000003080e7210 */ /* 0x000fc60007fde0ff */
[----:B------:R-:W-:Y:S01]  /*3b690*/  IMAD.X R13, R15, 0x1, R0, P3 ;  /* 0x000000010f0d7824 */ /* 0x000fe200018e0600 */
[----:B0-----:R-:W-:Y:S01]  /*3b6a0*/  ISETP.GE.AND P3, PT, R16, UR14, PT ;  /* 0x0000000e10007c0c */ /* 0x001fe2000bf66270 */
[----:B------:R-:W0:Y:S01]  /*3b6b0*/  LDCU UR14, c[0x0][0x39c] ;  /* 0x00007380ff0e77ac */ /* 0x000e220008000800 */
[----:B------:R-:W-:Y:S01]  /*3b6c0*/  PRMT R16, R9, 0x7772, RZ ;  /* 0x0000777209107816 */ /* 0x000fe200000000ff */
        /* <DEDUP_REMOVED lines=8> */
[----:B-1----:R-:W-:Y:S01]  /*3b750*/  VIADD R14, R8, UR12 ;  /* 0x0000000c080e7c36 */ /* 0x002fe20008000000 */
[----:B------:R-:W-:Y:S01]  /*3b760*/  PRMT R16, R10, 0x7771, RZ ;  /* 0x000077710a107816 */ /* 0x000fe200000000ff */
[----:B------:R-:W-:Y:S01]  /*3b770*/  VIADD R15, R23, 0x17 ;  /* 0x00000017170f7836 */ /* 0x000fe20000000000 */
[----:B------:R-:W1:Y:S02]  /*3b780*/  LDCU UR12, c[0x0][0x3b8] ;  /* 0x00007700ff0c77ac */ /* 0x000e640008000800 */
[----:B------:R-:W-:-:S02]  /*3b790*/  SHF.R.S32.HI R13, RZ, 0x1f, R14 ;  /* 0x0000001fff0d7819 */ /* 0x000fc4000001140e */
[C---:B------:R-:W-:Y:S02]  /*3b7a0*/  IADD3 R8, P2, PT, R14.reuse, R2, RZ ;  /* 0x000000020e087210 */ /* 0x040fe40007f5e0ff */
[----:B------:R-:W-:-:S03]  /*3b7b0*/  IADD3 R12, P6, PT, R14, R3, RZ ;  /* 0x000000030e0c7210 */ /* 0x000fc60007fde0ff */
[----:B------:R-:W-:Y:S01]  /*3b7c0*/  IMAD.X R9, R13, 0x1, R0, P2 ;  /* 0x000000010d097824 */ /* 0x000fe200010e0600 */
[----:B0-----:R-:W-:Y:S01]  /*3b7d0*/  ISETP.GE.AND P2, PT, R15, UR14, PT ;  /* 0x0000000e0f007c0c */ /* 0x001fe2000bf46270 */
        /* <DEDUP_REMOVED lines=13> */
[----:B0-----:R-:W-:Y:S01]  /*3b8b0*/  SHF.R.S32.HI R13, RZ, 0x1f, R14 ;  /* 0x0000001fff0d7819 */ /* 0x001fe2000001140e */
        /* <DEDUP_REMOVED lines=21> */
[C---:B------:R-:W-:Y:S01]  /*3ba10*/  IMAD.X R9, R13.reuse, 0x1, R0, P3 ;  /* 0x000000010d097824 */ /* 0x040fe200018e0600 */
[----:B0-----:R-:W-:Y:S01]  /*3ba20*/  ISETP.GE.AND P3, PT, R14, UR14, PT ;  /* 0x0000000e0e007c0c */ /* 0x001fe2000bf66270 */
[----:B------:R-:W-:Y:S01]  /*3ba30*/  IMAD.X R13, R13, 0x1, R28, P6 ;  /* 0x000000010d0d7824 */ /* 0x000fe200030e061c */
[----:B------:R-:W-:Y:S01]  /*3ba40*/  PRMT R14, R11, 0x7770, RZ ;  /* 0x000077700b0e7816 */ /* 0x000fe200000000ff */
[----:B------:R-:W0:Y:S04]  /*3ba50*/  LDCU UR14, c[0x0][0x39c] ;  /* 0x00007380ff0e77ac */ /* 0x000e280008000800 */
[----:B------:R-:W-:Y:S04]  /*3ba60*/  @P5 STG.E.U8 desc[UR8][R8.64], R14 ;  /* 0x0000000e08005986 */ /* 0x000fe8000c101108 */
[----:B------:R0:W-:Y:S04]  /*3ba70*/  @P4 STG.E.U8 desc[UR8][R12.64], R15 ;  /* 0x0000000f0c004986 */ /* 0x0001e8000c101108 */
[----:B0-----:R-:W2:Y:S01]  /*3ba80*/  LDL.LU R15, [R1+0x30] ;  /* 0x00003000010f7983 */ /* 0x001ea20000300800 */
[----:B------:R-:W-:Y:S01]  /*3ba90*/  VIADD R10, R10, UR10 ;  /* 0x0000000a0a0a7c36 */ /* 0x000fe20008000000 */
[----:B------:R-:W-:Y:S01]  /*3baa0*/  ISETP.LT.AND P5, PT, R22, UR22, !P2 ;  /* 0x0000001616007c0c */ /* 0x000fe2000d7a1270 */
[----:B------:R-:W-:Y:S01]  /*3bab0*/  VIADD R14, R23, 0x1a ;  /* 0x0000001a170e7836 */ /* 0x000fe20000000000 */
[----:B------:R-:W-:Y:S01]  /*3bac0*/  ISETP.LT.AND P4, PT, R29, UR20, !P2 ;  /* 0x000000141d007c0c */ /* 0x000fe2000d781270 */
[----:B------:R-:W0:Y:S01]  /*3bad0*/  LDCU UR20, c[0x0][0x398] ;  /* 0x00007300ff1477ac */ /* 0x000e220008000800 */
[----:B------:R-:W-:-:S02]  /*3bae0*/  SHF.R.S32.HI R13, RZ, 0x1f, R10 ;  /* 0x0000001fff0d7819 */ /* 0x000fc4000001140a */
[C---:B------:R-:W-:Y:S01]  /*3baf0*/  IADD3 R8, P2, PT, R10.reuse, R2, RZ ;  /* 0x000000020a087210 */ /* 0x040fe20007f5e0ff */
[----:B------:R-:W0:Y:S01]  /*3bb00*/  LDCU UR10, c[0x0][0x3b8] ;  /* 0x00007700ff0a77ac */ /* 0x000e220008000800 */
[----:B------:R-:W-:-:S03]  /*3bb10*/  IADD3 R12, P6, PT, R10, R3, RZ ;  /* 0x000000030a0c7210 */ /* 0x000fc60007fde0ff */
[----:B------:R-:W-:Y:S01]  /*3bb20*/  IMAD.X R9, R13, 0x1, R0, P2 ;  /* 0x000000010d097824 */ /* 0x000fe200010e0600 */
[----:B------:R-:W-:Y:S01]  /*3bb30*/  ISETP.GE.AND P2, PT, R14, UR14, PT ;  /* 0x0000000e0e007c0c */ /* 0x000fe2000bf46270 */
[----:B------:R-:W0:Y:S01]  /*3bb40*/  LDCU UR14, c[0x0][0x39c] ;  /* 0x00007380ff0e77ac */ /* 0x000e220008000800 */
[----:B------:R-:W-:Y:S01]  /*3bb50*/  PRMT R14, R11, 0x7772, RZ ;  /* 0x000077720b0e7816 */ /* 0x000fe200000000ff */
[----:B------:R-:W-:Y:S01]  /*3bb60*/  IMAD.X R13, R13, 0x1, R28, P6 ;  /* 0x000000010d0d7824 */ /* 0x000fe200030e061c */
[----:B------:R-:W-:Y:S01]  /*3bb70*/  PRMT R11, R11, 0x7773, RZ ;  /* 0x000077730b0b7816 */ /* 0x000fe200000000ff */
[----:B------:R-:W0:Y:S02]  /*3bb80*/  LDCU UR22, c[0x0][0x398] ;  /* 0x00007300ff1677ac */ /* 0x000e240008000800 */
        /* <DEDUP_REMOVED lines=26> */
[----:B-1----:R-:W-:Y:S01]  /*3bd30*/  IADD3 R8, P3, PT, R12, R2, RZ ;  /* 0x000000020c087210 */ /* 0x002fe20007f7e0ff */
[----:B------:R-:W-:Y:S01]  /*3bd40*/  VIADD R13, R23, 0x1c ;  /* 0x0000001c170d7836 */ /* 0x000fe20000000000 */
[----:B----4-:R-:W-:-:S02]  /*3bd50*/  SHF.R.S32.HI R11, RZ, 0x1f, R12 ;  /* 0x0000001fff0b7819 */ /* 0x010fc4000001140c */
[----:B------:R-:W-:-:S03]  /*3bd60*/  IADD3 R10, P6, PT, R12, R3, RZ ;  /* 0x000000030c0a7210 */ /* 0x000fc60007fde0ff */
[----:B------:R-:W-:Y:S01]  /*3bd70*/  IMAD.X R9, R11, 0x1, R0, P3 ;  /* 0x000000010b097824 */ /* 0x000fe200018e0600 */
[----:B0-----:R-:W-:Y:S01]  /*3bd80*/  ISETP.GE.AND P3, PT, R13, UR14, PT ;  /* 0x0000000e0d007c0c */ /* 0x001fe2000bf66270 */
[----:B------:R-:W0:Y:S01]  /*3bd90*/  LDCU UR14, c[0x0][0x39c] ;  /* 0x00007380ff0e77ac */ /* 0x000e220008000800 */
[C---:B------:R-:W-:Y:S01]  /*3bda0*/  PRMT R13, R4.reuse, 0x7772, RZ ;  /* 0x00007772040d7816 */ /* 0x040fe200000000ff */
[----:B------:R-:W-:Y:S01]  /*3bdb0*/  IMAD.X R11, R11, 0x1, R28, P6 ;  /* 0x000000010b0b7824 */ /* 0x000fe200030e061c */
[----:B------:R-:W-:-:S03]  /*3bdc0*/  PRMT R4, R4, 0x7773, RZ ;  /* 0x0000777304047816 */ /* 0x000fc600000000ff */
[----:B------:R-:W-:Y:S04]  /*3bdd0*/  @P5 STG.E.U8 desc[UR8][R8.64], R13 ;  /* 0x0000000d08005986 */ /* 0x000fe8000c101108 */
[----:B------:R1:W-:Y:S01]  /*3bde0*/  @P4 STG.E.U8 desc[UR8][R10.64], R4 ;  /* 0x000000040a004986 */ /* 0x0003e2000c101108 */
[----:B------:R-:W-:Y:S01]  /*3bdf0*/  ISETP.LT.AND P5, PT, R22, UR27, !P2 ;  /* 0x0000001b16007c0c */ /* 0x000fe2000d7a1270 */
[----:B------:R-:W4:Y:S01]  /*3be00*/  LDCU UR27, c[0x0][0x398] ;  /* 0x00007300ff1b77ac */ /* 0x000f220008000800 */
        /* <DEDUP_REMOVED lines=21> */
[----:B------:R-:W3:Y:S01]  /*3bf60*/  LDCU UR16, c[0x0][0x398] ;  /* 0x00007300ff1077ac */ /* 0x000ee20008000800 */
[----:B-1----:R-:W-:Y:S01]  /*3bf70*/  IADD3 R8, P1, PT, R4, R2, RZ ;  /* 0x0000000204087210 */ /* 0x002fe20007f3e0ff */
[----:B------:R-:W-:Y:S01]  /*3bf80*/  VIADD R12, R23, 0x1e ;  /* 0x0000001e170c7836 */ /* 0x000fe20000000000 */
[----:B----4-:R-:W-:-:S02]  /*3bf90*/  SHF.R.S32.HI R11, RZ, 0x1f, R4 ;  /* 0x0000001fff0b7819 */ /* 0x010fc40000011404 */
        /* <DEDUP_REMOVED lines=32> */
[----:B------:R-:W4:Y:S01]  /*3c1a0*/  LDCU UR20, c[0x0][0x398] ;  /* 0x00007300ff1477ac */ /* 0x000f220008000800 */
[----:B-1----:R-:W-:Y:S01]  /*3c1b0*/  IADD3 R4, P2, PT, R10, R2, RZ ;  /* 0x000000020a047210 */ /* 0x002fe20007f5e0ff */
[----:B------:R-:W-:Y:S01]  /*3c1c0*/  VIADD R11, R23, 0x20 ;  /* 0x00000020170b7836 */ /* 0x000fe20000000000 */
[----:B---3--:R-:W-:-:S02]  /*3c1d0*/  SHF.R.S32.HI R9, RZ, 0x1f, R10 ;  /* 0x0000001fff097819 */ /* 0x008fc4000001140a */
        /* <DEDUP_REMOVED lines=10> */
[----:B------:R-:W3:Y:S01]  /*3c280*/  LDCU UR27, c[0x0][0x398] ;  /* 0x00007300ff1b77ac */ /* 0x000ee20008000800 */
        /* <DEDUP_REMOVED lines=21> */
[----:B------:R-:W2:Y:S01]  /*3c3e0*/  LDCU UR18, c[0x0][0x398] ;  /* 0x00007300ff1277ac */ /* 0x000ea20008000800 */
[----:B-1----:R-:W-:Y:S01]  /*3c3f0*/  IADD3 R4, P3, PT, R6, R2, RZ ;  /* 0x0000000206047210 */ /* 0x002fe20007f7e0ff */
[----:B------:R-:W-:Y:S01]  /*3c400*/  VIADD R10, R23, 0x22 ;  /* 0x00000022170a7836 */ /* 0x000fe20000000000 */
[----:B---3--:R-:W-:-:S02]  /*3c410*/  SHF.R.S32.HI R9, RZ, 0x1f, R6 ;  /* 0x0000001fff097819 */ /* 0x008fc40000011406 */
        /* <DEDUP_REMOVED lines=9> */
[----:B----4-:R-:W-:Y:S01]  /*3c4b0*/  ISETP.LT.AND P5, PT, R22, UR24, !P2 ;  /* 0x0000001816007c0c */ /* 0x010fe2000d7a1270 */
[----:B------:R-:W3:Y:S01]  /*3c4c0*/  LDCU UR24, c[0x0][0x398] ;  /* 0x00007300ff1877ac */ /* 0x000ee20008000800 */
[----:B------:R-:W-:Y:S01]  /*3c4d0*/  ISETP.LT.AND P4, PT, R29, UR20, !P2 ;  /* 0x000000141d007c0c */ /* 0x000fe2000d781270 */
[----:B------:R-:W4:Y:S01]  /*3c4e0*/  LDCU UR20, c[0x0][0x398] ;  /* 0x00007300ff1477ac */ /* 0x000f220008000800 */
[----:B-1----:R-:W-:Y:S01]  /*3c4f0*/  VIADD R8, R6, UR12 ;  /* 0x0000000c06087c36 */ /* 0x002fe20008000000 */
[----:B------:R-:W1:Y:S01]  /*3c500*/  LDCU UR12, c[0x0][0x3b8] ;  /* 0x00007700ff0c77ac */ /* 0x000e620008000800 */
[----:B------:R-:W-:-:S03]  /*3c510*/  VIADD R9, R23, 0x23 ;  /* 0x0000002317097836 */ /* 0x000fc60000000000 */
[----:B------:R-:W-:Y:S02]  /*3c520*/  SHF.R.S32.HI R7, RZ, 0x1f, R8 ;  /* 0x0000001fff077819 */ /* 0x000fe40000011408 */
[C---:B------:R-:W-:Y:S02]  /*3c530*/  IADD3 R4, P2, PT, R8.reuse, R2, RZ ;  /* 0x0000000208047210 */ /* 0x040fe40007f5e0ff */
[----:B------:R-:W-:-:S03]  /*3c540*/  IADD3 R6, P6, PT, R8, R3, RZ ;  /* 0x0000000308067210 */ /* 0x000fc60007fde0ff */
[----:B------:R-:W-:Y:S01]  /*3c550*/  IMAD.X R5, R7, 0x1, R0, P2 ;  /* 0x0000000107057824 */ /* 0x000fe200010e0600 */
[----:B0-----:R-:W-:Y:S01]  /*3c560*/  ISETP.GE.AND P2, PT, R9, UR14, PT ;  /* 0x0000000e09007c0c */ /* 0x001fe2000bf46270 */
[----:B------:R-:W0:Y:S01]  /*3c570*/  LDCU UR14, c[0x0][0x39c] ;  /* 0x00007380ff0e77ac */ /* 0x000e220008000800 */
[----:B--2---:R-:W-:Y:S01]  /*3c580*/  PRMT R9, R15, 0x7770, RZ ;  /* 0x000077700f097816 */ /* 0x004fe200000000ff */
[----:B------:R-:W-:Y:S01]  /*3c590*/  IMAD.X R7, R7, 0x1, R28, P6 ;  /* 0x0000000107077824 */ /* 0x000fe200030e061c */
[----:B------:R-:W-:Y:S01]  /*3c5a0*/  PRMT R10, R15, 0x7771, RZ ;  /* 0x000077710f0a7816 */ /* 0x000fe200000000ff */
[----:B------:R-:W-:Y:S01]  /*3c5b0*/  VIADD R8, R8, UR4 ;  /* 0x0000000408087c36 */ /* 0x000fe20008000000 */
[----:B------:R-:W2:Y:S01]  /*3c5c0*/  LDCU UR4, c[0x0][0x3b8] ;  /* 0x00007700ff0477ac */ /* 0x000ea20008000800 */
[----:B------:R0:W-:Y:S01]  /*3c5d0*/  @P5 STG.E.U8 desc[UR8][R4.64], R9 ;  /* 0x0000000904005986 */ /* 0x0001e2000c101108 */
[----:B------:R-:W-:Y:S01]  /*3c5e0*/  ISETP.LT.AND P5, PT, R22, UR26, !P1 ;  /* 0x0000001a16007c0c */ /* 0x000fe2000cfa1270 */
[----:B------:R-:W1:Y:S02]  /*3c5f0*/  LDCU UR26, c[0x0][0x398] ;  /* 0x00007300ff1a77ac */ /* 0x000e640008000800 */
[----:B------:R3:W-:Y:S01]  /*3c600*/  @P4 STG.E.U8 desc[UR8][R6.64], R10 ;  /* 0x0000000a06004986 */ /* 0x0007e2000c101108 */
[----:B------:R-:W-:Y:S01]  /*3c610*/  ISETP.LT.AND P4, PT, R29, UR16, !P1 ;  /* 0x000000101d007c0c */ /* 0x000fe2000cf81270 */
[----:B------:R-:W1:Y:S01]  /*3c620*/  LDCU UR16, c[0x0][0x398] ;  /* 0x00007300ff1077ac */ /* 0x000e620008000800 */
[----:B0-----:R-:W-:Y:S01]  /*3c630*/  IADD3 R4, P1, PT, R8, R2, RZ ;  /* 0x0000000208047210 */ /* 0x001fe20007f3e0ff */
[----:B------:R-:W-:Y:S01]  /*3c640*/  VIADD R9, R23, 0x24 ;  /* 0x0000002417097836 */ /* 0x000fe20000000000 */
[----:B---3--:R-:W-:-:S02]  /*3c650*/  SHF.R.S32.HI R7, RZ, 0x1f, R8 ;  /* 0x0000001fff077819 */ /* 0x008fc40000011408 */
[----:B------:R-:W-:-:S03]  /*3c660*/  IADD3 R6, P6, PT, R8, R3, RZ ;  /* 0x0000000308067210 */ /* 0x000fc60007fde0ff */
[----:B------:R-:W-:Y:S01]  /*3c670*/  IMAD.X R5, R7, 0x1, R0, P1 ;  /* 0x0000000107057824 */ /* 0x000fe200008e0600 */
[----:B------:R-:W-:Y:S01]  /*3c680*/  ISETP.GE.AND P1, PT, R9, UR14, PT ;  /* 0x0000000e09007c0c */ /* 0x000fe2000bf26270 */
[----:B------:R-:W0:Y:S01]  /*3c690*/  LDCU UR14, c[0x0][0x39c] ;  /* 0x00007380ff0e77ac */ /* 0x000e220008000800 */
[----:B------:R-:W-:Y:S01]  /*3c6a0*/  PRMT R9, R15, 0x7772, RZ ;  /* 0x000077720f097816 */ /* 0x000fe200000000ff */
[----:B------:R-:W-:Y:S01]  /*3c6b0*/  IMAD.X R7, R7, 0x1, R28, P6 ;  /* 0x0000000107077824 */ /* 0x000fe200030e061c */
[----:B------:R-:W-:Y:S01]  /*3c6c0*/  PRMT R10, R15, 0x7773, RZ ;  /* 0x000077730f0a7816 */ /* 0x000fe200000000ff */
[----:B------:R-:W-:Y:S01]  /*3c6d0*/  VIADD R8, R8, UR6 ;  /* 0x0000000608087c36 */ /* 0x000fe20008000000 */
[----:B------:R-:W3:Y:S01]  /*3c6e0*/  LDCU UR6, c[0x0][0x3b8] ;  /* 0x00007700ff0677ac */ /* 0x000ee20008000800 */
        /* <DEDUP_REMOVED lines=8> */
[----:B--2---:R-:W-:-:S02]  /*3c770*/  SHF.R.S32.HI R7, RZ, 0x1f, R8 ;  /* 0x0000001fff077819 */ /* 0x004fc40000011408 */
        /* <DEDUP_REMOVED lines=13> */
[----:B----4-:R-:W-:Y:S01]  /*3c850*/  ISETP.LT.AND P4, PT, R29, UR20, !P2 ;  /* 0x000000141d007c0c */ /* 0x010fe2000d781270 */
[----:B------:R-:W4:Y:S01]  /*3c860*/  LDCU UR20, c[0x0][0x398] ;  /* 0x00007300ff1477ac */ /* 0x000f220008000800 */
[----:B0-----:R-:W-:Y:S01]  /*3c870*/  IADD3 R4, P2, PT, R8, R2, RZ ;  /* 0x0000000208047210 */ /* 0x001fe20007f5e0ff */
[----:B------:R-:W-:Y:S01]  /*3c880*/  VIADD R9, R23, 0x26 ;  /* 0x0000002617097836 */ /* 0x000fe20000000000 */
[----:B---3--:R-:W-:-:S02]  /*3c890*/  SHF.R.S32.HI R7, RZ, 0x1f, R8 ;  /* 0x0000001fff077819 */ /* 0x008fc40000011408 */
[----:B------:R-:W-:-:S03]  /*3c8a0*/  PRMT R10, R17, 0x7773, RZ ;  /* 0x00007773110a7816 */ /* 0x000fc600000000ff */
[----:B------:R-:W-:Y:S01]  /*3c8b0*/  IMAD.X R5, R7, 0x1, R0, P2 ;  /* 0x0000000107057824 */ /* 0x000fe200010e0600 */
[----:B------:R-:W-:Y:S01]  /*3c8c0*/  ISETP.GE.AND P2, PT, R9, UR14, PT ;  /* 0x0000000e09007c0c */ /* 0x000fe2000bf46270 */
[----:B------:R-:W0:Y:S01]  /*3c8d0*/  LDCU UR14, c[0x0][0x39c] ;  /* 0x00007380ff0e77ac */ /* 0x000e220008000800 */
[----:B------:R-:W-:Y:S02]  /*3c8e0*/  PRMT R9, R17, 0x7772, RZ ;  /* 0x0000777211097816 */ /* 0x000fe400000000ff */
[C---:B------:R-:W-:Y:S01]  /*3c8f0*/  IADD3 R6, P6, PT, R8.reuse, R3, RZ ;  /* 0x0000000308067210 */ /* 0x040fe20007fde0ff */
[----:B------:R-:W3:Y:S01]  /*3c900*/  LDL.LU R17, [R1+0x44] ;  /* 0x0000440001117983 */ /* 0x000ee20000300800 */
[----:B-1----:R-:W-:Y:S01]  /*3c910*/  VIADD R8, R8, UR12 ;  /* 0x0000000c08087c36 */ /* 0x002fe20008000000 */
[----:B------:R-:W1:Y:S02]  /*3c920*/  LDCU UR12, c[0x0][0x3b8] ;  /* 0x00007700ff0c77ac */ /* 0x000e640008000800 */
[----:B------:R-:W-:Y:S01]  /*3c930*/  IMAD.X R7, R7, 0x1, R28, P6 ;  /* 0x0000000107077824 */ /* 0x000fe200030e061c */
        /* <DEDUP_REMOVED lines=13> */
[C---:B------:R-:W-:Y:S01]  /*3ca10*/  PRMT R9, R18.reuse, 0x7770, RZ ;  /* 0x0000777012097816 */ /* 0x040fe200000000ff */
        /* <DEDUP_REMOVED lines=12> */
[----:B----4-:R-:W-:-:S02]  /*3cae0*/  SHF.R.S32.HI R7, RZ, 0x1f, R8 ;  /* 0x0000001fff077819 */ /* 0x010fc40000011408 */
[----:B------:R-:W-:-:S03]  /*3caf0*/  PRMT R10, R18, 0x7773, RZ ;  /* 0x00007773120a7816 */ /* 0x000fc600000000ff */
[----:B------:R-:W-:Y:S01]  /*3cb00*/  IMAD.X R5, R7, 0x1, R0, P3 ;  /* 0x0000000107057824 */ /* 0x000fe200018e0600 */
[----:B------:R-:W-:Y:S01]  /*3cb10*/  ISETP.GE.AND P3, PT, R9, UR14, PT ;  /* 0x0000000e09007c0c */ /* 0x000fe2000bf66270 */
[----:B------:R-:W0:Y:S01]  /*3cb20*/  LDCU UR14, c[0x0][0x39c] ;  /* 0x00007380ff0e77ac */ /* 0x000e220008000800 */
[----:B------:R-:W-:Y:S02]  /*3cb30*/  PRMT R9, R18, 0x7772, RZ ;  /* 0x0000777212097816 */ /* 0x000fe400000000ff */
[----:B------:R-:W4:Y:S01]  /*3cb40*/  LDL.LU R18, [R1+0x48] ;  /* 0x0000480001127983 */ /* 0x000f220000300800 */
[C---:B------:R-:W-:Y:S01]  /*3cb50*/  IADD3 R6, P6, PT, R8.reuse, R3, RZ ;  /* 0x0000000308067210 */ /* 0x040fe20007fde0ff */
[----:B------:R-:W-:Y:S01]  /*3cb60*/  VIADD R8, R8, UR6 ;  /* 0x0000000608087c36 */ /* 0x000fe20008000000 */
[----:B------:R-:W0:Y:S03]  /*3cb70*/  LDCU UR6, c[0x0][0x3b8] ;  /* 0x00007700ff0677ac */ /* 0x000e260008000800 */
[----:B------:R-:W-:Y:S01]  /*3cb80*/  IMAD.X R7, R7, 0x1, R28, P6 ;  /* 0x0000000107077824 */ /* 0x000fe200030e061c */
        /* <DEDUP_REMOVED lines=8> */
[----:B--2---:R-:W-:-:S02]  /*3cc10*/  SHF.R.S32.HI R7, RZ, 0x1f, R8 ;  /* 0x0000001fff077819 */ /* 0x004fc40000011408 */
[----:B------:R-:W-:-:S03]  /*3cc20*/  IADD3 R6, P6, PT, R8, R3, RZ ;  /* 0x0000000308067210 */ /* 0x000fc60007fde0ff */
[----:B------:R-:W-:Y:S01]  /*3cc30*/  IMAD.X R5, R7, 0x1, R0, P2 ;  /* 0x0000000107057824 */ /* 0x000fe200010e0600 */
[----:B0-----:R-:W-:Y:S01]  /*3cc40*/  ISETP.GE.AND P2, PT, R9, UR14, PT ;  /* 0x0000000e09007c0c */ /* 0x001fe2000bf46270 */
[----:B------:R-:W0:Y:S01]  /*3cc50*/  LDCU UR14, c[0x0][0x39c] ;  /* 0x00007380ff0e77ac */ /* 0x000e220008000800 */
[----:B------:R-:W-:Y:S01]  /*3cc60*/  PRMT R9, R19, 0x7770, RZ ;  /* 0x0000777013097816 */ /* 0x000fe200000000ff */
[----:B------:R-:W-:Y:S01]  /*3cc70*/  IMAD.X R7, R7, 0x1, R28, P6 ;  /* 0x0000000107077824 */ /* 0x000fe200030e061c */
[----:B------:R-:W-:Y:S01]  /*3cc80*/  PRMT R10, R19, 0x7771, RZ ;  /* 0x00007771130a7816 */ /* 0x000fe200000000ff */
[----:B------:R-:W-:Y:S01]  /*3cc90*/  VIADD R8, R8, UR10 ;  /* 0x0000000a08087c36 */ /* 0x000fe20008000000 */
[----:B------:R-:W1:Y:S01]  /*3cca0*/  LDCU UR10, c[0x0][0x3b8] ;  /* 0x00007700ff0a77ac */ /* 0x000e620008000800 */
[----:B------:R2:W-:Y:S01]  /*3ccb0*/  @P5 STG.E.U8 desc[UR8][R4.64], R9 ;  /* 0x0000000904005986 */ /* 0x0005e2000c101108 */
[----:B------:R-:W-:Y:S01]  /*3ccc0*/  ISETP.LT.AND P5, PT, R22, UR22, !P1 ;  /* 0x0000001616007c0c */ /* 0x000fe2000cfa1270 */
[----:B------:R-:W0:Y:S02]  /*3ccd0*/  LDCU UR22, c[0x0][0x398] ;  /* 0x00007300ff1677ac */ /* 0x000e240008000800 */
[----:B------:R1:W-:Y:S01]  /*3cce0*/  @P4 STG.E.U8 desc[UR8][R6.64], R10 ;  /* 0x0000000a06004986 */ /* 0x0003e2000c101108 */
[----:B------:R-:W-:Y:S01]  /*3ccf0*/  ISETP.LT.AND P4, PT, R29, UR16, !P1 ;  /* 0x000000101d007c0c */ /* 0x000fe2000cf81270 */
[----:B------:R-:W0:Y:S01]  /*3cd00*/  LDCU UR16, c[0x0][0x398] ;  /* 0x00007300ff1077ac */ /* 0x000e220008000800 */
[----:B--2---:R-:W-:Y:S01]  /*3cd10*/  IADD3 R4, P1, PT, R8, R2, RZ ;  /* 0x0000000208047210 */ /* 0x004fe20007f3e0ff */
[----:B------:R-:W-:Y:S01]  /*3cd20*/  VIADD R9, R23, 0x2a ;  /* 0x0000002a17097836 */ /* 0x000fe20000000000 */
[----:B-1----:R-:W-:-:S02]  /*3cd30*/  SHF.R.S32.HI R7, RZ, 0x1f, R8 ;  /* 0x0000001fff077819 */ /* 0x002fc40000011408 */
[----:B------:R-:W-:-:S03]  /*3cd40*/  PRMT R10, R19, 0x7773, RZ ;  /* 0x00007773130a7816 */ /* 0x000fc600000000ff */
[----:B------:R-:W-:Y:S01]  /*3cd50*/  IMAD.X R5, R7, 0x1, R0, P1 ;  /* 0x0000000107057824 */ /* 0x000fe200008e0600 */
[----:B0-----:R-:W-:Y:S01]  /*3cd60*/  ISETP.GE.AND P1, PT, R9, UR14, PT ;  /* 0x0000000e09007c0c */ /* 0x001fe2000bf26270 */
[----:B------:R-:W0:Y:S01]  /*3cd70*/  LDCU UR14, c[0x0][0x39c] ;  /* 0x00007380ff0e77ac */ /* 0x000e220008000800 */
[----:B------:R-:W-:Y:S02]  /*3cd80*/  PRMT R9, R19, 0x7772, RZ ;  /* 0x0000777213097816 */ /* 0x000fe400000000ff */
[----:B------:R-:W2:Y:S01]  /*3cd90*/  LDL.LU R19, [R1+0x4c] ;  /* 0x00004c0001137983 */ /* 0x000ea20000300800 */
[C---:B------:R-:W-:Y:S01]  /*3cda0*/  IADD3 R6, P6, PT, R8.reuse, R3, RZ ;  /* 0x0000000308067210 */ /* 0x040fe20007fde0ff */
[----:B------:R-:W-:Y:S01]  /*3cdb0*/  VIADD R8, R8, UR12 ;  /* 0x0000000c08087c36 */ /* 0x000fe20008000000 */
[----:B------:R-:W1:Y:S01]  /*3cdc0*/  LDCU UR12, c[0x0][0x3b8] ;  /* 0x00007700ff0c77ac */ /* 0x000e620008000800 */
[----:B------:R0:W-:Y:S02]  /*3cdd0*/  @P5 STG.E.U8 desc[UR8][R4.64], R9 ;  /* 0x0000000904005986 */ /* 0x0001e4000c101108 */
[----:B------:R-:W-:Y:S01]  /*3cde0*/  IMAD.X R7, R7, 0x1, R28, P6 ;  /* 0x0000000107077824 */ /* 0x000fe200030e061c */
[----:B------:R-:W-:Y:S01]  /*3cdf0*/  ISETP.LT.AND P5, PT, R22, UR24, !P3 ;  /* 0x0000001816007c0c */ /* 0x000fe2000dfa1270 */
[----:B------:R-:W2:Y:S01]  /*3ce00*/  LDL.LU R15, [R1+0x50] ;  /* 0x00005000010f7983 */ /* 0x000ea20000300800 */
[----:B------:R-:W1:Y:S03]  /*3ce10*/  LDCU UR24, c[0x0][0x398] ;  /* 0x00007300ff1877ac */ /* 0x000e660008000800 */
[----:B------:R1:W-:Y:S01]  /*3ce20*/  @P4 STG.E.U8 desc[UR8][R6.64], R10 ;  /* 0x0000000a06004986 */ /* 0x0003e2000c101108 */
[----:B------:R-:W-:Y:S01]  /*3ce30*/  ISETP.LT.AND P4, PT, R29, UR18, !P3 ;  /* 0x000000121d007c0c */ /* 0x000fe2000df81270 */
[----:B------:R-:W3:Y:S01]  /*3ce40*/  LDCU UR18, c[0x0][0x398] ;  /* 0x00007300ff1277ac */ /* 0x000ee20008000800 */
[----:B0-----:R-:W-:Y:S01]  /*3ce50*/  IADD3 R4, P3, PT, R8, R2, RZ ;  /* 0x0000000208047210 */ /* 0x001fe20007f7e0ff */
[----:B------:R-:W-:Y:S01]  /*3ce60*/  VIADD R9, R23, 0x2b ;  /* 0x0000002b17097836 */ /* 0x000fe20000000000 */
[----:B-1----:R-:W-:-:S02]  /*3ce70*/  SHF.R.S32.HI R7, RZ, 0x1f, R8 ;  /* 0x0000001fff077819 */ /* 0x002fc40000011408 */
        /* <DEDUP_REMOVED lines=17> */
[----:B------:R-:W-:-:S02]  /*3cf90*/  SHF.R.S32.HI R7, RZ, 0x1f, R8 ;  /* 0x0000001fff077819 */ /* 0x000fc40000011408 */
        /* <DEDUP_REMOVED lines=17> */
[----:B0-----:R-:W-:-:S02]  /*3d0b0*/  SHF.R.S32.HI R7, RZ, 0x1f, R8 ;  /* 0x0000001fff077819 */ /* 0x001fc40000011408 */
[----:B------:R-:W-:-:S03]  /*3d0c0*/  IADD3 R6, P6, PT, R8, R3, RZ ;  /* 0x0000000308067210 */ /* 0x000fc60007fde0ff */
[----:B------:R-:W-:Y:S01]  /*3d0d0*/  IMAD.X R5, R7, 0x1, R0, P1 ;  /* 0x0000000107057824 */ /* 0x000fe200008e0600 */
[----:B------:R-:W-:Y:S01]  /*3d0e0*/  ISETP.GE.AND P1, PT, R9, UR14, PT ;  /* 0x0000000e09007c0c */ /* 0x000fe2000bf26270 */
[----:B------:R-:W0:Y:S01]  /*3d0f0*/  LDCU UR14, c[0x0][0x39c] ;  /* 0x00007380ff0e77ac */ /* 0x000e220008000800 */
[----:B------:R-:W-:Y:S02]  /*3d100*/  IMAD.X R7, R7, 0x1, R28, P6 ;  /* 0x0000000107077824 */ /* 0x000fe400030e061c */
[----:B------:R-:W-:Y:S01]  /*3d110*/  VIADD R8, R8, UR10 ;  /* 0x0000000a08087c36 */ /* 0x000fe20008000000 */
[----:B------:R-:W1:Y:S01]  /*3d120*/  LDCU UR10, c[0x0][0x3b8] ;  /* 0x00007700ff0a77ac */ /* 0x000e620008000800 */
[C---:B---3--:R-:W-:Y:S02]  /*3d130*/  PRMT R9, R17.reuse, 0x7770, RZ ;  /* 0x0000777011097816 */ /* 0x048fe400000000ff */
[----:B------:R-:W-:-:S03]  /*3d140*/  PRMT R10, R17, 0x7771, RZ ;  /* 0x00007771110a7816 */ /* 0x000fc600000000ff */
[----:B------:R3:W-:Y:S01]  /*3d150*/  @P5 STG.E.U8 desc[UR8][R4.64], R9 ;  /* 0x0000000904005986 */ /* 0x0007e2000c101108 */
[----:B------:R-:W-:Y:S01]  /*3d160*/  ISETP.LT.AND P5, PT, R22, UR22, !P3 ;  /* 0x0000001616007c0c */ /* 0x000fe2000dfa1270 */
[----:B------:R-:W0:Y:S02]  /*3d170*/  LDCU UR22, c[0x0][0x398] ;  /* 0x00007300ff1677ac */ /* 0x000e240008000800 */
[----:B------:R1:W-:Y:S01]  /*3d180*/  @P4 STG.E.U8 desc[UR8][R6.64], R10 ;  /* 0x0000000a06004986 */ /* 0x0003e2000c101108 */
[----:B------:R-:W-:Y:S01]  /*3d190*/  ISETP.LT.AND P4, PT, R29, UR18, !P3 ;  /* 0x000000121d007c0c */ /* 0x000fe2000df81270 */
[----:B------:R-:W4:Y:S01]  /*3d1a0*/  LDCU UR18, c[0x0][0x398] ;  /* 0x00007300ff1277ac */ /* 0x000f220008000800 */
[----:B---3--:R-:W-:Y:S01]  /*3d1b0*/  IADD3 R4, P3, PT, R8, R2, RZ ;  /* 0x0000000208047210 */ /* 0x008fe20007f7e0ff */
[----:B------:R-:W-:Y:S01]  /*3d1c0*/  VIADD R9, R23, 0x2e ;  /* 0x0000002e17097836 */ /* 0x000fe20000000000 */
[----:B-1----:R-:W-:Y:S02]  /*3d1d0*/  SHF.R.S32.HI R7, RZ, 0x1f, R8 ;  /* 0x0000001fff077819 */ /* 0x002fe40000011408 */
[----:B------:R-:W-:-:S03]  /*3d1e0*/  PRMT R10, R17, 0x7773, RZ ;  /* 0x00007773110a7816 */ /* 0x000fc600000000ff */
[----:B------:R-:W-:Y:S01]  /*3d1f0*/  IMAD.X R5, R7, 0x1, R0, P3 ;  /* 0x0000000107057824 */ /* 0x000fe200018e0600 */
[----:B0-----:R-:W-:Y:S01]  /*3d200*/  ISETP.GE.AND P3, PT, R9, UR14, PT ;  /* 0x0000000e09007c0c */ /* 0x001fe2000bf66270 */
[----:B------:R-:W0:Y:S01]  /*3d210*/  LDCU UR14, c[0x0][0x39c] ;  /* 0x00007380ff0e77ac */ /* 0x000e220008000800 */
[----:B------:R-:W-:Y:S02]  /*3d220*/  PRMT R9, R17, 0x7772, RZ ;  /* 0x0000777211097816 */ /* 0x000fe400000000ff */
[C---:B------:R-:W-:Y:S01]  /*3d230*/  IADD3 R6, P6, PT, R8.reuse, R3, RZ ;  /* 0x0000000308067210 */ /* 0x040fe20007fde0ff */
[----:B------:R-:W3:Y:S01]  /*3d240*/  LDL.LU R17, [R1+0x54] ;  /* 0x0000540001117983 */ /* 0x000ee20000300800 */
[----:B------:R-:W-:Y:S01]  /*3d250*/  VIADD R8, R8, UR12 ;  /* 0x0000000c08087c36 */ /* 0x000fe20008000000 */
        /* <DEDUP_REMOVED lines=15> */
[C---:B----4-:R-:W-:Y:S01]  /*3d350*/  PRMT R9, R18.reuse, 0x7770, RZ ;  /* 0x0000777012097816 */ /* 0x050fe200000000ff */
[----:B------:R-:W-:Y:S01]  /*3d360*/  IMAD.X R7, R7, 0x1, R28, P6 ;  /* 0x0000000107077824 */ /* 0x000fe200030e061c */
[----:B------:R-:W-:Y:S01]  /*3d370*/  PRMT R10, R18, 0x7771, RZ ;  /* 0x00007771120a7816 */ /* 0x000fe200000000ff */
[----:B------:R-:W-:Y:S01]  /*3d380*/  VIADD R8, R8, UR4 ;  /* 0x0000000408087c36 */ /* 0x000fe20008000000 */
[----:B------:R-:W4:Y:S01]  /*3d390*/  LDCU UR4, c[0x0][0x3b8] ;  /* 0x00007700ff0477ac */ /* 0x000f220008000800 */
        /* <DEDUP_REMOVED lines=27> */
[----:B0-----:R-:W-:-:S02]  /*3d550*/  SHF.R.S32.HI R7, RZ, 0x1f, R8 ;  /* 0x0000001fff077819 */ /* 0x001fc40000011408 */
[----:B------:R-:W-:-:S03]  /*3d560*/  IADD3 R6, P6, PT, R8, R3, RZ ;  /* 0x0000000308067210 */ /* 0x000fc60007fde0ff */
[----:B------:R-:W-:Y:S01]  /*3d570*/  IMAD.X R5, R7, 0x1, R0, P3 ;  /* 0x0000000107057824 */ /* 0x000fe200018e0600 */
[----:B------:R-:W-:Y:S01]  /*3d580*/  ISETP.GE.AND P3, PT, R9, UR14, PT ;  /* 0x0000000e09007c0c */ /* 0x000fe2000bf66270 */
[----:B------:R-:W0:Y:S01]  /*3d590*/  LDCU UR14, c[0x0][0x39c] ;  /* 0x00007380ff0e77ac */ /* 0x000e220008000800 */
[----:B--2---:R-:W-:Y:S01]  /*3d5a0*/  PRMT R9, R19, 0x7770, RZ ;  /* 0x0000777013097816 */ /* 0x004fe200000000ff */
        /* <DEDUP_REMOVED lines=684> */
[----:B------:R-:W3:Y:S01]  /*40070*/  LDL.LU R17, [R1+0xa4] ;  /* 0x0000a40001117983 */ /* 0x000ee20000300800 */
[C---:B------:R-:W-:Y:S01]  /*40080*/  IADD3 R6, P6, PT, R8.reuse, R3, RZ ;  /* 0x0000000308067210 */ /* 0x040fe20007fde0ff */
[----:B------:R-:W-:Y:S01]  /*40090*/  VIADD R8, R8, UR12 ;  /* 0x0000000c08087c36 */ /* 0x000fe20008000000 */
[----:B------:R-:W1:Y:S03]  /*400a0*/  LDCU UR12, c[0x0][0x3b8] ;  /* 0x00007700ff0c77ac */ /* 0x000e660008000800 */
[----:B------:R-:W-:Y:S01]  /*400b0*/  IMAD.X R7, R7, 0x1, R28, P6 ;  /* 0x0000000107077824 */ /* 0x000fe200030e061c */
[----:B------:R0:W-:Y:S01]  /*400c0*/  @P5 STG.E.U8 desc[UR8][R4.64], R9 ;  /* 0x0000000904005986 */ /* 0x0001e2000c101108 */
[----:B------:R-:W-:Y:S01]  /*400d0*/  ISETP.LT.AND P5, PT, R22, UR24, !P1 ;  /* 0x0000001816007c0c */ /* 0x000fe2000cfa1270 */
[----:B------:R-:W-:Y:S01]  /*400e0*/  VIADD R10, R23, 0x57 ;  /* 0x00000057170a7836 */ /* 0x000fe20000000000 */
[----:B------:R-:W-:Y:S01]  /*400f0*/  SHF.R.S32.HI R11, RZ, 0x1f, R8 ;  /* 0x0000001fff0b7819 */ /* 0x000fe20000011408 */
[----:B------:R1:W-:Y:S01]  /*40100*/  @P4 STG.E.U8 desc[UR8][R6.64], R13 ;  /* 0x0000000d06004986 */ /* 0x0003e2000c101108 */
[----:B------:R-:W-:Y:S01]  /*40110*/  ISETP.LT.AND P4, PT, R29, UR16, !P1 ;  /* 0x000000101d007c0c */ /* 0x000fe2000cf81270 */
[----:B------:R-:W2:Y:S01]  /*40120*/  LDCU UR16, c[0x0][0x398] ;  /* 0x00007300ff1077ac */ /* 0x000ea20008000800 */
[----:B------:R-:W2:Y:S01]  /*40130*/  LDCU UR24, c[0x0][0x398] ;  /* 0x00007300ff1877ac */ /* 0x000ea20008000800 */
[----:B0-----:R-:W-:-:S02]  /*40140*/  IADD3 R4, P1, PT, R8, R2, RZ ;  /* 0x0000000208047210 */ /* 0x001fc40007f3e0ff */
[----:B-1----:R-:W-:-:S03]  /*40150*/  IADD3 R6, P6, PT, R8, R3, RZ ;  /* 0x0000000308067210 */ /* 0x002fc60007fde0ff */
[C---:B------:R-:W-:Y:S02]  /*40160*/  IMAD.X R5, R11.reuse, 0x1, R0, P1 ;  /* 0x000000010b057824 */ /* 0x040fe400008e0600 */
[----:B------:R-:W-:Y:S02]  /*40170*/  VIADD R8, R8, UR4 ;  /* 0x0000000408087c36 */ /* 0x000fe40008000000 */
[----:B------:R-:W-:Y:S01]  /*40180*/  IMAD.X R7, R11, 0x1, R28, P6 ;  /* 0x000000010b077824 */ /* 0x000fe200030e061c */
[C---:B----4-:R-:W-:Y:S01]  /*40190*/  PRMT R9, R18.reuse, 0x7770, RZ ;  /* 0x0000777012097816 */ /* 0x050fe200000000ff */
[----:B------:R-:W0:Y:S01]  /*401a0*/  LDCU UR4, c[0x0][0x3b8] ;  /* 0x00007700ff0477ac */ /* 0x000e220008000800 */
[----:B------:R-:W-:-:S03]  /*401b0*/  PRMT R13, R18, 0x7771, RZ ;  /* 0x00007771120d7816 */ /* 0x000fc600000000ff */
[----:B------:R1:W-:Y:S01]  /*401c0*/  @P5 STG.E.U8 desc[UR8][R4.64], R9 ;  /* 0x0000000904005986 */ /* 0x0003e2000c101108 */
[----:B------:R-:W-:Y:S01]  /*401d0*/  ISETP.LT.AND P5, PT, R22, UR26, !P3 ;  /* 0x0000001a16007c0c */ /* 0x000fe2000dfa1270 */
[----:B------:R-:W4:Y:S02]  /*401e0*/  LDCU UR26, c[0x0][0x398] ;  /* 0x00007300ff1a77ac */ /* 0x000f240008000800 */
[----:B------:R0:W-:Y:S01]  /*401f0*/  @P4 STG.E.U8 desc[UR8][R6.64], R13 ;  /* 0x0000000d06004986 */ /* 0x0001e2000c101108 */
[----:B------:R-:W-:Y:S01]  /*40200*/  ISETP.LT.AND P4, PT, R29, UR18, !P3 ;  /* 0x000000121d007c0c */ /* 0x000fe2000df81270 */
[----:B------:R-:W2:Y:S01]  /*40210*/  LDCU UR18, c[0x0][0x398] ;  /* 0x00007300ff1277ac */ /* 0x000ea20008000800 */
[----:B------:R-:W-:Y:S02]  /*40220*/  SHF.R.S32.HI R11, RZ, 0x1f, R8 ;  /* 0x0000001fff0b7819 */ /* 0x000fe40000011408 */
[C---:B-1----:R-:W-:Y:S02]  /*40230*/  IADD3 R4, P3, PT, R8.reuse, R2, RZ ;  /* 0x0000000208047210 */ /* 0x042fe40007f7e0ff */
[----:B0-----:R-:W-:-:S03]  /*40240*/  IADD3 R6, P6, PT, R8, R3, RZ ;  /* 0x0000000308067210 */ /* 0x001fc60007fde0ff */
[C---:B------:R-:W-:Y:S01]  /*40250*/  IMAD.X R5, R11.reuse, 0x1, R0, P3 ;  /* 0x000000010b057824 */ /* 0x040fe200018e0600 */
[C---:B------:R-:W-:Y:S01]  /*40260*/  PRMT R9, R18.reuse, 0x7772, RZ ;  /* 0x0000777212097816 */ /* 0x040fe200000000ff */
[----:B------:R-:W-:Y:S01]  /*40270*/  IMAD.X R7, R11, 0x1, R28, P6 ;  /* 0x000000010b077824 */ /* 0x000fe200030e061c */
[----:B------:R-:W-:Y:S02]  /*40280*/  PRMT R11, R18, 0x7773, RZ ;  /* 0x00007773120b7816 */ /* 0x000fe400000000ff */
[----:B------:R-:W3:Y:S01]  /*40290*/  LDL.LU R18, [R1+0xa8] ;  /* 0x0000a80001127983 */ /* 0x000ee20000300800 */
[----:B------:R-:W-:Y:S01]  /*402a0*/  VIADD R8, R8, UR6 ;  /* 0x0000000608087c36 */ /* 0x000fe20008000000 */
[----:B------:R-:W-:Y:S01]  /*402b0*/  ISETP.GE.AND P1, PT, R10, UR14, PT ;  /* 0x0000000e0a007c0c */ /* 0x000fe2000bf26270 */
[----:B------:R-:W0:Y:S01]  /*402c0*/  LDCU UR14, c[0x0][0x39c] ;  /* 0x00007380ff0e77ac */ /* 0x000e220008000800 */
[----:B------:R1:W-:Y:S01]  /*402d0*/  @P5 STG.E.U8 desc[UR8][R4.64], R9 ;  /* 0x0000000904005986 */ /* 0x0003e2000c101108 */
[----:B------:R-:W-:-:S02]  /*402e0*/  ISETP.LT.AND P5, PT, R22, UR27, !P2 ;  /* 0x0000001b16007c0c */ /* 0x000fc4000d7a1270 */
[----:B------:R-:W-:Y:S01]  /*402f0*/  SHF.R.S32.HI R13, RZ, 0x1f, R8 ;  /* 0x0000001fff0d7819 */ /* 0x000fe20000011408 */
[----:B------:R4:W-:Y:S01]  /*40300*/  @P4 STG.E.U8 desc[UR8][R6.64], R11 ;  /* 0x0000000b06004986 */ /* 0x0009e2000c101108 */
[----:B------:R-:W-:Y:S01]  /*40310*/  ISETP.LT.AND P4, PT, R29, UR20, !P2 ;  /* 0x000000141d007c0c */ /* 0x000fe2000d781270 */
[----:B------:R-:W-:Y:S01]  /*40320*/  VIADD R10, R23, 0x58 ;  /* 0x00000058170a7836 */ /* 0x000fe20000000000 */
[----:B------:R-:W0:Y:S01]  /*40330*/  LDCU UR20, c[0x0][0x398] ;  /* 0x00007300ff1477ac */ /* 0x000e220008000800 */
[----:B------:R-:W0:Y:S01]  /*40340*/  LDCU UR6, c[0x0][0x3b8] ;  /* 0x00007700ff0677ac */ /* 0x000e220008000800 */
[C---:B-1----:R-:W-:Y:S01]  /*40350*/  IADD3 R4, P2, PT, R8.reuse, R2, RZ ;  /* 0x0000000208047210 */ /* 0x042fe20007f5e0ff */
[----:B------:R-:W1:Y:S01]  /*40360*/  LDCU UR27, c[0x0][0x398] ;  /* 0x00007300ff1b77ac */ /* 0x000e620008000800 */
[----:B----4-:R-:W-:-:S03]  /*40370*/  IADD3 R6, P6, PT, R8, R3, RZ ;  /* 0x0000000308067210 */ /* 0x010fc60007fde0ff */
[C---:B------:R-:W-:Y:S02]  /*40380*/  IMAD.X R5, R13.reuse, 0x1, R0, P2 ;  /* 0x000000010d057824 */ /* 0x040fe400010e0600 */
[----:B------:R-:W-:Y:S01]  /*40390*/  IMAD.X R7, R13, 0x1, R28, P6 ;  /* 0x000000010d077824 */ /* 0x000fe200030e061c */
[C---:B--2---:R-:W-:Y:S02]  /*403a0*/  PRMT R11, R19.reuse, 0x7770, RZ ;  /* 0x00007770130b7816 */ /* 0x044fe400000000ff */
[----:B------:R-:W-:-:S03]  /*403b0*/  PRMT R9, R19, 0x7771, RZ ;  /* 0x0000777113097816 */ /* 0x000fc600000000ff */
[----:B------:R2:W-:Y:S04]  /*403c0*/  @P5 STG.E.U8 desc[UR8][R4.64], R11 ;  /* 0x0000000b04005986 */ /* 0x0005e8000c101108 */
[----:B------:R4:W-:Y:S01]  /*403d0*/  @P4 STG.E.U8 desc[UR8][R6.64], R9 ;  /* 0x0000000906004986 */ /* 0x0009e2000c101108 */
[C---:B--2---:R-:W-:Y:S02]  /*403e0*/  PRMT R11, R19.reuse, 0x7772, RZ ;  /* 0x00007772130b7816 */ /* 0x044fe400000000ff */
[----:B----4-:R-:W-:Y:S02]  /*403f0*/  PRMT R9, R19, 0x7773, RZ ;  /* 0x0000777313097816 */ /* 0x010fe400000000ff */
[----:B------:R-:W2:Y:S01]  /*40400*/  LDL.LU R19, [R1+0xac] ;  /* 0x0000ac0001137983 */ /* 0x000ea20000300800 */
[----:B0-----:R-:W-:Y:S01]  /*40410*/  ISETP.GE.AND P3, PT, R10, UR14, PT ;  /* 0x0000000e0a007c0c */ /* 0x001fe2000bf66270 */
[----:B------:R-:W0:Y:S01]  /*40420*/  LDCU UR14, c[0x0][0x39c] ;  /* 0x00007380ff0e77ac */ /* 0x000e220008000800 */
[----:B------:R-:W-:-:S02]  /*40430*/  VIADD R10, R23, 0x59 ;  /* 0x00000059170a7836 */ /* 0x000fc40000000000 */
[----:B------:R-:W-:Y:S01]  /*40440*/  VIADD R8, R8, UR10 ;  /* 0x0000000a08087c36 */ /* 0x000fe20008000000 */
[----:B------:R-:W-:Y:S01]  /*40450*/  ISETP.LT.AND P5, PT, R22, UR22, !P1 ;  /* 0x0000001616007c0c */ /* 0x000fe2000cfa1270 */
[----:B------:R-:W4:Y:S01]  /*40460*/  LDCU UR10, c[0x0][0x3b8] ;  /* 0x00007700ff0a77ac */ /* 0x000f220008000800 */
[----:B------:R-:W-:Y:S02]  /*40470*/  ISETP.LT.AND P4, PT, R29, UR16, !P1 ;  /* 0x000000101d007c0c */ /* 0x000fe4000cf81270 */
[----:B0-----:R-:W-:Y:S01]  /*40480*/  ISETP.GE.AND P2, PT, R10, UR14, PT ;  /* 0x0000000e0a007c0c */ /* 0x001fe2000bf46270 */
[----:B------:R-:W0:Y:S01]  /*40490*/  LDCU UR14, c[0x0][0x39c] ;  /* 0x00007380ff0e77ac */ /* 0x000e220008000800 */
[----:B------:R-:W-:Y:S01]  /*404a0*/  SHF.R.S32.HI R13, RZ, 0x1f, R8 ;  /* 0x0000001fff0d7819 */ /* 0x000fe20000011408 */
[----:B------:R-:W-:Y:S01]  /*404b0*/  VIADD R10, R23, 0x5a ;  /* 0x0000005a170a7836 */ /* 0x000fe20000000000 */
[C---:B------:R-:W-:Y:S01]  /*404c0*/  IADD3 R4, P1, PT, R8.reuse, R2, RZ ;  /* 0x0000000208047210 */ /* 0x040fe20007f3e0ff */
[----:B------:R-:W1:Y:S01]  /*404d0*/  LDCU UR16, c[0x0][0x398] ;  /* 0x00007300ff1077ac */ /* 0x000e620008000800 */
[----:B------:R-:W-:-:S03]  /*404e0*/  IADD3 R6, P6, PT, R8, R3, RZ ;  /* 0x0000000308067210 */ /* 0x000fc60007fde0ff */
[C---:B------:R-:W-:Y:S01]  /*404f0*/  IMAD.X R5, R13.reuse, 0x1, R0, P1 ;  /* 0x000000010d057824 */ /* 0x040fe200008e0600 */
[----:B------:R-:W1:Y:S01]  /*40500*/  LDCU UR22, c[0x0][0x398] ;  /* 0x00007300ff1677ac */ /* 0x000e620008000800 */
[----:B------:R-:W-:Y:S01]  /*40510*/  IMAD.X R7, R13, 0x1, R28, P6 ;  /* 0x000000010d077824 */ /* 0x000fe200030e061c */
[----:B0-----:R-:W-:Y:S01]  /*40520*/  ISETP.GE.AND P1, PT, R10, UR14, PT ;  /* 0x0000000e0a007c0c */ /* 0x001fe2000bf26270 */
[----:B------:R-:W0:Y:S01]  /*40530*/  LDCU UR14, c[0x0][0x39c] ;  /* 0x00007380ff0e77ac */ /* 0x000e220008000800 */
[----:B------:R-:W-:Y:S01]  /*40540*/  VIADD R8, R8, UR12 ;  /* 0x0000000c08087c36 */ /* 0x000fe20008000000 */
[----:B------:R1:W-:Y:S01]  /*40550*/  @P5 STG.E.U8 desc[UR8][R4.64], R11 ;  /* 0x0000000b04005986 */ /* 0x0003e2000c101108 */
[----:B------:R-:W-:Y:S01]  /*40560*/  ISETP.LT.AND P5, PT, R22, UR24, !P3 ;  /* 0x0000001816007c0c */ /* 0x000fe2000dfa1270 */
[----:B------:R-:W-:Y:S01]  /*40570*/  VIADD R10, R23, 0x5b ;  /* 0x0000005b170a7836 */ /* 0x000fe20000000000 */
[----:B------:R-:W3:Y:S01]  /*40580*/  LDCU UR12, c[0x0][0x3b8] ;  /* 0x00007700ff0c77ac */ /* 0x000ee20008000800 */
[----:B------:R0:W-:Y:S01]  /*40590*/  @P4 STG.E.U8 desc[UR8][R6.64], R9 ;  /* 0x0000000906004986 */ /* 0x0001e2000c101108 */
[----:B------:R-:W-:-:S02]  /*405a0*/  ISETP.LT.AND P4, PT, R29, UR18, !P3 ;  /* 0x000000121d007c0c */ /* 0x000fc4000df81270 */
[----:B------:R-:W-:Y:S01]  /*405b0*/  SHF.R.S32.HI R13, RZ, 0x1f, R8 ;  /* 0x0000001fff0d7819 */ /* 0x000fe20000011408 */
[----:B------:R-:W3:Y:S01]  /*405c0*/  LDCU UR18, c[0x0][0x398] ;  /* 0x00007300ff1277ac */ /* 0x000ee20008000800 */
[----:B-1----:R-:W-:Y:S01]  /*405d0*/  IADD3 R4, P3, PT, R8, R2, RZ ;  /* 0x0000000208047210 */ /* 0x002fe20007f7e0ff */
[----:B------:R-:W1:Y:S04]  /*405e0*/  LDCU UR24, c[0x0][0x398] ;  /* 0x00007300ff1877ac */ /* 0x000e680008000800 */
[----:B------:R-:W-:Y:S01]  /*405f0*/  IMAD.X R5, R13, 0x1, R0, P3 ;  /* 0x000000010d057824 */ /* 0x000fe200018e0600 */
[----:B0-----:R-:W-:Y:S01]  /*40600*/  ISETP.GE.AND P3, PT, R10, UR14, PT ;  /* 0x0000000e0a007c0c */ /* 0x001fe2000bf66270 */
[----:B------:R-:W0:Y:S01]  /*40610*/  LDCU UR14, c[0x0][0x39c] ;  /* 0x00007380ff0e77ac */ /* 0x000e220008000800 */
[----:B------:R-:W-:-:S02]  /*40620*/  IADD3 R6, P6, PT, R8, R3, RZ ;  /* 0x0000000308067210 */ /* 0x000fc40007fde0ff */
[C---:B------:R-:W-:Y:S02]  /*40630*/  PRMT R11, R16.reuse, 0x7770, RZ ;  /* 0x00007770100b7816 */ /* 0x040fe400000000ff */
[----:B------:R-:W-:Y:S01]  /*40640*/  PRMT R9, R16, 0x7771, RZ ;  /* 0x0000777110097816 */ /* 0x000fe200000000ff */
[----:B------:R-:W-:Y:S02]  /*40650*/  IMAD.X R7, R13, 0x1, R28, P6 ;  /* 0x000000010d077824 */ /* 0x000fe400030e061c */
[----:B------:R-:W-:Y:S01]  /*40660*/  VIADD R8, R8, UR4 ;  /* 0x0000000408087c36 */ /* 0x000fe20008000000 */
[----:B------:R0:W-:Y:S01]  /*40670*/  @P5 STG.E.U8 desc[UR8][R4.64], R11 ;  /* 0x0000000b04005986 */ /* 0x0001e2000c101108 */
[----:B------:R-:W-:Y:S01]  /*40680*/  ISETP.LT.AND P5, PT, R22, UR26, !P2 ;  /* 0x0000001a16007c0c */ /* 0x000fe2000d7a1270 */
[----:B------:R-:W-:Y:S01]  /*40690*/  VIADD R10, R23, 0x5c ;  /* 0x0000005c170a7836 */ /* 0x000fe20000000000 */
[----:B------:R-:W1:Y:S01]  /*406a0*/  LDCU UR4, c[0x0][0x3b8] ;  /* 0x00007700ff0477ac */ /* 0x000e620008000800 */
[----:B------:R4:W-:Y:S01]  /*406b0*/  @P4 STG.E.U8 desc[UR8][R6.64], R9 ;  /* 0x0000000906004986 */ /* 0x0009e2000c101108 */
[----:B------:R-:W-:-:S02]  /*406c0*/  ISETP.LT.AND P4, PT, R29, UR20, !P2 ;  /* 0x000000141d007c0c */ /* 0x000fc4000d781270 */
[----:B------:R-:W-:Y:S01]  /*406d0*/  SHF.R.S32.HI R13, RZ, 0x1f, R8 ;  /* 0x0000001fff0d7819 */ /* 0x000fe20000011408 */
[----:B------:R-:W1:Y:S01]  /*406e0*/  LDCU UR20, c[0x0][0x398] ;  /* 0x00007300ff1477ac */ /* 0x000e620008000800 */
[----:B0-----:R-:W-:Y:S01]  /*406f0*/  IADD3 R4, P2, PT, R8, R2, RZ ;  /* 0x0000000208047210 */ /* 0x001fe20007f5e0ff */
[----:B------:R-:W0:Y:S04]  /*40700*/  LDCU UR26, c[0x0][0x398] ;  /* 0x00007300ff1a77ac */ /* 0x000e280008000800 */
[----:B------:R-:W-:Y:S01]  /*40710*/  IMAD.X R5, R13, 0x1, R0, P2 ;  /* 0x000000010d057824 */ /* 0x000fe200010e0600 */
[----:B------:R-:W-:Y:S01]  /*40720*/  ISETP.GE.AND P2, PT, R10, UR14, PT ;  /* 0x0000000e0a007c0c */ /* 0x000fe2000bf46270 */
[----:B------:R-:W0:Y:S01]  /*40730*/  LDCU UR14, c[0x0][0x39c] ;  /* 0x00007380ff0e77ac */ /* 0x000e220008000800 */
[----:B----4-:R-:W-:-:S02]  /*40740*/  IADD3 R6, P6, PT, R8, R3, RZ ;  /* 0x0000000308067210 */ /* 0x010fc40007fde0ff */
        /* <DEDUP_REMOVED lines=12> */
[----:B----4-:R-:W-:Y:S01]  /*40810*/  IADD3 R4, P1, PT, R8, R2, RZ ;  /* 0x0000000208047210 */ /* 0x010fe20007f3e0ff */
[----:B------:R-:W4:Y:S04]  /*40820*/  LDCU UR27, c[0x0][0x398] ;  /* 0x00007300ff1b77ac */ /* 0x000f280008000800 */
[----:B------:R-:W-:Y:S01]  /*40830*/  IMAD.X R5, R13, 0x1, R0, P1 ;  /* 0x000000010d057824 */ /* 0x000fe200008e0600 */
[----:B0-----:R-:W-:Y:S01]  /*40840*/  ISETP.GE.AND P1, PT, R10, UR14, PT ;  /* 0x0000000e0a007c0c */ /* 0x001fe2000bf26270 */
[----:B------:R-:W0:Y:S01]  /*40850*/  LDCU UR14, c[0x0][0x39c] ;  /* 0x00007380ff0e77ac */ /* 0x000e220008000800 */
[C---:B------:R-:W-:Y:S01]  /*40860*/  IADD3 R6, P6, PT, R8.reuse, R3, RZ ;  /* 0x0000000308067210 */ /* 0x040fe20007fde0ff */
[----:B------:R-:W-:-:S02]  /*40870*/  VIADD R8, R8, UR10 ;  /* 0x0000000a08087c36 */ /* 0x000fc40008000000 */
[----:B------:R-:W-:Y:S01]  /*40880*/  VIADD R10, R23, 0x5e ;  /* 0x0000005e170a7836 */ /* 0x000fe20000000000 */
[----:B------:R-:W0:Y:S01]  /*40890*/  LDCU UR10, c[0x0][0x3b8] ;  /* 0x00007700ff0a77ac */ /* 0x000e220008000800 */
[----:B------:R-:W-:Y:S01]  /*408a0*/  IMAD.X R7, R13, 0x1, R28, P6 ;  /* 0x000000010d077824 */ /* 0x000fe200030e061c */
[----:B------:R-:W-:Y:S02]  /*408b0*/  SHF.R.S32.HI R13, RZ, 0x1f, R8 ;  /* 0x0000001fff0d7819 */ /* 0x000fe40000011408 */
[C---:B---3--:R-:W-:Y:S02]  /*408c0*/  PRMT R11, R17.reuse, 0x7770, RZ ;  /* 0x00007770110b7816 */ /* 0x048fe400000000ff */
[----:B------:R-:W-:-:S03]  /*408d0*/  PRMT R9, R17, 0x7771, RZ ;  /* 0x0000777111097816 */ /* 0x000fc600000000ff */
[----:B------:R3:W-:Y:S01]  /*408e0*/  @P5 STG.E.U8 desc[UR8][R4.64], R11 ;  /* 0x0000000b04005986 */ /* 0x0007e2000c101108 */
[----:B------:R-:W-:Y:S01]  /*408f0*/  ISETP.LT.AND P5, PT, R22, UR22, !P3 ;  /* 0x0000001616007c0c */ /* 0x000fe2000dfa1270 */
[----:B------:R-:W1:Y:S02]  /*40900*/  LDCU UR22, c[0x0][0x398] ;  /* 0x00007300ff1677ac */ /* 0x000e640008000800 */
[----:B------:R0:W-:Y:S01]  /*40910*/  @P4 STG.E.U8 desc[UR8][R6.64], R9 ;  /* 0x0000000906004986 */ /* 0x0001e2000c101108 */
[----:B------:R-:W-:Y:S01]  /*40920*/  ISETP.LT.AND P4, PT, R29, UR18, !P3 ;  /* 0x000000121d007c0c */ /* 0x000fe2000df81270 */
[----:B------:R-:W1:Y:S01]  /*40930*/  LDCU UR18, c[0x0][0x398] ;  /* 0x00007300ff1277ac */ /* 0x000e620008000800 */
[----:B---3--:R-:W-:-:S05]  /*40940*/  IADD3 R4, P3, PT, R8, R2, RZ ;  /* 0x0000000208047210 */ /* 0x008fca0007f7e0ff */
[----:B------:R-:W-:Y:S01]  /*40950*/  IMAD.X R5, R13, 0x1, R0, P3 ;  /* 0x000000010d057824 */ /* 0x000fe200018e0600 */
[----:B0-----:R-:W-:Y:S01]  /*40960*/  ISETP.GE.AND P3, PT, R10, UR14, PT ;  /* 0x0000000e0a007c0c */ /* 0x001fe2000bf66270 */
[----:B------:R-:W0:Y:S01]  /*40970*/  LDCU UR14, c[0x0][0x39c] ;  /* 0x00007380ff0e77ac */ /* 0x000e220008000800 */
[C---:B------:R-:W-:Y:S02]  /*40980*/  IADD3 R6, P6, PT, R8.reuse, R3, RZ ;  /* 0x0000000308067210 */ /* 0x040fe40007fde0ff */
[C---:B------:R-:W-:Y:S02]  /*40990*/  PRMT R11, R17.reuse, 0x7772, RZ ;  /* 0x00007772110b7816 */ /* 0x040fe400000000ff */
[----:B------:R-:W-:Y:S01]  /*409a0*/  PRMT R9, R17, 0x7773, RZ ;  /* 0x0000777311097816 */ /* 0x000fe200000000ff */
[----:B------:R-:W-:Y:S02]  /*409b0*/  IMAD.X R7, R13, 0x1, R28, P6 ;  /* 0x000000010d077824 */ /* 0x000fe400030e061c */
[----:B------:R-:W-:Y:S01]  /*409c0*/  VIADD R8, R8, UR12 ;  /* 0x0000000c08087c36 */ /* 0x000fe20008000000 */
[----:B------:R3:W-:Y:S01]  /*409d0*/  @P5 STG.E.U8 desc[UR8][R4.64], R11 ;  /* 0x0000000b04005986 */ /* 0x0007e2000c101108 */
[----:B-1----:R-:W-:Y:S01]  /*409e0*/  ISETP.LT.AND P5, PT, R22, UR24, !P2 ;  /* 0x0000001816007c0c */ /* 0x002fe2000d7a1270 */
[----:B------:R-:W-:Y:S01]  /*409f0*/  VIADD R10, R23, 0x5f ;  /* 0x0000005f170a7836 */ /* 0x000fe20000000000 */
[----:B------:R-:W1:Y:S01]  /*40a00*/  LDCU UR12, c[0x0][0x3b8] ;  /* 0x00007700ff0c77ac */ /* 0x000e620008000800 */
[----:B------:R0:W-:Y:S01]  /*40a10*/  @P4 STG.E.U8 desc[UR8][R6.64], R9 ;  /* 0x0000000906004986 */ /* 0x0001e2000c101108 */
[----:B------:R-:W-:-:S02]  /*40a20*/  ISETP.LT.AND P4, PT, R29, UR20, !P2 ;  /* 0x000000141d007c0c */ /* 0x000fc4000d781270 */
[----:B------:R-:W-:Y:S01]  /*40a30*/  SHF.R.S32.HI R13, RZ, 0x1f, R8 ;  /* 0x0000001fff0d7819 */ /* 0x000fe20000011408 */
[----:B------:R-:W1:Y:S01]  /*40a40*/  LDCU UR20, c[0x0][0x398] ;  /* 0x00007300ff1477ac */ /* 0x000e620008000800 */
[----:B---3--:R-:W-:Y:S01]  /*40a50*/  IADD3 R4, P2, PT, R8, R2, RZ ;  /* 0x0000000208047210 */ /* 0x008fe20007f5e0ff */
[----:B------:R-:W3:Y:S04]  /*40a60*/  LDCU UR24, c[0x0][0x398] ;  /* 0x00007300ff1877ac */ /* 0x000ee80008000800 */
[----:B------:R-:W-:Y:S01]  /*40a70*/  IMAD.X R5, R13, 0x1, R0, P2 ;  /* 0x000000010d057824 */ /* 0x000fe200010e0600 */
[----:B0-----:R-:W-:Y:S01]  /*40a80*/  ISETP.GE.AND P2, PT, R10, UR14, PT ;  /* 0x0000000e0a007c0c */ /* 0x001fe2000bf46270 */
[----:B------:R-:W0:Y:S01]  /*40a90*/  LDCU UR14, c[0x0][0x39c] ;  /* 0x00007380ff0e77ac */ /* 0x000e220008000800 */
[C---:B------:R-:W-:Y:S01]  /*40aa0*/  IADD3 R6, P6, PT, R8.reuse, R3, RZ ;  /* 0x0000000308067210 */ /* 0x040fe20007fde0ff */
[----:B------:R-:W-:Y:S01]  /*40ab0*/  VIADD R8, R8, UR4 ;  /* 0x0000000408087c36 */ /* 0x000fe20008000000 */
[----:B------:R-:W-:-:S03]  /*40ac0*/  PRMT R11, R18, 0x7770, RZ ;  /* 0x00007770120b7816 */ /* 0x000fc600000000ff */
[----:B------:R-:W-:Y:S01]  /*40ad0*/  IMAD.X R7, R13, 0x1, R28, P6 ;  /* 0x000000010d077824 */ /* 0x000fe200030e061c */
[----:B------:R-:W-:Y:S01]  /*40ae0*/  PRMT R9, R18, 0x7771, RZ ;  /* 0x0000777112097816 */ /* 0x000fe200000000ff */
[----:B------:R-:W-:Y:S01]  /*40af0*/  VIADD R10, R23, 0x60 ;  /* 0x00000060170a7836 */ /* 0x000fe20000000000 */
[----:B------:R-:W0:Y:S01]  /*40b00*/  LDCU UR4, c[0x0][0x3b8] ;  /* 0x00007700ff0477ac */ /* 0x000e220008000800 */
[----:B------:R1:W-:Y:S01]  /*40b10*/  @P5 STG.E.U8 desc[UR8][R4.64], R11 ;  /* 0x0000000b04005986 */ /* 0x0003e2000c101108 */
[----:B------:R-:W-:Y:S02]  /*40b20*/  ISETP.LT.AND P5, PT, R22, UR26, !P1 ;  /* 0x0000001a16007c0c */ /* 0x000fe4000cfa1270 */
[----:B------:R-:W-:Y:S01]  /*40b30*/  SHF.R.S32.HI R13, RZ, 0x1f, R8 ;  /* 0x0000001fff0d7819 */ /* 0x000fe20000011408 */
[----:B------:R0:W-:Y:S01]  /*40b40*/  @P4 STG.E.U8 desc[UR8][R6.64], R9 ;  /* 0x0000000906004986 */ /* 0x0001e2000c101108 */
[----:B------:R-:W-:Y:S01]  /*40b50*/  ISETP.LT.AND P4, PT, R29, UR16, !P1 ;  /* 0x000000101d007c0c */ /* 0x000fe2000cf81270 */
[----:B------:R-:W2:Y:S01]  /*40b60*/  LDCU UR16, c[0x0][0x398] ;  /* 0x00007300ff1077ac */ /* 0x000ea20008000800 */
[----:B------:R-:W2:Y:S01]  /*40b70*/  LDCU UR26, c[0x0][0x398] ;  /* 0x00007300ff1a77ac */ /* 0x000ea20008000800 */
[----:B-1----:R-:W-:-:S05]  /*40b80*/  IADD3 R4, P1, PT, R8, R2, RZ ;  /* 0x0000000208047210 */ /* 0x002fca0007f3e0ff */
[C---:B------:R-:W-:Y:S01]  /*40b90*/  IMAD.X R5, R13.reuse, 0x1, R0, P1 ;  /* 0x000000010d057824 */ /* 0x040fe200008e0600 */
[----:B0-----:R-:W-:Y:S01]  /*40ba0*/  ISETP.GE.AND P1, PT, R10, UR14, PT ;  /* 0x0000000e0a007c0c */ /* 0x001fe2000bf26270 */
[----:B------:R-:W0:Y:S01]  /*40bb0*/  LDCU UR14, c[0x0][0x39c] ;  /* 0x00007380ff0e77ac */ /* 0x000e220008000800 */
[----:B------:R-:W-:Y:S02]  /*40bc0*/  IADD3 R6, P6, PT, R8, R3, RZ ;  /* 0x0000000308067210 */ /* 0x000fe40007fde0ff */
[C---:B------:R-:W-:Y:S02]  /*40bd0*/  PRMT R11, R18.reuse, 0x7772, RZ ;  /* 0x00007772120b7816 */ /* 0x040fe400000000ff */
[----:B------:R-:W-:Y:S01]  /*40be0*/  PRMT R9, R18, 0x7773, RZ ;  /* 0x0000777312097816 */ /* 0x000fe200000000ff */
[----:B------:R-:W-:Y:S02]  /*40bf0*/  IMAD.X R7, R13, 0x1, R28, P6 ;  /* 0x000000010d077824 */ /* 0x000fe400030e061c */
[----:B------:R-:W-:Y:S01]  /*40c00*/  VIADD R8, R8, UR6 ;  /* 0x0000000608087c36 */ /* 0x000fe20008000000 */
[----:B------:R1:W-:Y:S01]  /*40c10*/  @P5 STG.E.U8 desc[UR8][R4.64], R11 ;  /* 0x0000000b04005986 */ /* 0x0003e2000c101108 */
[----:B----4-:R-:W-:Y:S01]  /*40c20*/  ISETP.LT.AND P5, PT, R22, UR27, !P3 ;  /* 0x0000001b16007c0c */ /* 0x010fe2000dfa1270 */
[----:B------:R-:W-:Y:S01]  /*40c30*/  VIADD R10, R23, 0x61 ;  /* 0x00000061170a7836 */ /* 0x000fe20000000000 */
[----:B------:R-:W4:Y:S01]  /*40c40*/  LDCU UR6, c[0x0][0x3b8] ;  /* 0x00007700ff0677ac */ /* 0x000f220008000800 */
[----:B------:R0:W-:Y:S01]  /*40c50*/  @P4 STG.E.U8 desc[UR8][R6.64], R9 ;  /* 0x0000000906004986 */ /* 0x0001e2000c101108 */
[----:B------:R-:W-:-:S02]  /*40c60*/  ISETP.LT.AND P4, PT, R29, UR18, !P3 ;  /* 0x000000121d007c0c */ /* 0x000fc4000df81270 */
[----:B------:R-:W-:Y:S01]  /*40c70*/  SHF.R.S32.HI R13, RZ, 0x1f, R8 ;  /* 0x0000001fff0d7819 */ /* 0x000fe20000011408 */
[----:B------:R-:W3:Y:S01]  /*40c80*/  LDCU UR18, c[0x0][0x398] ;  /* 0x00007300ff1277ac */ /* 0x000ee20008000800 */
[C---:B-1----:R-:W-:Y:S01]  /*40c90*/  IADD3 R4, P3, PT, R8.reuse, R2, RZ ;  /* 0x0000000208047210 */ /* 0x042fe20007f7e0ff */
[----:B------:R-:W-:Y:S01]  /*40ca0*/  VIADD R12, R23, 0x63 ;  /* 0x00000063170c7836 */ /* 0x000fe20000000000 */
[----:B------:R-:W1:Y:S01]  /*40cb0*/  LDCU UR27, c[0x0][0x398] ;  /* 0x00007300ff1b77ac */ /* 0x000e620008000800 */
[----:B0-----:R-:W-:Y:S02]  /*40cc0*/  IADD3 R6, P6, PT, R8, R3, RZ ;  /* 0x0000000308067210 */ /* 0x001fe40007fde0ff */
[C---:B------:R-:W-:Y:S01]  /*40cd0*/  IMAD.X R5, R13.reuse, 0x1, R0, P3 ;  /* 0x000000010d057824 */ /* 0x040fe200018e0600 */
[----:B------:R-:W-:Y:S01]  /*40ce0*/  ISETP.GE.AND P3, PT, R10, UR14, PT ;  /* 0x0000000e0a007c0c */ /* 0x000fe2000bf66270 */
[----:B------:R-:W0:Y:S01]  /*40cf0*/  LDCU UR14, c[0x0][0x39c] ;  /* 0x00007380ff0e77ac */ /* 0x000e220008000800 */
[----:B------:R-:W-:Y:S01]  /*40d00*/  IMAD.X R7, R13, 0x1, R28, P6 ;  /* 0x000000010d077824 */ /* 0x000fe200030e061c */
[----:B--2---:R-:W-:-:S02]  /*40d10*/  PRMT R11, R19, 0x7770, RZ ;  /* 0x00007770130b7816 */ /* 0x004fc400000000ff */
[----:B------:R-:W-:Y:S01]  /*40d20*/  PRMT R9, R19, 0x7771, RZ ;  /* 0x0000777113097816 */ /* 0x000fe200000000ff */
[----:B------:R-:W-:Y:S02]  /*40d30*/  VIADD R8, R8, UR10 ;  /* 0x0000000a08087c36 */ /* 0x000fe40008000000 */
[----:B------:R-:W-:Y:S01]  /*40d40*/  VIADD R10, R23, 0x62 ;  /* 0x00000062170a7836 */ /* 0x000fe20000000000 */
[----:B------:R2:W-:Y:S01]  /*40d50*/  @P5 STG.E.U8 desc[UR8][R4.64], R11 ;  /* 0x0000000b04005986 */ /* 0x0005e2000c101108 */
[----:B------:R-:W-:Y:S01]  /*40d60*/  ISETP.LT.AND P5, PT, R22, UR22, !P2 ;  /* 0x0000001616007c0c */ /* 0x000fe2000d7a1270 */
[----:B------:R-:W0:Y:S02]  /*40d70*/  LDCU UR10, c[0x0][0x3b8] ;  /* 0x00007700ff0a77ac */ /* 0x000e240008000800 */
[----:B------:R1:W-:Y:S01]  /*40d80*/  @P4 STG.E.U8 desc[UR8][R6.64], R9 ;  /* 0x0000000906004986 */ /* 0x0003e2000c101108 */
[----:B------:R-:W-:Y:S01]  /*40d90*/  ISETP.LT.AND P4, PT, R29, UR20, !P2 ;  /* 0x000000141d007c0c */ /* 0x000fe2000d781270 */
[----:B------:R-:W3:Y:S01]  /*40da0*/  LDCU UR20, c[0x0][0x398] ;  /* 0x00007300ff1477ac */ /* 0x000ee20008000800 */
[----:B------:R-:W-:-:S02]  /*40db0*/  SHF.R.S32.HI R15, RZ, 0x1f, R8 ;  /* 0x0000001fff0f7819 */ /* 0x000fc40000011408 */
[----:B------:R-:W-:Y:S01]  /*40dc0*/  PRMT R13, R19, 0x7772, RZ ;  /* 0x00007772130d7816 */ /* 0x000fe200000000ff */
[----:B------:R-:W4:Y:S01]  /*40dd0*/  LDCU UR22, c[0x0][0x398] ;  /* 0x00007300ff1677ac */ /* 0x000f220008000800 */
[C---:B--2---:R-:W-:Y:S02]  /*40de0*/  IADD3 R4, P2, PT, R8.reuse, R2, RZ ;  /* 0x0000000208047210 */ /* 0x044fe40007f5e0ff */
[----:B-1----:R-:W-:-:S03]  /*40df0*/  IADD3 R6, P6, PT, R8, R3, RZ ;  /* 0x0000000308067210 */ /* 0x002fc60007fde0ff */
[----:B------:R-:W-:Y:S01]  /*40e00*/  IMAD.X R5, R15, 0x1, R0, P2 ;  /* 0x000000010f057824 */ /* 0x000fe200010e0600 */
[----:B------:R-:W-:Y:S01]  /*40e10*/  PRMT R11, R19, 0x7773, RZ ;  /* 0x00007773130b7816 */ /* 0x000fe200000000ff */
[----:B------:R-:W-:Y:S01]  /*40e20*/  IMAD.X R7, R15, 0x1, R28, P6 ;  /* 0x000000010f077824 */ /* 0x000fe200030e061c */
[----:B0-----:R-:W-:Y:S01]  /*40e30*/  ISETP.GE.AND P2, PT, R10, UR14, PT ;  /* 0x0000000e0a007c0c */ /* 0x001fe2000bf46270 */
[----:B------:R-:W-:Y:S01]  /*40e40*/  VIADD R10, R8, UR12 ;  /* 0x0000000c080a7c36 */ /* 0x000fe20008000000 */
[----:B------:R0:W-:Y:S01]  /*40e50*/  @P5 STG.E.U8 desc[UR8][R4.64], R13 ;  /* 0x0000000d04005986 */ /* 0x0001e2000c101108 */
[----:B---3--:R-:W-:Y:S01]  /*40e60*/  ISETP.LT.AND P5, PT, R22, UR24, !P1 ;  /* 0x0000001816007c0c */ /* 0x008fe2000cfa1270 */
[----:B------:R-:W1:Y:S02]  /*40e70*/  LDCU UR14, c[0x0][0x39c] ;  /* 0x00007380ff0e77ac */ /* 0x000e640008000800 */
[----:B------:R2:W-:Y:S01]  /*40e80*/  @P4 STG.E.U8 desc[UR8][R6.64], R11 ;  /* 0x0000000b06004986 */ /* 0x0005e2000c101108 */
[----:B------:R-:W-:Y:S01]  /*40e90*/  ISETP.LT.AND P4, PT, R29, UR16, !P1 ;  /* 0x000000101d007c0c */ /* 0x000fe2000cf81270 */
[----:B------:R-:W3:Y:S01]  /*40ea0*/  LDCU UR16, c[0x0][0x398] ;  /* 0x00007300ff1077ac */ /* 0x000ee20008000800 */
[----:B------:R-:W-:-:S02]  /*40eb0*/  SHF.R.S32.HI R15, RZ, 0x1f, R10 ;  /* 0x0000001fff0f7819 */ /* 0x000fc4000001140a */
[C---:B------:R-:W-:Y:S01]  /*40ec0*/  IADD3 R8, P1, PT, R10.reuse, R2, RZ ;  /* 0x000000020a087210 */ /* 0x040fe20007f3e0ff */
[----:B------:R-:W3:Y:S01]  /*40ed0*/  LDCU UR12, c[0x0][0x3b8] ;  /* 0x00007700ff0c77ac */ /* 0x000ee20008000800 */
[----:B0-----:R-:W-:-:S03]  /*40ee0*/  IADD3 R4, P6, PT, R10, R3, RZ ;  /* 0x000000030a047210 */ /* 0x001fc60007fde0ff */
[C---:B------:R-:W-:Y:S01]  /*40ef0*/  IMAD.X R9, R15.reuse, 0x1, R0, P1 ;  /* 0x000000010f097824 */ /* 0x040fe200008e0600 */
[C---:B------:R-:W-:Y:S01]  /*40f00*/  PRMT R13, R20.reuse, 0x7770, RZ ;  /* 0x00007770140d7816 */ /* 0x040fe200000000ff */
[----:B------:R-:W0:Y:S01]  /*40f10*/  LDCU UR24, c[0x0][0x398] ;  /* 0x00007300ff1877ac */ /* 0x000e220008000800 */
[----:B------:R-:W-:Y:S01]  /*40f20*/  IMAD.X R5, R15, 0x1, R28, P6 ;  /* 0x000000010f057824 */ /* 0x000fe200030e061c */
[----:B--2---:R-:W-:Y:S02]  /*40f30*/  PRMT R11, R20, 0x7771, RZ ;  /* 0x00007771140b7816 */ /* 0x004fe400000000ff */
[----:B------:R2:W-:Y:S01]  /*40f40*/  @P5 STG.E.U8 desc[UR8][R8.64], R13 ;  /* 0x0000000d08005986 */ /* 0x0005e2000c101108 */
[----:B------:R-:W-:Y:S01]  /*40f50*/  ISETP.LT.AND P5, PT, R22, UR26, !P3 ;  /* 0x0000001a16007c0c */ /* 0x000fe2000dfa1270 */
[----:B------:R-:W-:Y:S01]  /*40f60*/  VIADD R10, R10, UR4 ;  /* 0x000000040a0a7c36 */ /* 0x000fe20008000000 */
[----:B-1----:R-:W-:Y:S01]  /*40f70*/  ISETP.GE.AND P1, PT, R12, UR14, PT ;  /* 0x0000000e0c007c0c */ /* 0x002fe2000bf26270 */
[----:B------:R1:W-:Y:S01]  /*40f80*/  @P4 STG.E.U8 desc[UR8][R4.64], R11 ;  /* 0x0000000b04004986 */ /* 0x0003e2000c101108 */
[----:B------:R-:W0:Y:S03]  /*40f90*/  LDCU UR14, c[0x0][0x39c] ;  /* 0x00007380ff0e77ac */ /* 0x000e260008000800 */
[----:B------:R-:W3:Y:S01]  /*40fa0*/  LDL.LU R22, [R1+0x11d8] ;  /* 0x0011d80001167983 */ /* 0x000ee20000300800 */
[----:B------:R-:W0:Y:S01]  /*40fb0*/  LDCU UR4, c[0x0][0x3b8] ;  /* 0x00007700ff0477ac */ /* 0x000e220008000800 */
[C---:B--2---:R-:W-:Y:S01]  /*40fc0*/  PRMT R13, R20.reuse, 0x7772, RZ ;  /* 0x00007772140d7816 */ /* 0x044fe200000000ff */
[----:B------:R-:W2:Y:S01]  /*40fd0*/  LDCU UR26, c[0x0][0x398] ;  /* 0x00007300ff1a77ac */ /* 0x000ea20008000800 */
[----:B-1----:R-:W-:-:S02]  /*40fe0*/  PRMT R11, R20, 0x7773, RZ ;  /* 0x00007773140b7816 */ /* 0x002fc400000000ff */
[----:B------:R-:W2:Y:S01]  /*40ff0*/  LDL.LU R20, [R1+0x624] ;  /* 0x0006240001147983 */ /* 0x000ea20000300800 */
[----:B------:R-:W-:Y:S01]  /*41000*/  ISETP.LT.AND P4, PT, R29, UR18, !P3 ;  /* 0x000000121d007c0c */ /* 0x000fe2000df81270 */
[----:B------:R-:W-:Y:S01]  /*41010*/  VIADD R12, R23, 0x64 ;  /* 0x00000064170c7836 */ /* 0x000fe20000000000 */
[----:B------:R-:W-:Y:S01]  /*41020*/  SHF.R.S32.HI R15, RZ, 0x1f, R10 ;  /* 0x0000001fff0f7819 */ /* 0x000fe2000001140a */
[----:B------:R-:W1:Y:S01]  /*41030*/  LDCU UR18, c[0x0][0x398] ;  /* 0x00007300ff1277ac */ /* 0x000e620008000800 */
[C---:B------:R-:W-:Y:S02]  /*41040*/  IADD3 R6, P3, PT, R10.reuse, R2, RZ ;  /* 0x000000020a067210 */ /* 0x040fe40007f7e0ff */
[----:B------:R-:W-:-:S03]  /*41050*/  IADD3 R8, P6, PT, R10, R3, RZ ;  /* 0x000000030a087210 */ /* 0x000fc60007fde0ff */
[C---:B------:R-:W-:Y:S01]  /*41060*/  IMAD.X R7, R15.reuse, 0x1, R0, P3 ;  /* 0x000000010f077824 */ /* 0x040fe200018e0600 */
[----:B0-----:R-:W-:Y:S01]  /*41070*/  ISETP.GE.AND P3, PT, R12, UR14, PT ;  /* 0x0000000e0c007c0c */ /* 0x001fe2000bf66270 */
[----:B------:R-:W0:Y:S01]  /*41080*/  LDCU UR14, c[0x0][0x39c] ;  /* 0x00007380ff0e77ac */ /* 0x000e220008000800 */
[----:B------:R-:W-:Y:S02]  /*41090*/  IMAD.X R9, R15, 0x1, R28, P6 ;  /* 0x000000010f097824 */ /* 0x000fe400030e061c */
[----:B----4-:R-:W-:Y:S01]  /*410a0*/  VIADD R10, R10, UR6 ;  /* 0x000000060a0a7c36 */ /* 0x010fe20008000000 */
[----:B------:R4:W-:Y:S01]  /*410b0*/  @P5 STG.E.U8 desc[UR8][R6.64], R13 ;  /* 0x0000000d06005986 */ /* 0x0009e2000c101108 */
[----:B------:R-:W-:Y:S01]  /*410c0*/  VIADD R12, R23, 0x65 ;  /* 0x00000065170c7836 */ /* 0x000fe20000000000 */
[----:B------:R-:W0:Y:S02]  /*410d0*/  LDCU UR6, c[0x0][0x3b8] ;  /* 0x00007700ff0677ac */ /* 0x000e240008000800 */
[----:B------:R1:W-:Y:S01]  /*410e0*/  @P4 STG.E.U8 desc[UR8][R8.64], R11 ;  /* 0x0000000b08004986 */ /* 0x0003e2000c101108 */
[----:B------:R-:W-:Y:S01]  /*410f0*/  ISETP.LT.AND P4, PT, R29, UR20, !P2 ;  /* 0x000000141d007c0c */ /* 0x000fe2000d781270 */
[----:B------:R-:W0:Y:S01]  /*41100*/  LDCU UR20, c[0x0][0x398] ;  /* 0x00007300ff1477ac */ /* 0x000e220008000800 */
[----:B------:R-:W-:-:S02]  /*41110*/  SHF.R.S32.HI R15, RZ, 0x1f, R10 ;  /* 0x0000001fff0f7819 */ /* 0x000fc4000001140a */
[----:B----4-:R-:W-:Y:S02]  /*41120*/  IADD3 R6, P6, PT, R10, R3, RZ ;  /* 0x000000030a067210 */ /* 0x010fe40007fde0ff */
[C---:B------:R-:W-:Y:S02]  /*41130*/  PRMT R13, R21.reuse, 0x7770, RZ ;  /* 0x00007770150d7816 */ /* 0x040fe400000000ff */
[----:B-1----:R-:W-:Y:S01]  /*41140*/  PRMT R11, R21, 0x7771, RZ ;  /* 0x00007771150b7816 */ /* 0x002fe200000000ff */
[----:B------:R-:W-:Y:S01]  /*41150*/  IMAD.X R7, R15, 0x1, R28, P6 ;  /* 0x000000010f077824 */ /* 0x000fe200030e061c */
[----:B--2---:R-:W-:Y:S01]  /*41160*/  ISETP.LT.AND P5, PT, R20, UR27, !P2 ;  /* 0x0000001b14007c0c */ /* 0x004fe2000d7a1270 */
[----:B------:R-:W1:Y:S01]  /*41170*/  LDCU UR27, c[0x0][0x398] ;  /* 0x00007300ff1b77ac */ /* 0x000e620008000800 */
[----:B------:R-:W-:-:S05]  /*41180*/  IADD3 R4, P2, PT, R10, R2, RZ ;  /* 0x000000020a047210 */ /* 0x000fca0007f5e0ff */
[----:B------:R-:W-:Y:S01]  /*41190*/  IMAD.X R5, R15, 0x1, R0, P2 ;  /* 0x000000010f057824 */ /* 0x000fe200010e0600 */
[----:B0-----:R-:W-:Y:S01]  /*411a0*/  ISETP.GE.AND P2, PT, R12, UR14, PT ;  /* 0x0000000e0c007c0c */ /* 0x001fe2000bf46270 */
[----:B------:R-:W0:Y:S01]  /*411b0*/  LDCU UR14, c[0x0][0x39c] ;  /* 0x00007380ff0e77ac */ /* 0x000e220008000800 */
[----:B------:R-:W-:-:S03]  /*411c0*/  VIADD R10, R10, UR10 ;  /* 0x0000000a0a0a7c36 */ /* 0x000fc60008000000 */
[----:B------:R2:W-:Y:S01]  /*411d0*/  @P5 STG.E.U8 desc[UR8][R4.64], R13 ;  /* 0x0000000d04005986 */ /* 0x0005e2000c101108 */
[----:B------:R-:W-:Y:S01]  /*411e0*/  ISETP.LT.AND P5, PT, R20, UR22, !P1 ;  /* 0x0000001614007c0c */ /* 0x000fe2000cfa1270 */
[----:B------:R-:W-:Y:S01]  /*411f0*/  VIADD R12, R23, 0x66 ;  /* 0x00000066170c7836 */ /* 0x000fe20000000000 */
[----:B------:R-:W-:Y:S01]  /*41200*/  SHF.R.S32.HI R15, RZ, 0x1f, R10 ;  /* 0x0000001fff0f7819 */ /* 0x000fe2000001140a */
[----:B------:R4:W-:Y:S01]  /*41210*/  @P4 STG.E.U8 desc[UR8][R6.64], R11 ;  /* 0x0000000b06004986 */ /* 0x0009e2000c101108 */
[----:B------:R-:W-:Y:S01]  /*41220*/  IADD3 R8, P4, PT, R10, R2, RZ ;  /* 0x000000020a087210 */ /* 0x000fe20007f9e0ff */
[----:B------:R-:W1:Y:S01]  /*41230*/  LDCU UR10, c[0x0][0x3b8] ;  /* 0x00007700ff0a77ac */ /* 0x000e620008000800 */
[----:B---3--:R-:W-:-:S03]  /*41240*/  ISETP.LT.AND P1, PT, R29, UR16, !P1 ;  /* 0x000000101d007c0c */ /* 0x008fc6000cf21270 */
[----:B------:R-:W-:Y:S01]  /*41250*/  IMAD.X R9, R15, 0x1, R0, P4 ;  /* 0x000000010f097824 */ /* 0x000fe200020e0600 */
[----:B------:R-:W3:Y:S01]  /*41260*/  LDCU UR16, c[0x0][0x398] ;  /* 0x00007300ff1077ac */ /* 0x000ee20008000800 */
[-C--:B--2---:R-:W-:Y:S02]  /*41270*/  IADD3 R4, P6, PT, R10, R3.reuse, RZ ;  /* 0x000000030a047210 */ /* 0x084fe40007fde0ff */
[----:B0-----:R-:W-:Y:S01]  /*41280*/  ISETP.GE.AND P4, PT, R12, UR14, PT ;  /* 0x0000000e0c007c0c */ /* 0x001fe2000bf86270 */
[----:B------:R-:W0:Y:S01]  /*41290*/  LDCU UR14, c[0x0][0x39c] ;  /* 0x00007380ff0e77ac */ /* 0x000e220008000800 */
[----:B----4-:R-:W-:Y:S01]  /*412a0*/  PRMT R11, R21, 0x7772, RZ ;  /* 0x00007772150b7816 */ /* 0x010fe200000000ff */
[----:B------:R-:W-:Y:S01]  /*412b0*/  IMAD.X R5, R15, 0x1, R28, P6 ;  /* 0x000000010f057824 */ /* 0x000fe200030e061c */
[----:B------:R-:W-:Y:S01]  /*412c0*/  PRMT R21, R21, 0x7773, RZ ;  /* 0x0000777315157816 */ /* 0x000fe200000000ff */
[----:B------:R-:W-:Y:S01]  /*412d0*/  VIADD R10, R10, UR12 ;  /* 0x0000000c0a0a7c36 */ /* 0x000fe20008000000 */
[----:B------:R-:W-:Y:S01]  /*412e0*/  PRMT R13, R22, 0x7770, RZ ;  /* 0x00007770160d7816 */ /* 0x000fe200000000ff */
[----:B------:R2:W-:Y:S01]  /*412f0*/  @P5 STG.E.U8 desc[UR8][R8.64], R11 ;  /* 0x0000000b08005986 */ /* 0x0005e2000c101108 */
[----:B------:R-:W-:Y:S01]  /*41300*/  ISETP.LT.AND P5, PT, R20, UR24, !P3 ;  /* 0x0000001814007c0c */ /* 0x000fe2000dfa1270 */
[----:B------:R-:W-:Y:S01]  /*41310*/  VIADD R12, R23, 0x67 ;  /* 0x00000067170c7836 */ /* 0x000fe20000000000 */
[----:B------:R-:W-:Y:S01]  /*41320*/  ISETP.LT.AND P3, PT, R29, UR18, !P3 ;  /* 0x000000121d007c0c */ /* 0x000fe2000df61270 */
[----:B------:R-:W-:Y:S01]  /*41330*/  @P1 STG.E.U8 desc[UR8][R4.64], R21 ;  /* 0x0000001504001986 */ /* 0x000fe2000c101108 */
[----:B------:R-:W-:Y:S01]  /*41340*/  SHF.R.S32.HI R15, RZ, 0x1f, R10 ;  /* 0x0000001fff0f7819 */ /* 0x000fe2000001140a */
[----:B------:R-:W4:Y:S01]  /*41350*/  LDCU UR22, c[0x0][0x398] ;  /* 0x00007300ff1677ac */ /* 0x000f220008000800 */
[C---:B------:R-:W-:Y:S01]  /*41360*/  IADD3 R6, P1, PT, R10.reuse, R2, RZ ;  /* 0x000000020a067210 */ /* 0x040fe20007f3e0ff */
[----:B------:R-:W1:Y:S01]  /*41370*/  LDCU UR18, c[0x0][0x398] ;  /* 0x00007300ff1277ac */ /* 0x000e620008000800 */
[----:B--2---:R-:W-:-:S03]  /*41380*/  IADD3 R8, P6, PT, R10, R3, RZ ;  /* 0x000000030a087210 */ /* 0x004fc60007fde0ff */
[C---:B------:R-:W-:Y:S01]  /*41390*/  IMAD.X R7, R15.reuse, 0x1, R0, P1 ;  /* 0x000000010f077824 */ /* 0x040fe200008e0600 */
[----:B------:R-:W-:Y:S01]  /*413a0*/  PRMT R11, R22, 0x7771, RZ ;  /* 0x00007771160b7816 */ /* 0x000fe200000000ff */
[----:B------:R-:W2:Y:S01]  /*413b0*/  LDCU UR12, c[0x0][0x3b8] ;  /* 0x00007700ff0c77ac */ /* 0x000ea20008000800 */
[----:B------:R-:W-:Y:S01]  /*413c0*/  IMAD.X R9, R15, 0x1, R28, P6 ;  /* 0x000000010f097824 */ /* 0x000fe200030e061c */
[----:B0-----:R-:W-:Y:S01]  /*413d0*/  ISETP.GE.AND P1, PT, R12, UR14, PT ;  /* 0x0000000e0c007c0c */ /* 0x001fe2000bf26270 */
[----:B------:R-:W-:Y:S01]  /*413e0*/  VIADD R12, R23, 0x68 ;  /* 0x00000068170c7836 */ /* 0x000fe20000000000 */
[----:B------:R0:W-:Y:S01]  /*413f0*/  @P5 STG.E.U8 desc[UR8][R6.64], R13 ;  /* 0x0000000d06005986 */ /* 0x0001e2000c101108 */
[----:B------:R-:W1:Y:S03]  /*41400*/  LDCU UR14, c[0x0][0x39c] ;  /* 0x00007380ff0e77ac */ /* 0x000e660008000800 */
[----:B------:R-:W2:Y:S01]  /*41410*/  LDL.LU R23, [R1+0x11d4] ;  /* 0x0011d40001177983 */ /* 0x000ea20000300800 */
[----:B------:R-:W1:Y:S03]  /*41420*/  LDCU UR24, c[0x0][0x398] ;  /* 0x00007300ff1877ac */ /* 0x000e660008000800 */
[----:B------:R3:W-:Y:S01]  /*41430*/  @P3 STG.E.U8 desc[UR8][R8.64], R11 ;  /* 0x0000000b08003986 */ /* 0x0007e2000c101108 */
[----:B0-----:R-:W-:-:S02]  /*41440*/  PRMT R13, R22, 0x7772, RZ ;  /* 0x00007772160d7816 */ /* 0x001fc400000000ff */
[----:B---3--:R-:W-:Y:S02]  /*41450*/  PRMT R11, R22, 0x7773, RZ ;  /* 0x00007773160b7816 */ /* 0x008fe400000000ff */
[----:B------:R-:W3:Y:S01]  /*41460*/  LDL.LU R22, [R1+0x470] ;  /* 0x0004700001167983 */ /* 0x000ee20000300800 */
[----:B------:R-:W-:Y:S01]  /*41470*/  VIADD R10, R10, UR4 ;  /* 0x000000040a0a7c36 */ /* 0x000fe20008000000 */
[----:B------:R-:W-:Y:S01]  /*41480*/  ISETP.LT.AND P5, PT, R20, UR26, !P2 ;  /* 0x0000001a14007c0c */ /* 0x000fe2000d7a1270 */
[----:B------:R-:W0:Y:S01]  /*41490*/  LDCU UR4, c[0x0][0x3b8] ;  /* 0x00007700ff0477ac */ /* 0x000e220008000800 */
[----:B------:R-:W-:Y:S02]  /*414a0*/  ISETP.LT.AND P3, PT, R29, UR20, !P2 ;  /* 0x000000141d007c0c */ /* 0x000fe4000d761270 */
[----:B------:R-:W-:Y:S01]  /*414b0*/  SHF.R.S32.HI R15, RZ, 0x1f, R10 ;  /* 0x0000001fff0f7819 */ /* 0x000fe2000001140a */
[----:B------:R-:W0:Y:S01]  /*414c0*/  LDCU UR20, c[0x0][0x398] ;  /* 0x00007300ff1477ac */ /* 0x000e220008000800 */
[----:B------:R-:W-:-:S02]  /*414d0*/  IADD3 R4, P2, PT, R10, R2, RZ ;  /* 0x000000020a047210 */ /* 0x000fc40007f5e0ff */
[----:B------:R-:W-:Y:S01]  /*414e0*/  IADD3 R6, P6, PT, R10, R3, RZ ;  /* 0x000000030a067210 */ /* 0x000fe20007fde0ff */
[----:B------:R-:W0:Y:S02]  /*414f0*/  LDCU UR26, c[0x0][0x398] ;  /* 0x00007300ff1a77ac */ /* 0x000e240008000800 */
[C---:B------:R-:W-:Y:S01]  /*41500*/  IMAD.X R5, R15.reuse, 0x1, R0, P2 ;  /* 0x000000010f057824 */ /* 0x040fe200010e0600 */
[----:B-1----:R-:W-:Y:S01]  /*41510*/  ISETP.GE.AND P2, PT, R12, UR14, PT ;  /* 0x0000000e0c007c0c */ /* 0x002fe2000bf46270 */
[----:B------:R-:W-:Y:S01]  /*41520*/  IMAD.X R7, R15, 0x1, R28, P6 ;  /* 0x000000010f077824 */ /* 0x000fe200030e061c */
[----:B------:R-:W1:Y:S02]  /*41530*/  LDCU UR14, c[0x0][0x39c] ;  /* 0x00007380ff0e77ac */ /* 0x000e640008000800 */
[----:B------:R0:W-:Y:S01]  /*41540*/  @P5 STG.E.U8 desc[UR8][R4.64], R13 ;  /* 0x0000000d04005986 */ /* 0x0001e2000c101108 */
[----:B------:R-:W-:Y:S01]  /*41550*/  ISETP.LT.AND P5, PT, R20, UR27, !P4 ;  /* 0x0000001b14007c0c */ /* 0x000fe2000e7a1270 */
[----:B------:R-:W-:Y:S01]  /*41560*/  VIADD R10, R10, UR6 ;  /* 0x000000060a0a7c36 */ /* 0x000fe20008000000 */
[----:B------:R-:W-:Y:S01]  /*41570*/  ISETP.LT.AND P4, PT, R29, UR16, !P4 ;  /* 0x000000101d007c0c */ /* 0x000fe2000e781270 */
[----:B------:R-:W1:Y:S01]  /*41580*/  LDCU UR16, c[0x0][0x39c] ;  /* 0x00007380ff1077ac */ /* 0x000e620008000800 */
[----:B------:R4:W-:Y:S02]  /*41590*/  @P3 STG.E.U8 desc[UR8][R6.64], R11 ;  /* 0x0000000b06003986 */ /* 0x0009e4000c101108 */
[----:B------:R-:W-:Y:S01]  /*415a0*/  SHF.R.S32.HI R15, RZ, 0x1f, R10 ;  /* 0x0000001fff0f7819 */ /* 0x000fe2000001140a */
[----:B------:R-:W1:Y:S01]  /*415b0*/  LDCU UR27, c[0x0][0x398] ;  /* 0x00007300ff1b77ac */ /* 0x000e620008000800 */
[----:B------:R-:W-:-:S02]  /*415c0*/  IADD3 R8, P3, PT, R10, R2, RZ ;  /* 0x000000020a087210 */ /* 0x000fc40007f7e0ff */
[C---:B0-----:R-:W-:Y:S01]  /*415d0*/  IADD3 R4, P6, PT, R10.reuse, R3, RZ ;  /* 0x000000030a047210 */ /* 0x041fe20007fde0ff */
[----:B------:R-:W-:Y:S01]  /*415e0*/  VIADD R10, R10, UR10 ;  /* 0x0000000a0a0a7c36 */ /* 0x000fe20008000000 */
[----:B------:R-:W0:Y:S01]  /*415f0*/  LDCU UR6, c[0x0][0x3b8] ;  /* 0x00007700ff0677ac */ /* 0x000e220008000800 */
[C---:B------:R-:W-:Y:S02]  /*41600*/  IMAD.X R9, R15.reuse, 0x1, R0, P3 ;  /* 0x000000010f097824 */ /* 0x040fe400018e0600 */
[----:B------:R-:W-:Y:S01]  /*41610*/  IMAD.X R5, R15, 0x1, R28, P6 ;  /* 0x000000010f057824 */ /* 0x000fe200030e061c */
[----:B------:R-:W-:Y:S01]  /*41620*/  SHF.R.S32.HI R15, RZ, 0x1f, R10 ;  /* 0x0000001fff0f7819 */ /* 0x000fe2000001140a */
[----:B------:R-:W0:Y:S01]  /*41630*/  LDCU UR10, c[0x0][0x3b8] ;  /* 0x00007700ff0a77ac */ /* 0x000e220008000800 */
[----:B----4-:R-:W-:Y:S02]  /*41640*/  IADD3 R6, P6, PT, R10, R2, RZ ;  /* 0x000000020a067210 */ /* 0x010fe40007fde0ff */
[----:B--2---:R-:W-:-:S02]  /*41650*/  PRMT R13, R23, 0x7770, RZ ;  /* 0x00007770170d7816 */ /* 0x004fc400000000ff */
[----:B------:R-:W-:-:S03]  /*41660*/  PRMT R11, R23, 0x7771, RZ ;  /* 0x00007771170b7816 */ /* 0x000fc600000000ff */
[----:B------:R-:W-:Y:S01]  /*41670*/  @P5 STG.E.U8 desc[UR8][R8.64], R13 ;  /* 0x0000000d08005986 */ /* 0x000fe2000c101108 */
[----:B------:R-:W-:Y:S01]  /*41680*/  ISETP.LT.AND P5, PT, R20, UR22, !P1 ;  /* 0x0000001614007c0c */ /* 0x000fe2000cfa1270 */
[----:B------:R-:W2:Y:S01]  /*41690*/  LDCU UR22, c[0x0][0x398] ;  /* 0x00007300ff1677ac */ /* 0x000ea20008000800 */
[----:B------:R-:W-:Y:S01]  /*416a0*/  ISETP.LT.AND P1, PT, R29, UR18, !P1 ;  /* 0x000000121d007c0c */ /* 0x000fe2000cf21270 */
[----:B------:R4:W-:Y:S01]  /*416b0*/  @P4 STG.E.U8 desc[UR8][R4.64], R11 ;  /* 0x0000000b04004986 */ /* 0x0009e2000c101108 */
[----:B------:R-:W0:Y:S01]  /*416c0*/  LDCU UR18, c[0x0][0x398] ;  /* 0x00007300ff1277ac */ /* 0x000e220008000800 */
[C---:B---3--:R-:W-:Y:S02]  /*416d0*/  VIADD R12, R22.reuse, 0x69 ;  /* 0x00000069160c7836 */ /* 0x048fe40000000000 */
[----:B------:R-:W-:-:S03]  /*416e0*/  VIADD R7, R22, 0x6a ;  /* 0x0000006a16077836 */ /* 0x000fc60000000000 */
[----:B-1----:R-:W-:Y:S01]  /*416f0*/  ISETP.GE.AND P3, PT, R12, UR14, PT ;  /* 0x0000000e0c007c0c */ /* 0x002fe2000bf66270 */
[----:B------:R-:W1:Y:S01]  /*41700*/  LDCU UR14, c[0x0][0x39c] ;  /* 0x00007380ff0e77ac */ /* 0x000e620008000800 */
[----:B------:R-:W-:Y:S01]  /*41710*/  ISETP.GE.AND P4, PT, R7, UR16, PT ;  /* 0x0000001007007c0c */ /* 0x000fe2000bf86270 */
[----:B------:R-:W-:Y:S01]  /*41720*/  IMAD.X R7, R15, 0x1, R0, P6 ;  /* 0x000000010f077824 */ /* 0x000fe200030e0600 */
[C---:B----4-:R-:W-:Y:S02]  /*41730*/  IADD3 R4, P6, PT, R10.reuse, R3, RZ ;  /* 0x000000030a047210 */ /* 0x050fe40007fde0ff */
[C---:B------:R-:W-:Y:S01]  /*41740*/  PRMT R9, R23.reuse, 0x7772, RZ ;  /* 0x0000777217097816 */ /* 0x040fe200000000ff */
[----:B------:R-:W-:Y:S01]  /*41750*/  VIADD R12, R10, UR12 ;  /* 0x0000000c0a0c7c36 */ /* 0x000fe20008000000 */
[----:B------:R-:W-:Y:S01]  /*41760*/  PRMT R23, R23, 0x7773, RZ ;  /* 0x0000777317177816 */ /* 0x000fe200000000ff */
[----:B------:R-:W-:Y:S01]  /*41770*/  IMAD.X R5, R15, 0x1, R28, P6 ;  /* 0x000000010f057824 */ /* 0x000fe200030e061c */
[----:B------:R-:W3:Y:S01]  /*41780*/  LDCU UR16, c[0x0][0x39c] ;  /* 0x00007380ff1077ac */ /* 0x000ee20008000800 */
[----:B------:R4:W-:Y:S01]  /*41790*/  @P5 STG.E.U8 desc[UR8][R6.64], R9 ;  /* 0x0000000906005986 */ /* 0x0009e2000c101108 */
[----:B------:R-:W-:Y:S01]  /*417a0*/  ISETP.LT.AND P5, PT, R20, UR24, !P2 ;  /* 0x0000001814007c0c */ /* 0x000fe2000d7a1270 */
[----:B------:R-:W-:Y:S01]  /*417b0*/  VIADD R8, R22, 0x6b ;  /* 0x0000006b16087836 */ /* 0x000fe20000000000 */
[----:B------:R-:W-:Y:S01]  /*417c0*/  SHF.R.S32.HI R13, RZ, 0x1f, R12 ;  /* 0x0000001fff0d7819 */ /* 0x000fe2000001140c */
[----:B------:R-:W-:Y:S01]  /*417d0*/  @P1 STG.E.U8 desc[UR8][R4.64], R23 ;  /* 0x0000001704001986 */ /* 0x000fe2000c101108 */
[----:B------:R-:W-:Y:S01]  /*417e0*/  IADD3 R10, P1, PT, R12, R2, RZ ;  /* 0x000000020c0a7210 */ /* 0x000fe20007f3e0ff */
[----:B------:R-:W0:Y:S04]  /*417f0*/  LDCU UR12, c[0x0][0x3b8] ;  /* 0x00007700ff0c77ac */ /* 0x000e280008000800 */
[----:B------:R-:W-:Y:S01]  /*41800*/  IMAD.X R11, R13, 0x1, R0, P1 ;  /* 0x000000010d0b7824 */ /* 0x000fe200008e0600 */
[----:B-1----:R-:W-:-:S02]  /*41810*/  ISETP.GE.AND P1, PT, R8, UR14, PT ;  /* 0x0000000e08007c0c */ /* 0x002fc4000bf26270 */
[C---:B----4-:R-:W-:Y:S02]  /*41820*/  PRMT R7, R24.reuse, 0x7770, RZ ;  /* 0x0000777018077816 */ /* 0x050fe400000000ff */
[----:B------:R-:W-:Y:S01]  /*41830*/  PRMT R15, R24, 0x7771, RZ ;  /* 0x00007771180f7816 */ /* 0x000fe200000000ff */
[----:B------:R-:W-:Y:S01]  /*41840*/  VIADD R6, R22, 0x6c ;  /* 0x0000006c16067836 */ /* 0x000fe20000000000 */
[C---:B------:R-:W-:Y:S01]  /*41850*/  IADD3 R8, P6, PT, R12.reuse, R3, RZ ;  /* 0x000000030c087210 */ /* 0x040fe20007fde0ff */
[----:B------:R1:W-:Y:S01]  /*41860*/  @P5 STG.E.U8 desc[UR8][R10.64], R7 ;  /* 0x000000070a005986 */ /* 0x0003e2000c101108 */
[----:B------:R-:W-:Y:S01]  /*41870*/  ISETP.LT.AND P2, PT, R29, UR20, !P2 ;  /* 0x000000141d007c0c */ /* 0x000fe2000d741270 */
[----:B------:R-:W-:Y:S01]  /*41880*/  VIADD R12, R12, UR4 ;  /* 0x000000040c0c7c36 */ /* 0x000fe20008000000 */
[----:B------:R-:W4:Y:S01]  /*41890*/  LDCU UR14, c[0x0][0x39c] ;  /* 0x00007380ff0e77ac */ /* 0x000f220008000800 */
[----:B------:R-:W-:Y:S01]  /*418a0*/  IMAD.X R9, R13, 0x1, R28, P6 ;  /* 0x000000010d097824 */ /* 0x000fe200030e061c */
[----:B------:R-:W-:-:S02]  /*418b0*/  PRMT R13, R24, 0x7772, RZ ;  /* 0x00007772180d7816 */ /* 0x000fc400000000ff */
[----:B-1----:R-:W-:Y:S01]  /*418c0*/  PRMT R11, R24, 0x7773, RZ ;  /* 0x00007773180b7816 */ /* 0x002fe200000000ff */
[----:B------:R-:W1:Y:S01]  /*418d0*/  LDCU UR20, c[0x0][0x398] ;  /* 0x00007300ff1477ac */ /* 0x000e620008000800 */
[----:B------:R-:W2:Y:S01]  /*418e0*/  LDL.LU R24, [R1+0x18] ;  /* 0x0000180001187983 */ /* 0x000ea20000300800 */
[----:B------:R-:W-:Y:S02]  /*418f0*/  SHF.R.S32.HI R17, RZ, 0x1f, R12 ;  /* 0x0000001fff117819 */ /* 0x000fe4000001140c */
[----:B------:R-:W-:Y:S02]  /*41900*/  ISETP.LT.AND P5, PT, R20, UR26, !P3 ;  /* 0x0000001a14007c0c */ /* 0x000fe4000dfa1270 */
[----:B------:R1:W-:Y:S01]  /*41910*/  @P2 STG.E.U8 desc[UR8][R8.64], R15 ;  /* 0x0000000f08002986 */ /* 0x0003e2000c101108 */
[----:B------:R-:W-:Y:S01]  /*41920*/  IADD3 R4, P2, PT, R12, R2, RZ ;  /* 0x000000020c047210 */ /* 0x000fe20007f5e0ff */
[----:B------:R-:W-:Y:S01]  /*41930*/  VIADD R10, R22, 0x6d ;  /* 0x0000006d160a7836 */ /* 0x000fe20000000000 */
[----:B------:R-:W-:Y:S01]  /*41940*/  ISETP.LT.AND P3, PT, R29, UR27, !P3 ;  /* 0x0000001b1d007c0c */ /* 0x000fe2000df61270 */
[----:B------:R-:W2:Y:S02]  /*41950*/  LDCU UR4, c[0x0][0x3b8] ;  /* 0x00007700ff0477ac */ /* 0x000ea40008000800 */
[C---:B------:R-:W-:Y:S01]  /*41960*/  IMAD.X R5, R17.reuse, 0x1, R0, P2 ;  /* 0x0000000111057824 */ /* 0x040fe200010e0600 */
[----:B---3--:R-:W-:Y:S01]  /*41970*/  ISETP.GE.AND P2, PT, R6, UR16, PT ;  /* 0x0000001006007c0c */ /* 0x008fe2000bf46270 */
[----:B------:R-:W3:Y:S01]  /*41980*/  LDCU UR16, c[0x0][0x398] ;  /* 0x00007300ff1077ac */ /* 0x000ee20008000800 */
[C---:B------:R-:W-:Y:S01]  /*41990*/  IADD3 R6, P6, PT, R12.reuse, R3, RZ ;  /* 0x000000030c067210 */ /* 0x040fe20007fde0ff */
[----:B0-----:R-:W-:Y:S01]  /*419a0*/  VIADD R12, R12, UR6 ;  /* 0x000000060c0c7c36 */ /* 0x001fe20008000000 */
[----:B------:R0:W-:Y:S01]  /*419b0*/  @P5 STG.E.U8 desc[UR8][R4.64], R13 ;  /* 0x0000000d04005986 */ /* 0x0001e2000c101108 */
[----:B------:R-:W2:Y:S02]  /*419c0*/  LDCU UR6, c[0x0][0x39c] ;  /* 0x00007380ff0677ac */ /* 0x000ea40008000800 */
[----:B------:R-:W-:Y:S01]  /*419d0*/  IMAD.X R7, R17, 0x1, R28, P6 ;  /* 0x0000000111077824 */ /* 0x000fe200030e061c */
[----:B------:R-:W-:-:S02]  /*419e0*/  ISETP.LT.AND P5, PT, R20, UR28, !P4 ;  /* 0x0000001c14007c0c */ /* 0x000fc4000e7a1270 */
[----:B------:R-:W-:Y:S01]  /*419f0*/  ISETP.LT.AND P4, PT, R29, UR18, !P4 ;  /* 0x000000121d007c0c */ /* 0x000fe2000e781270 */
[----:B------:R-:W2:Y:S01]  /*41a00*/  LDCU UR18, c[0x0][0x398] ;  /* 0x00007300ff1277ac */ /* 0x000ea20008000800 */
[----:B------:R3:W-:Y:S01]  /*41a10*/  @P3 STG.E.U8 desc[UR8][R6.64], R11 ;  /* 0x0000000b06003986 */ /* 0x0007e2000c101108 */
[----:B-1----:R-:W-:Y:S02]  /*41a20*/  SHF.R.S32.HI R15, RZ, 0x1f, R12 ;  /* 0x0000001fff0f7819 */ /* 0x002fe4000001140c */
[C---:B------:R-:W-:Y:S02]  /*41a30*/  IADD3 R8, P3, PT, R12.reuse, R2, RZ ;  /* 0x000000020c087210 */ /* 0x040fe40007f7e0ff */
[C---:B0-----:R-:W-:Y:S01]  /*41a40*/  IADD3 R4, P6, PT, R12.reuse, R3, RZ ;  /* 0x000000030c047210 */ /* 0x041fe20007fde0ff */
[----:B------:R-:W-:Y:S01]  /*41a50*/  VIADD R12, R12, UR10 ;  /* 0x0000000a0c0c7c36 */ /* 0x000fe20008000000 */
[----:B------:R-:W-:Y:S01]  /*41a60*/  PRMT R13, R25, 0x7770, RZ ;  /* 0x00007770190d7816 */ /* 0x000fe200000000ff */
[----:B------:R-:W-:-:S02]  /*41a70*/  IMAD.X R9, R15, 0x1, R0, P3 ;  /* 0x000000010f097824 */ /* 0x000fc400018e0600 */
[----:B------:R-:W-:Y:S01]  /*41a80*/  IMAD.X R5, R15, 0x1, R28, P6 ;  /* 0x000000010f057824 */ /* 0x000fe200030e061c */
[----:B------:R-:W-:Y:S01]  /*41a90*/  PRMT R15, R25, 0x7771, RZ ;  /* 0x00007771190f7816 */ /* 0x000fe200000000ff */
[----:B---3--:R-:W-:Y:S01]  /*41aa0*/  VIADD R6, R22, 0x6e ;  /* 0x0000006e16067836 */ /* 0x008fe20000000000 */
[----:B----4-:R-:W-:Y:S01]  /*41ab0*/  ISETP.GE.AND P3, PT, R10, UR14, PT ;  /* 0x0000000e0a007c0c */ /* 0x010fe2000bf66270 */
[----:B------:R0:W-:Y:S01]  /*41ac0*/  @P5 STG.E.U8 desc[UR8][R8.64], R13 ;  /* 0x0000000d08005986 */ /* 0x0001e2000c101108 */
[----:B------:R-:W-:Y:S01]  /*41ad0*/  SHF.R.S32.HI R7, RZ, 0x1f, R12 ;  /* 0x0000001fff077819 */ /* 0x000fe2000001140c */
[----:B------:R-:W1:Y:S01]  /*41ae0*/  LDCU UR14, c[0x0][0x398] ;  /* 0x00007300ff0e77ac */ /* 0x000e620008000800 */
[----:B------:R-:W-:Y:S01]  /*41af0*/  IADD3 R10, P6, PT, R12, R2, RZ ;  /* 0x000000020c0a7210 */ /* 0x000fe20007fde0ff */
[----:B------:R3:W-:Y:S01]  /*41b00*/  @P4 STG.E.U8 desc[UR8][R4.64], R15 ;  /* 0x0000000f04004986 */ /* 0x0007e2000c101108 */
[----:B--2---:R-:W-:Y:S01]  /*41b10*/  ISETP.LT.AND P5, PT, R20, UR22, !P1 ;  /* 0x0000001614007c0c */ /* 0x004fe2000cfa1270 */
[----:B------:R-:W2:Y:S01]  /*41b20*/  LDCU UR10, c[0x0][0x39c] ;  /* 0x00007380ff0a77ac */ /* 0x000ea20008000800 */
[----:B------:R-:W-:Y:S01]  /*41b30*/  ISETP.LT.AND P4, PT, R29, UR20, !P1 ;  /* 0x000000141d007c0c */ /* 0x000fe2000cf81270 */
[----:B------:R-:W-:Y:S01]  /*41b40*/  IMAD.X R11, R7, 0x1, R0, P6 ;  /* 0x00000001070b7824 */ /* 0x000fe200030e0600 */
[----:B------:R-:W-:Y:S01]  /*41b50*/  ISETP.GE.AND P1, PT, R6, UR6, PT ;  /* 0x0000000606007c0c */ /* 0x000fe2000bf26270 */
[----:B------:R-:W4:Y:S01]  /*41b60*/  LDCU UR6, c[0x0][0x3b8] ;  /* 0x00007700ff0677ac */ /* 0x000f220008000800 */
[----:B------:R-:W-:-:S02]  /*41b70*/  IADD3 R6, P6, PT, R12, R3, RZ ;  /* 0x000000030c067210 */ /* 0x000fc40007fde0ff */
[C---:B0-----:R-:W-:Y:S01]  /*41b80*/  PRMT R13, R25.reuse, 0x7772, RZ ;  /* 0x00007772190d7816 */ /* 0x041fe200000000ff */
[----:B------:R-:W-:Y:S01]  /*41b90*/  VIADD R12, R12, UR12 ;  /* 0x0000000c0c0c7c36 */ /* 0x000fe20008000000 */
[----:B------:R-:W-:Y:S01]  /*41ba0*/  PRMT R25, R25, 0x7773, RZ ;  /* 0x0000777319197816 */ /* 0x000fe200000000ff */
[----:B------:R-:W-:Y:S01]  /*41bb0*/  IMAD.X R7, R7, 0x1, R28, P6 ;  /* 0x0000000107077824 */ /* 0x000fe200030e061c */
[----:B------:R-:W0:Y:S01]  /*41bc0*/  LDCU UR12, c[0x0][0x39c] ;  /* 0x00007380ff0c77ac */ /* 0x000e220008000800 */
[----:B------:R2:W-:Y:S01]  /*41bd0*/  @P5 STG.E.U8 desc[UR8][R10.64], R13 ;  /* 0x0000000d0a005986 */ /* 0x0005e2000c101108 */
[----:B---3--:R-:W-:Y:S01]  /*41be0*/  SHF.R.S32.HI R5, RZ, 0x1f, R12 ;  /* 0x0000001fff057819 */ /* 0x008fe2000001140c */
[----:B------:R-:W-:Y:S01]  /*41bf0*/  VIADD R4, R22, 0x6f ;  /* 0x0000006f16047836 */ /* 0x000fe20000000000 */
[----:B------:R-:W3:Y:S01]  /*41c00*/  LDCU UR20, c[0x0][0x398] ;  /* 0x00007300ff1477ac */ /* 0x000ee20008000800 */
[----:B------:R0:W-:Y:S01]  /*41c10*/  @P4 STG.E.U8 desc[UR8][R6.64], R25 ;  /* 0x0000001906004986 */ /* 0x0001e2000c101108 */
[----:B------:R-:W-:-:S02]  /*41c20*/  IADD3 R8, P4, PT, R12, R2, RZ ;  /* 0x000000020c087210 */ /* 0x000fc40007f9e0ff */
[----:B------:R-:W-:Y:S01]  /*41c30*/  ISETP.LT.AND P5, PT, R20, UR16, !P2 ;  /* 0x0000001014007c0c */ /* 0x000fe2000d7a1270 */
[----:B------:R-:W0:Y:S01]  /*41c40*/  LDCU UR16, c[0x0][0x398] ;  /* 0x00007300ff1077ac */ /* 0x000e220008000800 */
[----:B-1----:R-:W-:Y:S01]  /*41c50*/  ISETP.LT.AND P2, PT, R29, UR14, !P2 ;  /* 0x0000000e1d007c0c */ /* 0x002fe2000d741270 */
[C---:B------:R-:W-:Y:S01]  /*41c60*/  IMAD.X R9, R5.reuse, 0x1, R0, P4 ;  /* 0x0000000105097824 */ /* 0x040fe200020e0600 */
[----:B--2---:R-:W-:Y:S01]  /*41c70*/  ISETP.GE.AND P4, PT, R4, UR10, PT ;  /* 0x0000000a04007c0c */ /* 0x004fe2000bf86270 */
[----:B------:R-:W1:Y:S01]  /*41c80*/  LDCU UR14, c[0x0][0x398] ;  /* 0x00007300ff0e77ac */ /* 0x000e620008000800 */
[-C--:B------:R-:W-:Y:S02]  /*41c90*/  IADD3 R4, P6, PT, R12, R3.reuse, RZ ;  /* 0x000000030c047210 */ /* 0x080fe40007fde0ff */
[----:B------:R-:W-:Y:S01]  /*41ca0*/  PRMT R13, R26, 0x7770, RZ ;  /* 0x000077701a0d7816 */ /* 0x000fe200000000ff */
[----:B------:R-:W-:Y:S01]  /*41cb0*/  VIADD R12, R12, UR4 ;  /* 0x000000040c0c7c36 */ /* 0x000fe20008000000 */
[----:B------:R-:W-:Y:S01]  /*41cc0*/  PRMT R11, R26, 0x7771, RZ ;  /* 0x000077711a0b7816 */ /* 0x000fe200000000ff */
[----:B------:R-:W-:Y:S01]  /*41cd0*/  IMAD.X R5, R5, 0x1, R28, P6 ;  /* 0x0000000105057824 */ /* 0x000fe200030e061c */
[----:B------:R-:W-:Y:S01]  /*41ce0*/  ISETP.LT.AND P6, PT, R20, UR18, !P3 ;  /* 0x0000001214007c0c */ /* 0x000fe2000dfc1270 */
[----:B------:R-:W-:Y:S01]  /*41cf0*/  VIADD R10, R22, 0x70 ;  /* 0x00000070160a7836 */ /* 0x000fe20000000000 */
[----:B------:R2:W-:Y:S01]  /*41d00*/  @P5 STG.E.U8 desc[UR8][R8.64], R13 ;  /* 0x0000000d08005986 */ /* 0x0005e2000c101108 */
[----:B------:R-:W-:Y:S01]  /*41d10*/  SHF.R.S32.HI R17, RZ, 0x1f, R12 ;  /* 0x0000001fff117819 */ /* 0x000fe2000001140c */
[----:B------:R-:W2:Y:S02]  /*41d20*/  LDCU UR10, c[0x0][0x3b8] ;  /* 0x00007700ff0a77ac */ /* 0x000ea40008000800 */
[----:B------:R1:W-:Y:S01]  /*41d30*/  @P2 STG.E.U8 desc[UR8][R4.64], R11 ;  /* 0x0000000b04002986 */ /* 0x0003e2000c101108 */
[-C--:B0-----:R-:W-:Y:S01]  /*41d40*/  IADD3 R6, P2, PT, R12, R2.reuse, RZ ;  /* 0x000000020c067210 */ /* 0x081fe20007f5e0ff */
[----:B------:R-:W0:Y:S01]  /*41d50*/  LDCU UR18, c[0x0][0x398] ;  /* 0x00007300ff1277ac */ /* 0x000e220008000800 */
[----:B------:R-:W-:Y:S01]  /*41d60*/  ISETP.GE.AND P5, PT, R10, UR12, PT ;  /* 0x0000000c0a007c0c */ /* 0x000fe2000bfa6270 */
[----:B------:R-:W0:Y:S02]  /*41d70*/  LDCU UR12, c[0x0][0x39c] ;  /* 0x00007380ff0c77ac */ /* 0x000e240008000800 */
[----:B------:R-:W-:Y:S01]  /*41d80*/  IMAD.X R7, R17, 0x1, R0, P2 ;  /* 0x0000000111077824 */ /* 0x000fe200010e0600 */
[----:B------:R-:W-:Y:S01]  /*41d90*/  PRMT R15, R26, 0x7772, RZ ;  /* 0x000077721a0f7816 */ /* 0x000fe200000000ff */
[C---:B----4-:R-:W-:Y:S01]  /*41da0*/  VIADD R10, R12.reuse, UR6 ;  /* 0x000000060c0a7c36 */ /* 0x050fe20008000000 */
[----:B--2---:R-:W-:Y:S01]  /*41db0*/  IADD3 R8, P2, PT, R12, R3, RZ ;  /* 0x000000030c087210 */ /* 0x004fe20007f5e0ff */
[----:B------:R-:W-:Y:S01]  /*41dc0*/  VIADD R14, R22, 0x71 ;  /* 0x00000071160e7836 */ /* 0x000fe20000000000 */
[----:B---3--:R-:W-:Y:S01]  /*41dd0*/  ISETP.LT.AND P3, PT, R29, UR20, !P3 ;  /* 0x000000141d007c0c */ /* 0x008fe2000df61270 */
[----:B------:R2:W-:Y:S01]  /*41de0*/  @P6 STG.E.U8 desc[UR8][R6.64], R15 ;  /* 0x0000000f06006986 */ /* 0x0005e2000c101108 */
[----:B-1----:R-:W-:Y:S01]  /*41df0*/  ISETP.LT.AND P6, PT, R20, UR14, !P1 ;  /* 0x0000000e14007c0c */ /* 0x002fe2000cfc1270 */
[----:B------:R-:W-:Y:S01]  /*41e00*/  IMAD.X R9, R17, 0x1, R28, P2 ;  /* 0x0000000111097824 */ /* 0x000fe200010e061c */
[----:B------:R-:W-:Y:S01]  /*41e10*/  SHF.R.S32.HI R19, RZ, 0x1f, R10 ;  /* 0x0000001fff137819 */ /* 0x000fe2000001140a */
[----:B------:R-:W1:Y:S01]  /*41e20*/  LDCU UR14, c[0x0][0x398] ;  /* 0x00007300ff0e77ac */ /* 0x000e620008000800 */
[----:B------:R-:W-:-:S02]  /*41e30*/  IADD3 R12, P2, PT, R10, R2, RZ ;  /* 0x000000020a0c7210 */ /* 0x000fc40007f5e0ff */
[----:B------:R-:W-:Y:S01]  /*41e40*/  PRMT R11, R26, 0x7773, RZ ;  /* 0x000077731a0b7816 */ /* 0x000fe200000000ff */
[----:B------:R-:W3:Y:S01]  /*41e50*/  LDCU UR4, c[0x0][0x3b8] ;  /* 0x00007700ff0477ac */ /* 0x000ee20008000800 */
[----:B------:R-:W-:Y:S01]  /*41e60*/  PRMT R17, R27, 0x7770, RZ ;  /* 0x000077701b117816 */ /* 0x000fe200000000ff */
[----:B------:R-:W-:Y:S01]  /*41e70*/  IMAD.X R13, R19, 0x1, R0, P2 ;  /* 0x00000001130d7824 */ /* 0x000fe200010e0600 */
[----:B0-----:R-:W-:Y:S01]  /*41e80*/  ISETP.GE.AND P2, PT, R14, UR12, PT ;  /* 0x0000000c0e007c0c */ /* 0x001fe2000bf46270 */
[----:B------:R-:W0:Y:S01]  /*41e90*/  LDCU UR12, c[0x0][0x39c] ;  /* 0x00007380ff0c77ac */ /* 0x000e220008000800 */
[----:B------:R4:W-:Y:S01]  /*41ea0*/  @P3 STG.E.U8 desc[UR8][R8.64], R11 ;  /* 0x0000000b08003986 */ /* 0x0009e2000c101108 */
[----:B------:R-:W-:Y:S01]  /*41eb0*/  ISETP.LT.AND P1, PT, R29, UR16, !P1 ;  /* 0x000000101d007c0c */ /* 0x000fe2000cf21270 */
[----:B------:R-:W-:Y:S01]  /*41ec0*/  VIADD R14, R10, UR10 ;  /* 0x0000000a0a0e7c36 */ /* 0x000fe20008000000 */
[----:B------:R-:W0:Y:S01]  /*41ed0*/  LDCU UR16, c[0x0][0x398] ;  /* 0x00007300ff1077ac */ /* 0x000e220008000800 */
[----:B------:R1:W-:Y:S01]  /*41ee0*/  @P6 STG.E.U8 desc[UR8][R12.64], R17 ;  /* 0x000000110c006986 */ /* 0x0003e2000c101108 */
[----:B------:R-:W-:-:S02]  /*41ef0*/  ISETP.LT.AND P6, PT, R20, UR18, !P4 ;  /* 0x0000001214007c0c */ /* 0x000fc4000e7c1270 */
[----:B--2---:R-:W-:Y:S01]  /*41f00*/  PRMT R15, R27, 0x7771, RZ ;  /* 0x000077711b0f7816 */ /* 0x004fe200000000ff */
[----:B------:R-:W2:Y:S01]  /*41f10*/  LDCU UR10, c[0x0][0x39c] ;  /* 0x00007380ff0a77ac */ /* 0x000ea20008000800 */
[----:B----4-:R-:W-:Y:S01]  /*41f20*/  IADD3 R8, P3, PT, R10, R3, RZ ;  /* 0x000000030a087210 */ /* 0x010fe20007f7e0ff */
[----:B------:R-:W4:Y:S04]  /*41f30*/  LDCU UR6, c[0x0][0x3b8] ;  /* 0x00007700ff0677ac */ /* 0x000f280008000800 */
[----:B------:R-:W-:Y:S01]  /*41f40*/  IMAD.X R9, R19, 0x1, R28, P3 ;  /* 0x0000000113097824 */ /* 0x000fe200018e061c */
[----:B------:R-:W-:Y:S01]  /*41f50*/  SHF.R.S32.HI R19, RZ, 0x1f, R14 ;  /* 0x0000001fff137819 */ /* 0x000fe2000001140e */
[----:B-1----:R-:W-:Y:S01]  /*41f60*/  VIADD R12, R22, 0x72 ;  /* 0x00000072160c7836 */ /* 0x002fe20000000000 */
[----:B------:R-:W-:Y:S01]  /*41f70*/  IADD3 R10, P3, PT, R14, R2, RZ ;  /* 0x000000020e0a7210 */ /* 0x000fe20007f7e0ff */
[----:B------:R-:W1:Y:S01]  /*41f80*/  LDCU UR18, c[0x0][0x398] ;  /* 0x00007300ff1277ac */ /* 0x000e620008000800 */
[----:B------:R-:W-:-:S03]  /*41f90*/  PRMT R17, R27, 0x7772, RZ ;  /* 0x000077721b117816 */ /* 0x000fc600000000ff */
[----:B------:R-:W-:Y:S01]  /*41fa0*/  IMAD.X R11, R19, 0x1, R0, P3 ;  /* 0x00000001130b7824 */ /* 0x000fe200018e0600 */
[----:B------:R3:W-:Y:S01]  /*41fb0*/  @P1 STG.E.U8 desc[UR8][R8.64], R15 ;  /* 0x0000000f08001986 */ /* 0x0007e2000c101108 */
[----:B------:R-:W-:Y:S01]  /*41fc0*/  ISETP.LT.AND P4, PT, R29, UR14, !P4 ;  /* 0x0000000e1d007c0c */ /* 0x000fe2000e781270 */
[----:B------:R-:W1:Y:S01]  /*41fd0*/  LDCU UR14, c[0x0][0x398] ;  /* 0x00007300ff0e77ac */ /* 0x000e620008000800 */
[----:B0-----:R-:W-:Y:S01]  /*41fe0*/  ISETP.GE.AND P3, PT, R12, UR12, PT ;  /* 0x0000000c0c007c0c */ /* 0x001fe2000bf66270 */
[----:B------:R0:W-:Y:S01]  /*41ff0*/  @P6 STG.E.U8 desc[UR8][R10.64], R17 ;  /* 0x000000110a006986 */ /* 0x0001e2000c101108 */
[----:B------:R-:W-:Y:S01]  /*42000*/  IADD3 R12, P6, PT, R14, R3, RZ ;  /* 0x000000030e0c7210 */ /* 0x000fe20007fde0ff */
[----:B------:R-:W1:Y:S01]  /*42010*/  LDCU UR12, c[0x0][0x398] ;  /* 0x00007300ff0c77ac */ /* 0x000e620008000800 */
[----:B------:R-:W-:Y:S01]  /*42020*/  ISETP.LT.AND P1, PT, R20, UR16, !P5 ;  /* 0x0000001014007c0c */ /* 0x000fe2000ef21270 */
[----:B---3--:R-:W-:Y:S01]  /*42030*/  VIADD R8, R14, UR4 ;  /* 0x000000040e087c36 */ /* 0x008fe20008000000 */
[----:B------:R-:W-:Y:S01]  /*42040*/  PRMT R27, R27, 0x7773, RZ ;  /* 0x000077731b1b7816 */ /* 0x000fe200000000ff */
[----:B------:R-:W-:Y:S01]  /*42050*/  IMAD.X R13, R19, 0x1, R28, P6 ;  /* 0x00000001130d7824 */ /* 0x000fe200030e061c */
[----:B------:R-:W3:Y:S01]  /*42060*/  LDCU UR4, c[0x0][0x3b8] ;  /* 0x00007700ff0477ac */ /* 0x000ee20008000800 */
[----:B0-----:R-:W-:Y:S01]  /*42070*/  VIADD R10, R22, 0x73 ;  /* 0x00000073160a7836 */ /* 0x001fe20000000000 */
[----:B------:R-:W-:-:S02]  /*42080*/  SHF.R.S32.HI R9, RZ, 0x1f, R8 ;  /* 0x0000001fff097819 */ /* 0x000fc40000011408 */
[----:B------:R-:W-:Y:S01]  /*42090*/  IADD3 R14, P6, PT, R8, R2, RZ ;  /* 0x00000002080e7210 */ /* 0x000fe20007fde0ff */
[----:B------:R-:W-:Y:S01]  /*420a0*/  @P4 STG.E.U8 desc[UR8][R12.64], R27 ;  /* 0x0000001b0c004986 */ /* 0x000fe2000c101108 */
[----:B--2---:R-:W-:Y:S01]  /*420b0*/  ISETP.GE.AND P4, PT, R10, UR10, PT ;  /* 0x0000000a0a007c0c */ /* 0x004fe2000bf86270 */
[----:B------:R-:W0:Y:S02]  /*420c0*/  LDCU UR10, c[0x0][0x39c] ;  /* 0x00007380ff0a77ac */ /* 0x000e240008000800 */
[----:B------:R-:W-:Y:S01]  /*420d0*/  IMAD.X R15, R9, 0x1, R0, P6 ;  /* 0x00000001090f7824 */ /* 0x000fe200030e0600 */
[----:B-1----:R-:W-:Y:S01]  /*420e0*/  ISETP.LT.AND P5, PT, R29, UR18, !P5 ;  /* 0x000000121d007c0c */ /* 0x002fe2000efa1270 */
[----:B------:R-:W1:Y:S01]  /*420f0*/  LDCU UR16, c[0x0][0x398] ;  /* 0x00007300ff1077ac */ /* 0x000e620008000800 */
[----:B----4-:R-:W-:Y:S01]  /*42100*/  VIADD R10, R8, UR6 ;  /* 0x00000006080a7c36 */ /* 0x010fe20008000000 */
[----:B------:R-:W-:Y:S01]  /*42110*/  ISETP.LT.AND P6, PT, R20, UR12, !P2 ;  /* 0x0000000c14007c0c */ /* 0x000fe2000d7c1270 */
[----:B------:R-:W2:Y:S03]  /*42120*/  LDCU UR6, c[0x0][0x3b8] ;  /* 0x00007700ff0677ac */ /* 0x000ea60008000800 */
[----:B------:R-:W-:-:S02]  /*42130*/  SHF.R.S32.HI R21, RZ, 0x1f, R10 ;  /* 0x0000001fff157819 */ /* 0x000fc4000001140a */
[----:B------:R-:W-:Y:S01]  /*42140*/  ISETP.LT.AND P2, PT, R29, UR14, !P2 ;  /* 0x0000000e1d007c0c */ /* 0x000fe2000d741270 */
[----:B------:R-:W4:Y:S01]  /*42150*/  LDCU UR12, c[0x0][0x398] ;  /* 0x00007300ff0c77ac */ /* 0x000f220008000800 */
[----:B------:R-:W0:Y:S01]  /*42160*/  LDCU UR14, c[0x0][0x398] ;  /* 0x00007300ff0e77ac */ /* 0x000e220008000800 */
[----:B------:R-:W0:Y:S02]  /*42170*/  LDS.128 R4, [R24] ;  /* 0x0000000018047984 */ /* 0x000e240000000c00 */
[----:B0-----:R-:W-:-:S05]  /*42180*/  PRMT R11, R4, 0x7770, RZ ;  /* 0x00007770040b7816 */ /* 0x001fca00000000ff */
[----:B------:R0:W-:Y:S01]  /*42190*/  @P1 STG.E.U8 desc[UR8][R14.64], R11 ;  /* 0x0000000b0e001986 */ /* 0x0001e2000c101108 */
[----:B------:R-:W-:Y:S02]  /*421a0*/  IADD3 R8, P1, PT, R8, R3, RZ ;  /* 0x0000000308087210 */ /* 0x000fe40007f3e0ff */
[----:B------:R-:W-:-:S03]  /*421b0*/  PRMT R19, R4, 0x7771, RZ ;  /* 0x0000777104137816 */ /* 0x000fc600000000ff */
[----:B------:R-:W-:Y:S01]  /*421c0*/  IMAD.X R9, R9, 0x1, R28, P1 ;  /* 0x0000000109097824 */ /* 0x000fe200008e061c */
[-C--:B------:R-:W-:Y:S02]  /*421d0*/  IADD3 R12, P1, PT, R10, R2.reuse, RZ ;  /* 0x000000020a0c7210 */ /* 0x080fe40007f3e0ff */
[----:B------:R-:W-:Y:S01]  /*421e0*/  PRMT R17, R4, 0x7772, RZ ;  /* 0x0000777204117816 */ /* 0x000fe200000000ff */
[----:B0-----:R-:W-:Y:S02]  /*421f0*/  VIADD R11, R22, 0x74 ;  /* 0x00000074160b7836 */ /* 0x001fe40000000000 */
[----:B------:R-:W-:Y:S01]  /*42200*/  IMAD.X R13, R21, 0x1, R0, P1 ;  /* 0x00000001150d7824 */ /* 0x000fe200008e0600 */
[----:B------:R0:W-:Y:S01]  /*42210*/  @P5 STG.E.U8 desc[UR8][R8.64], R19 ;  /* 0x0000001308005986 */ /* 0x0001e2000c101108 */
[C---:B---3--:R-:W-:Y:S01]  /*42220*/  VIADD R14, R10.reuse, UR4 ;  /* 0x000000040a0e7c36 */ /* 0x048fe20008000000 */
[----:B------:R-:W-:Y:S01]  /*42230*/  ISETP.GE.AND P1, PT, R11, UR10, PT ;  /* 0x0000000a0b007c0c */ /* 0x000fe2000bf26270 */
[----:B------:R-:W3:Y:S01]  /*42240*/  LDCU UR10, c[0x0][0x398] ;  /* 0x00007300ff0a77ac */ /* 0x000ee20008000800 */
[----:B------:R-:W-:Y:S01]  /*42250*/  IADD3 R10, P5, PT, R10, R3, RZ ;  /* 0x000000030a0a7210 */ /* 0x000fe20007fbe0ff */
[----:B------:R2:W-:Y:S01]  /*42260*/  @P6 STG.E.U8 desc[UR8][R12.64], R17 ;  /* 0x000000110c006986 */ /* 0x0005e2000c101108 */
[----:B-1----:R-:W-:Y:S01]  /*42270*/  ISETP.LT.AND P6, PT, R20, UR16, !P3 ;  /* 0x0000001014007c0c */ /* 0x002fe2000dfc1270 */
[----:B------:R-:W1:Y:S01]  /*42280*/  LDCU UR4, c[0x0][0x3b8] ;  /* 0x00007700ff0477ac */ /* 0x000e620008000800 */
[----:B------:R-:W-:Y:S01]  /*42290*/  SHF.R.S32.HI R23, RZ, 0x1f, R14 ;  /* 0x0000001fff177819 */ /* 0x000fe2000001140e */
[----:B------:R-:W-:Y:S01]  /*422a0*/  IMAD.X R11, R21, 0x1, R28, P5 ;  /* 0x00000001150b7824 */ /* 0x000fe200028e061c */
[----:B0-----:R-:W-:-:S02]  /*422b0*/  IADD3 R8, P5, PT, R14, R2, RZ ;  /* 0x000000020e087210 */ /* 0x001fc40007fbe0ff */
[----:B------:R-:W-:Y:S01]  /*422c0*/  PRMT R15, R4, 0x7773, RZ ;  /* 0x00007773040f7816 */ /* 0x000fe200000000ff */
[----:B------:R-:W-:Y:S01]  /*422d0*/  VIADD R4, R22, 0x75 ;  /* 0x0000007516047836 */ /* 0x000fe20000000000 */
[----:B--2---:R-:W-:Y:S01]  /*422e0*/  PRMT R17, R5, 0x7770, RZ ;  /* 0x0000777005117816 */ /* 0x004fe200000000ff */
[----:B------:R-:W-:Y:S02]  /*422f0*/  IMAD.X R9, R23, 0x1, R0, P5 ;  /* 0x0000000117097824 */ /* 0x000fe400028e0600 */
[----:B------:R0:W-:Y:S01]  /*42300*/  @P2 STG.E.U8 desc[UR8][R10.64], R15 ;  /* 0x0000000f0a002986 */ /* 0x0001e2000c101108 */
[----:B------:R-:W-:Y:S01]  /*42310*/  ISETP.GE.AND P5, PT, R4, UR5, PT ;  /* 0x0000000504007c0c */ /* 0x000fe2000bfa6270 */
[C---:B------:R-:W-:Y:S01]  /*42320*/  VIADD R4, R14.reuse, UR6 ;  /* 0x000000060e047c36 */ /* 0x040fe20008000000 */
[----:B---3--:R-:W-:Y:S01]  /*42330*/  ISETP.LT.AND P3, PT, R29, UR10, !P3 ;  /* 0x0000000a1d007c0c */ /* 0x008fe2000df61270 */
[----:B------:R2:W-:Y:S01]  /*42340*/  @P6 STG.E.U8 desc[UR8][R8.64], R17 ;  /* 0x0000001108006986 */ /* 0x0005e2000c101108 */
[----:B------:R-:W-:Y:S01]  /*42350*/  IADD3 R12, P6, PT, R14, R3, RZ ;  /* 0x000000030e0c7210 */ /* 0x000fe20007fde0ff */
[----:B------:R-:W3:Y:S01]  /*42360*/  LDCU UR10, c[0x0][0x398] ;  /* 0x00007300ff0a77ac */ /* 0x000ee20008000800 */
[----:B----4-:R-:W-:-:S02]  /*42370*/  ISETP.LT.AND P2, PT, R20, UR12, !P4 ;  /* 0x0000000c14007c0c */ /* 0x010fc4000e741270 */
[----:B------:R-:W-:Y:S01]  /*42380*/  SHF.R.S32.HI R19, RZ, 0x1f, R4 ;  /* 0x0000001fff137819 */ /* 0x000fe20000011404 */
[----:B------:R-:W-:Y:S01]  /*42390*/  IMAD.X R13, R23, 0x1, R28, P6 ;  /* 0x00000001170d7824 */ /* 0x000fe200030e061c */
[----:B------:R-:W4:Y:S01]  /*423a0*/  LDCU UR6, c[0x0][0x398] ;  /* 0x00007300ff0677ac */ /* 0x000f220008000800 */
[----:B0-----:R-:W-:Y:S02]  /*423b0*/  IADD3 R10, P6, PT, R4, R2, RZ ;  /* 0x00000002040a7210 */ /* 0x001fe40007fde0ff */
[C---:B------:R-:W-:Y:S01]  /*423c0*/  PRMT R15, R5.reuse, 0x7771, RZ ;  /* 0x00007771050f7816 */ /* 0x040fe200000000ff */
[----:B------:R-:W0:Y:S01]  /*423d0*/  LDCU UR5, c[0x0][0x3b8] ;  /* 0x00007700ff0577ac */ /* 0x000e220008000800 */
[----:B--2---:R-:W-:Y:S01]  /*423e0*/  VIADD R8, R22, 0x76 ;  /* 0x0000007616087836 */ /* 0x004fe20000000000 */
[----:B------:R-:W-:Y:S01]  /*423f0*/  PRMT R17, R5, 0x7772, RZ ;  /* 0x0000777205117816 */ /* 0x000fe200000000ff */
[----:B------:R-:W-:Y:S01]  /*42400*/  IMAD.X R11, R19, 0x1, R0, P6 ;  /* 0x00000001130b7824 */ /* 0x000fe200030e0600 */
[----:B------:R-:W-:Y:S01]  /*42410*/  @P3 STG.E.U8 desc[UR8][R12.64], R15 ;  /* 0x0000000f0c003986 */ /* 0x000fe2000c101108 */
[----:B-1----:R-:W-:Y:S01]  /*42420*/  VIADD R14, R4, UR4 ;  /* 0x00000004040e7c36 */ /* 0x002fe20008000000 */
[----:B------:R-:W-:Y:S01]  /*42430*/  ISETP.GE.AND P3, PT, R8, UR11, PT ;  /* 0x0000000b08007c0c */ /* 0x000fe2000bf66270 */
[----:B------:R-:W1:Y:S01]  /*42440*/  LDCU UR11, c[0x0][0x398] ;  /* 0x00007300ff0b77ac */ /* 0x000e620008000800 */
[----:B------:R2:W-:Y:S01]  /*42450*/  @P2 STG.E.U8 desc[UR8][R10.64], R17 ;  /* 0x000000110a002986 */ /* 0x0005e2000c101108 */
[----:B------:R-:W-:-:S02]  /*42460*/  IADD3 R8, P2, PT, R4, R3, RZ ;  /* 0x0000000304087210 */ /* 0x000fc40007f5e0ff */
[----:B------:R-:W-:Y:S01]  /*42470*/  ISETP.LT.AND P4, PT, R29, UR14, !P4 ;  /* 0x0000000e1d007c0c */ /* 0x000fe2000e781270 */
[----:B------:R-:W0:Y:S01]  /*42480*/  LDCU UR4, c[0x0][0x3b8] ;  /* 0x00007700ff0477ac */ /* 0x000e220008000800 */
[----:B---3--:R-:W-:Y:S01]  /*42490*/  ISETP.LT.AND P6, PT, R20, UR10, !P1 ;  /* 0x0000000a14007c0c */ /* 0x008fe2000cfc1270 */
[----:B------:R-:W-:Y:S01]  /*424a0*/  IMAD.X R9, R19, 0x1, R28, P2 ;  /* 0x0000000113097824 */ /* 0x000fe200010e061c */
[----:B------:R-:W-:Y:S01]  /*424b0*/  SHF.R.S32.HI R21, RZ, 0x1f, R14 ;  /* 0x0000001fff157819 */ /* 0x000fe2000001140e */
[----:B------:R-:W3:Y:S01]  /*424c0*/  LDCU UR10, c[0x0][0x398] ;  /* 0x00007300ff0a77ac */ /* 0x000ee20008000800 */
[----:B------:R-:W-:Y:S01]  /*424d0*/  IADD3 R4, P2, PT, R14, R2, RZ ;  /* 0x000000020e047210 */ /* 0x000fe20007f5e0ff */
[----:B--2---:R-:W-:Y:S01]  /*424e0*/  VIADD R10, R22, 0x77 ;  /* 0x00000077160a7836 */ /* 0x004fe20000000000 */
[----:B------:R-:W-:-:S03]  /*424f0*/  PRMT R15, R5, 0x7773, RZ ;  /* 0x00007773050f7816 */ /* 0x000fc600000000ff */
[----:B------:R-:W-:Y:S01]  /*42500*/  IMAD.X R5, R21, 0x1, R0, P2 ;  /* 0x0000000115057824 */ /* 0x000fe200010e0600 */
[----:B------:R-:W-:Y:S01]  /*42510*/  PRMT R11, R6, 0x7770, RZ ;  /* 0x00007770060b7816 */ /* 0x000fe200000000ff */
[----:B------:R-:W2:Y:S01]  /*42520*/  LDCU UR12, c[0x0][0x398] ;  /* 0x00007300ff0c77ac */ /* 0x000ea20008000800 */
[----:B------:R-:W-:Y:S01]  /*42530*/  ISETP.GE.AND P2, PT, R10, UR7, PT ;  /* 0x000000070a007c0c */ /* 0x000fe2000bf46270 */
[----:B------:R3:W-:Y:S01]  /*42540*/  @P4 STG.E.U8 desc[UR8][R8.64], R15 ;  /* 0x0000000f08004986 */ /* 0x0007e2000c101108 */
[----:B----4-:R-:W-:Y:S01]  /*42550*/  ISETP.LT.AND P1, PT, R29, UR6, !P1 ;  /* 0x000000061d007c0c */ /* 0x010fe2000cf21270 */
[----:B------:R-:W4:Y:S01]  /*42560*/  LDCU UR7, c[0x0][0x398] ;  /* 0x00007300ff0777ac */ /* 0x000f220008000800 */
[C---:B------:R-:W-:Y:S01]  /*42570*/  IADD3 R12, P4, PT, R14.reuse, R3, RZ ;  /* 0x000000030e0c7210 */ /* 0x040fe20007f9e0ff */
[----:B0-----:R-:W-:Y:S01]  /*42580*/  VIADD R10, R14, UR5 ;  /* 0x000000050e0a7c36 */ /* 0x001fe20008000000 */
[----:B------:R-:W0:Y:S01]  /*42590*/  LDCU UR6, c[0x0][0x398] ;  /* 0x00007300ff0677ac */ /* 0x000e220008000800 */
[----:B------:R2:W-:Y:S01]  /*425a0*/  @P6 STG.E.U8 desc[UR8][R4.64], R11 ;  /* 0x0000000b04006986 */ /* 0x0005e2000c101108 */
[----:B-1----:R-:W-:Y:S01]  /*425b0*/  ISETP.LT.AND P6, PT, R20, UR11, !P5 ;  /* 0x0000000b14007c0c */ /* 0x002fe2000efc1270 */
[----:B------:R-:W-:Y:S01]  /*425c0*/  IMAD.X R13, R21, 0x1, R28, P4 ;  /* 0x00000001150d7824 */ /* 0x000fe200020e061c */
[----:B------:R-:W-:Y:S01]  /*425d0*/  SHF.R.S32.HI R19, RZ, 0x1f, R10 ;  /* 0x0000001fff137819 */ /* 0x000fe2000001140a */
[----:B------:R-:W1:Y:S01]  /*425e0*/  LDCU UR5, c[0x0][0x3b8] ;  /* 0x00007700ff0577ac */ /* 0x000e620008000800 */
[----:B------:R-:W-:-:S02]  /*425f0*/  IADD3 R16, P4, PT, R10, R2, RZ ;  /* 0x000000020a107210 */ /* 0x000fc40007f9e0ff */
[----:B---3--:R-:W-:Y:S01]  /*42600*/  PRMT R15, R6, 0x7771, RZ ;  /* 0x00007771060f7816 */ /* 0x008fe200000000ff */
[----:B------:R-:W-:Y:S01]  /*42610*/  VIADD R18, R10, UR4 ;  /* 0x000000040a127c36 */ /* 0x000fe20008000000 */
[----:B------:R-:W-:Y:S01]  /*42620*/  PRMT R21, R6, 0x7772, RZ ;  /* 0x0000777206157816 */ /* 0x000fe200000000ff */
[----:B--2---:R-:W-:Y:S01]  /*42630*/  VIADD R4, R22, 0x78 ;  /* 0x0000007816047836 */ /* 0x004fe20000000000 */
[----:B------:R-:W2:Y:S01]  /*42640*/  LDCU UR11, c[0x0][0x398] ;  /* 0x00007300ff0b77ac */ /* 0x000ea20008000800 */
[----:B------:R-:W-:Y:S01]  /*42650*/  IMAD.X R17, R19, 0x1, R0, P4 ;  /* 0x0000000113117824 */ /* 0x000fe200020e0600 */
[----:B------:R-:W-:Y:S02]  /*42660*/  @P1 STG.E.U8 desc[UR8][R12.64], R15 ;  /* 0x0000000f0c001986 */ /* 0x000fe4000c101108 */
[----:B------:R-:W-:Y:S01]  /*42670*/  ISETP.GE.AND P4, PT, R4, UR13, PT ;  /* 0x0000000d04007c0c */ /* 0x000fe2000bf86270 */
[----:B------:R-:W3:Y:S01]  /*42680*/  LDCU UR4, c[0x0][0x3b8] ;  /* 0x00007700ff0477ac */ /* 0x000ee20008000800 */
[----:B------:R-:W-:Y:S01]  /*42690*/  IADD3 R4, P1, PT, R10, R3, RZ ;  /* 0x000000030a047210 */ /* 0x000fe20007f3e0ff */
[----:B------:R1:W-:Y:S01]  /*426a0*/  @P6 STG.E.U8 desc[UR8][R16.64], R21 ;  /* 0x0000001510006986 */ /* 0x0003e2000c101108 */
[----:B----4-:R-:W-:Y:S01]  /*426b0*/  ISETP.LT.AND P5, PT, R29, UR7, !P5 ;  /* 0x000000071d007c0c */ /* 0x010fe2000efa1270 */
[----:B------:R-:W4:Y:S01]  /*426c0*/  LDCU UR7, c[0x0][0x398] ;  /* 0x00007300ff0777ac */ /* 0x000f220008000800 */
[----:B0-----:R-:W-:Y:S01]  /*426d0*/  ISETP.LT.AND P6, PT, R20, UR6, !P3 ;  /* 0x0000000614007c0c */ /* 0x001fe2000dfc1270 */
[----:B------:R-:W0:Y:S01]  /*426e0*/  LDS.128 R8, [R24+0x400] ;  /* 0x0004000018087984 */ /* 0x000e220000000c00 */
[----:B------:R-:W-:Y:S01]  /*426f0*/  IMAD.X R5, R19, 0x1, R28, P1 ;  /* 0x0000000113057824 */ /* 0x000fe200008e061c */
[----:B------:R-:W-:Y:S01]  /*42700*/  SHF.R.S32.HI R23, RZ, 0x1f, R18 ;  /* 0x0000001fff177819 */ /* 0x000fe20000011412 */
[----:B------:R-:W2:Y:S01]  /*42710*/  LDCU UR6, c[0x0][0x398] ;  /* 0x00007300ff0677ac */ /* 0x000ea20008000800 */
[----:B------:R-:W-:-:S02]  /*42720*/  IADD3 R14, P1, PT, R18, R2, RZ ;  /* 0x00000002120e7210 */ /* 0x000fc40007f3e0ff */
[----:B------:R-:W-:Y:S01]  /*42730*/  PRMT R19, R6, 0x7773, RZ ;  /* 0x0000777306137816 */ /* 0x000fe200000000ff */
[----:B------:R-:W-:Y:S01]  /*42740*/  VIADD R6, R22, 0x79 ;  /* 0x0000007916067836 */ /* 0x000fe20000000000 */
[----:B-1----:R-:W-:Y:S01]  /*42750*/  PRMT R17, R7, 0x7770, RZ ;  /* 0x0000777007117816 */ /* 0x002fe200000000ff */
[----:B------:R-:W-:Y:S01]  /*42760*/  IMAD.X R15, R23, 0x1, R0, P1 ;  /* 0x00000001170f7824 */ /* 0x000fe200008e0600 */
[----:B------:R-:W-:Y:S01]  /*42770*/  ISETP.LT.AND P3, PT, R29, UR10, !P3 ;  /* 0x0000000a1d007c0c */ /* 0x000fe2000df61270 */
[----:B------:R1:W-:Y:S01]  /*42780*/  @P5 STG.E.U8 desc[UR8][R4.64], R19 ;  /* 0x0000001304005986 */ /* 0x0003e2000c101108 */
[----:B------:R-:W-:Y:S01]  /*42790*/  ISETP.GE.AND P1, PT, R6, UR17, PT ;  /* 0x0000001106007c0c */ /* 0x000fe2000bf26270 */
[C---:B------:R-:W-:Y:S01]  /*427a0*/  VIADD R6, R18.reuse, UR5 ;  /* 0x0000000512067c36 */ /* 0x040fe20008000000 */
[----:B------:R-:W2:Y:S01]  /*427b0*/  LDCU UR5, c[0x0][0x398] ;  /* 0x00007300ff0577ac */ /* 0x000ea20008000800 */
[----:B------:R3:W-:Y:S01]  /*427c0*/  @P6 STG.E.U8 desc[UR8][R14.64], R17 ;  /* 0x000000110e006986 */ /* 0x0007e2000c101108 */
[----:B------:R-:W-:-:S02]  /*427d0*/  IADD3 R12, P6, PT, R18, R3, RZ ;  /* 0x00000003120c7210 */ /* 0x000fc40007fde0ff */
[----:B----4-:R-:W-:Y:S01]  /*427e0*/  ISETP.LT.AND P5, PT, R20, UR7, !P2 ;  /* 0x0000000714007c0c */ /* 0x010fe2000d7a1270 */
[----:B------:R-:W4:Y:S01]  /*427f0*/  LDCU UR7, c[0x0][0x398] ;  /* 0x00007300ff0777ac */ /* 0x000f220008000800 */
[----:B------:R-:W-:Y:S01]  /*42800*/  SHF.R.S32.HI R21, RZ, 0x1f, R6 ;  /* 0x0000001fff157819 */ /* 0x000fe20000011406 */
[----:B------:R-:W-:Y:S01]  /*42810*/  IMAD.X R13, R23, 0x1, R28, P6 ;  /* 0x00000001170d7824 */ /* 0x000fe200030e061c */
[-C--:B-1----:R-:W-:Y:S01]  /*42820*/  IADD3 R4, P6, PT, R6, R2.reuse, RZ ;  /* 0x0000000206047210 */ /* 0x082fe20007fde0ff */
[----:B------:R-:W1:Y:S01]  /*42830*/  LDCU UR10, c[0x0][0x398] ;  /* 0x00007300ff0a77ac */ /* 0x000e620008000800 */
[C---:B------:R-:W-:Y:S01]  /*42840*/  PRMT R19, R7.reuse, 0x7771, RZ ;  /* 0x0000777107137816 */ /* 0x040fe200000000ff */
[----:B---3--:R-:W-:Y:S01]  /*42850*/  VIADD R14, R22, 0x7a ;  /* 0x0000007a160e7836 */ /* 0x008fe20000000000 */
[----:B------:R-:W-:Y:S01]  /*42860*/  PRMT R17, R7, 0x7772, RZ ;  /* 0x0000777207117816 */ /* 0x000fe200000000ff */
[----:B------:R-:W-:Y:S02]  /*42870*/  IMAD.X R5, R21, 0x1, R0, P6 ;  /* 0x0000000115057824 */ /* 0x000fe400030e0600 */
[----:B------:R3:W-:Y:S01]  /*42880*/  @P3 STG.E.U8 desc[UR8][R12.64], R19 ;  /* 0x000000130c003986 */ /* 0x0007e2000c101108 */
[----:B------:R-:W-:Y:S01]  /*42890*/  VIADD R16, R6, UR4 ;  /* 0x0000000406107c36 */ /* 0x000fe20008000000 */
[----:B------:R-:W-:Y:S01]  /*428a0*/  ISETP.GE.AND P3, PT, R14, UR15, PT ;  /* 0x0000000f0e007c0c */ /* 0x000fe2000bf66270 */
[----:B------:R-:W1:Y:S01]  /*428b0*/  LDCU UR4, c[0x0][0x3b8] ;  /* 0x00007700ff0477ac */ /* 0x000e620008000800 */
[----:B------:R-:W-:Y:S01]  /*428c0*/  IADD3 R14, P6, PT, R6, R3, RZ ;  /* 0x00000003060e7210 */ /* 0x000fe20007fde0ff */
[----:B------:R1:W-:Y:S01]  /*428d0*/  @P5 STG.E.U8 desc[UR8][R4.64], R17 ;  /* 0x0000001104005986 */ /* 0x0003e2000c101108 */
[----:B--2---:R-:W-:Y:S01]  /*428e0*/  ISETP.LT.AND P2, PT, R29, UR6, !P2 ;  /* 0x000000061d007c0c */ /* 0x004fe2000d741270 */
[----:B------:R-:W2:Y:S01]  /*428f0*/  LDCU UR6, c[0x0][0x398] ;  /* 0x00007300ff0677ac */ /* 0x000ea20008000800 */
[----:B------:R-:W-:Y:S01]  /*42900*/  ISETP.LT.AND P5, PT, R20, UR5, !P4 ;  /* 0x0000000514007c0c */ /* 0x000fe2000e7a1270 */
[----:B------:R-:W-:Y:S01]  /*42910*/  IMAD.X R15, R21, 0x1, R28, P6 ;  /* 0x00000001150f7824 */ /* 0x000fe200030e061c */
[----:B------:R-:W-:Y:S01]  /*42920*/  SHF.R.S32.HI R23, RZ, 0x1f, R16 ;  /* 0x0000001fff177819 */ /* 0x000fe20000011410 */
[----:B------:R-:W2:Y:S01]  /*42930*/  LDCU UR5, c[0x0][0x3b8] ;  /* 0x00007700ff0577ac */ /* 0x000ea20008000800 */
[----:B------:R-:W-:-:S02]  /*42940*/  IADD3 R6, P6, PT, R16, R2, RZ ;  /* 0x0000000210067210 */ /* 0x000fc40007fde0ff */
[----:B---3--:R-:W-:Y:S02]  /*42950*/  PRMT R13, R7, 0x7773, RZ ;  /* 0x00007773070d7816 */ /* 0x008fe400000000ff */
[----:B0-----:R-:W-:Y:S01]  /*42960*/  PRMT R19, R8, 0x7770, RZ ;  /* 0x0000777008137816 */ /* 0x001fe200000000ff */
[----:B------:R-:W-:Y:S01]  /*42970*/  IMAD.X R7, R23, 0x1, R0, P6 ;  /* 0x0000000117077824 */ /* 0x000fe200030e0600 */
[----:B----4-:R-:W-:Y:S01]  /*42980*/  ISETP.LT.AND P4, PT, R29, UR7, !P4 ;  /* 0x000000071d007c0c */ /* 0x010fe2000e781270 */
[----:B------:R-:W-:Y:S01]  /*42990*/  @P2 STG.E.U8 desc[UR8][R14.64], R13 ;  /* 0x0000000d0e002986 */ /* 0x000fe2000c101108 */
[----:B------:R-:W0:Y:S01]  /*429a0*/  LDCU UR7, c[0x0][0x398] ;  /* 0x00007300ff0777ac */ /* 0x000e220008000800 */
[----:B------:R-:W-:Y:S02]  /*429b0*/  VIADD R12, R22, 0x7b ;  /* 0x0000007b160c7836 */ /* 0x000fe40000000000 */
[----:B------:R3:W-:Y:S01]  /*429c0*/  @P5 STG.E.U8 desc[UR8][R6.64], R19 ;  /* 0x0000001306005986 */ /* 0x0007e2000c101108 */
[C---:B-1----:R-:W-:Y:S01]  /*429d0*/  IADD3 R4, P5, PT, R16.reuse, R3, RZ ;  /* 0x0000000310047210 */ /* 0x042fe20007fbe0ff */
[----:B------:R-:W-:Y:S01]  /*429e0*/  VIADD R16, R16, UR4 ;  /* 0x0000000410107c36 */ /* 0x000fe20008000000 */
[----:B--2---:R-:W-:Y:S01]  /*429f0*/  ISETP.LT.AND P2, PT, R20, UR6, !P1 ;  /* 0x0000000614007c0c */ /* 0x004fe2000cf41270 */
[----:B------:R-:W1:Y:S01]  /*42a00*/  LDCU UR6, c[0x0][0x398] ;  /* 0x00007300ff0677ac */ /* 0x000e620008000800 */
[----:B------:R-:W-:Y:S01]  /*42a10*/  PRMT R17, R8, 0x7771, RZ ;  /* 0x0000777108117816 */ /* 0x000fe200000000ff */
[----:B------:R-:W-:Y:S01]  /*42a20*/  IMAD.X R5, R23, 0x1, R28, P5 ;  /* 0x0000000117057824 */ /* 0x000fe200028e061c */
[----:B------:R-:W-:Y:S01]  /*42a30*/  ISETP.GE.AND P5, PT, R12, UR19, PT ;  /* 0x000000130c007c0c */ /* 0x000fe2000bfa6270 */
[----:B------:R-:W2:Y:S01]  /*42a40*/  LDCU UR4, c[0x0][0x3b8] ;  /* 0x00007700ff0477ac */ /* 0x000ea20008000800 */
[----:B------:R-:W-:-:S02]  /*42a50*/  SHF.R.S32.HI R21, RZ, 0x1f, R16 ;  /* 0x0000001fff157819 */ /* 0x000fc40000011410 */
[----:B------:R-:W-:Y:S01]  /*42a60*/  IADD3 R12, P6, PT, R16, R2, RZ ;  /* 0x00000002100c7210 */ /* 0x000fe20007fde0ff */
[----:B---3--:R-:W-:Y:S01]  /*42a70*/  VIADD R6, R22, 0x7c ;  /* 0x0000007c16067836 */ /* 0x008fe20000000000 */
[----:B------:R3:W-:Y:S01]  /*42a80*/  @P4 STG.E.U8 desc[UR8][R4.64], R17 ;  /* 0x0000001104004986 */ /* 0x0007e2000c101108 */
[----:B------:R-:W-:Y:S02]  /*42a90*/  PRMT R15, R8, 0x7772, RZ ;  /* 0x00007772080f7816 */ /* 0x000fe400000000ff */
[----:B------:R-:W-:Y:S01]  /*42aa0*/  IMAD.X R13, R21, 0x1, R0, P6 ;  /* 0x00000001150d7824 */ /* 0x000fe200030e0600 */
[----:B------:R-:W-:Y:S02]  /*42ab0*/  ISETP.GE.AND P4, PT, R6, UR21, PT ;  /* 0x0000001506007c0c */ /* 0x000fe4000bf86270 */
[C---:B------:R-:W-:Y:S01]  /*42ac0*/  IADD3 R6, P6, PT, R16.reuse, R3, RZ ;  /* 0x0000000310067210 */ /* 0x040fe20007fde0ff */
[----:B------:R-:W-:Y:S01]  /*42ad0*/  VIADD R16, R16, UR5 ;  /* 0x0000000510107c36 */ /* 0x000fe20008000000 */
[----:B------:R-:W-:Y:S01]  /*42ae0*/  ISETP.LT.AND P1, PT, R29, UR10, !P1 ;  /* 0x0000000a1d007c0c */ /* 0x000fe2000cf21270 */
[----:B------:R4:W-:Y:S01]  /*42af0*/  @P2 STG.E.U8 desc[UR8][R12.64], R15 ;  /* 0x0000000f0c002986 */ /* 0x0009e2000c101108 */
[----:B------:R-:W2:Y:S01]  /*42b00*/  LDCU UR10, c[0x0][0x398] ;  /* 0x00007300ff0a77ac */ /* 0x000ea20008000800 */
[----:B------:R-:W-:Y:S01]  /*42b10*/  IMAD.X R7, R21, 0x1, R28, P6 ;  /* 0x0000000115077824 */ /* 0x000fe200030e061c */
[----:B0-----:R-:W-:-:S02]  /*42b20*/  ISETP.LT.AND P2, PT, R20, UR7, !P3 ;  /* 0x0000000714007c0c */ /* 0x001fc4000df41270 */
[----:B------:R-:W-:Y:S01]  /*42b30*/  SHF.R.S32.HI R19, RZ, 0x1f, R16 ;  /* 0x0000001fff137819 */ /* 0x000fe20000011410 */
[----:B------:R-:W0:Y:S01]  /*42b40*/  LDCU UR5, c[0x0][0x3b8] ;  /* 0x00007700ff0577ac */ /* 0x000e220008000800 */
[-C--:B---3--:R-:W-:Y:S02]  /*42b50*/  IADD3 R4, P6, PT, R16, R2.reuse, RZ ;  /* 0x0000000210047210 */ /* 0x088fe40007fde0ff */
[----:B------:R-:W-:Y:S01]  /*42b60*/  PRMT R17, R8, 0x7773, RZ ;  /* 0x0000777308117816 */ /* 0x000fe200000000ff */
[----:B------:R-:W3:Y:S02]  /*42b70*/  LDCU UR7, c[0x0][0x398] ;  /* 0x00007300ff0777ac */ /* 0x000ee40008000800 */
[----:B------:R-:W-:Y:S01]  /*42b80*/  IMAD.X R5, R19, 0x1, R0, P6 ;  /* 0x0000000113057824 */ /* 0x000fe200030e0600 */
[----:B-1----:R-:W-:Y:S01]  /*42b90*/  ISETP.LT.AND P6, PT, R29, UR6, !P3 ;  /* 0x000000061d007c0c */ /* 0x002fe2000dfc1270 */
[----:B------:R-:W1:Y:S01]  /*42ba0*/  LDCU UR6, c[0x0][0x398] ;  /* 0x00007300ff0677ac */ /* 0x000e620008000800 */
[----:B----4-:R-:W-:Y:S01]  /*42bb0*/  PRMT R15, R9, 0x7770, RZ ;  /* 0x00007770090f7816 */ /* 0x010fe200000000ff */
[----:B------:R4:W-:Y:S04]  /*42bc0*/  @P1 STG.E.U8 desc[UR8][R6.64], R17 ;  /* 0x0000001106001986 */ /* 0x0009e8000c101108 */
[----:B------:R0:W-:Y:S01]  /*42bd0*/  @P2 STG.E.U8 desc[UR8][R4.64], R15 ;  /* 0x0000000f04002986 */ /* 0x0001e2000c101108 */
[C---:B------:R-:W-:Y:S01]  /*42be0*/  IADD3 R12, P2, PT, R16.reuse, R3, RZ ;  /* 0x00000003100c7210 */ /* 0x040fe20007f5e0ff */
[----:B--2---:R-:W-:Y:S01]  /*42bf0*/  VIADD R16, R16, UR4 ;  /* 0x0000000410107c36 */ /* 0x004fe20008000000 */
[----:B------:R-:W-:Y:S01]  /*42c00*/  ISETP.LT.AND P3, PT, R20, UR10, !P5 ;  /* 0x0000000a14007c0c */ /* 0x000fe2000ef61270 */
[----:B------:R-:W2:Y:S02]  /*42c10*/  LDCU UR10, c[0x0][0x398] ;  /* 0x00007300ff0a77ac */ /* 0x000ea40008000800 */
[----:B------:R-:W-:Y:S01]  /*42c20*/  IMAD.X R13, R19, 0x1, R28, P2 ;  /* 0x00000001130d7824 */ /* 0x000fe200010e061c */
[----:B------:R-:W-:Y:S01]  /*42c30*/  SHF.R.S32.HI R19, RZ, 0x1f, R16 ;  /* 0x0000001fff137819 */ /* 0x000fe20000011410 */
[----:B------:R-:W2:Y:S01]  /*42c40*/  LDCU UR4, c[0x0][0x3b8] ;  /* 0x00007700ff0477ac */ /* 0x000ea20008000800 */
[----:B----4-:R-:W-:-:S02]  /*42c50*/  IADD3 R6, P2, PT, R16, R2, RZ ;  /* 0x0000000210067210 */ /* 0x010fc40007f5e0ff */
[----:B------:R-:W-:Y:S01]  /*42c60*/  PRMT R17, R9, 0x7771, RZ ;  /* 0x0000777109117816 */ /* 0x000fe200000000ff */
[----:B0-----:R-:W-:Y:S01]  /*42c70*/  VIADD R4, R22, 0x7e ;  /* 0x0000007e16047836 */ /* 0x001fe20000000000 */
[----:B-1----:R-:W-:Y:S01]  /*42c80*/  ISETP.LT.AND P5, PT, R29, UR6, !P5 ;  /* 0x000000061d007c0c */ /* 0x002fe2000efa1270 */
[----:B------:R-:W-:Y:S01]  /*42c90*/  IMAD.X R7, R19, 0x1, R0, P2 ;  /* 0x0000000113077824 */ /* 0x000fe200010e0600 */
[----:B------:R-:W0:Y:S01]  /*42ca0*/  LDCU UR6, c[0x0][0x3b8] ;  /* 0x00007700ff0677ac */ /* 0x000e220008000800 */
[----:B------:R1:W-:Y:S01]  /*42cb0*/  @P6 STG.E.U8 desc[UR8][R12.64], R17 ;  /* 0x000000110c006986 */ /* 0x0003e2000c101108 */
[----:B------:R-:W-:Y:S02]  /*42cc0*/  ISETP.GE.AND P2, PT, R4, UR25, PT ;  /* 0x0000001904007c0c */ /* 0x000fe4000bf46270 */
[----:B------:R-:W-:Y:S02]  /*42cd0*/  IADD3 R4, P6, PT, R16, R3, RZ ;  /* 0x0000000310047210 */ /* 0x000fe40007fde0ff */
[----:B------:R-:W-:Y:S01]  /*42ce0*/  PRMT R15, R9, 0x7772, RZ ;  /* 0x00007772090f7816 */ /* 0x000fe200000000ff */
[----:B------:R-:W-:-:S02]  /*42cf0*/  VIADD R8, R22, 0x7d ;  /* 0x0000007d16087836 */ /* 0x000fc40000000000 */
[----:B------:R-:W-:Y:S01]  /*42d00*/  VIADD R16, R16, UR5 ;  /* 0x0000000510107c36 */ /* 0x000fe20008000000 */
[----:B------:R-:W4:Y:S01]  /*42d10*/  LDCU UR5, c[0x0][0x3b8] ;  /* 0x00007700ff0577ac */ /* 0x000f220008000800 */
[----:B------:R-:W-:Y:S01]  /*42d20*/  IMAD.X R5, R19, 0x1, R28, P6 ;  /* 0x0000000113057824 */ /* 0x000fe200030e061c */
[----:B------:R0:W-:Y:S01]  /*42d30*/  @P3 STG.E.U8 desc[UR8][R6.64], R15 ;  /* 0x0000000f06003986 */ /* 0x0001e2000c101108 */
[----:B------:R-:W-:Y:S02]  /*42d40*/  PRMT R19, R9, 0x7773, RZ ;  /* 0x0000777309137816 */ /* 0x000fe400000000ff */
[----:B---3--:R-:W-:Y:S01]  /*42d50*/  ISETP.LT.AND P3, PT, R20, UR7, !P4 ;  /* 0x0000000714007c0c */ /* 0x008fe2000e761270 */
[----:B------:R-:W3:Y:S01]  /*42d60*/  LDCU UR7, c[0x0][0x398] ;  /* 0x00007300ff0777ac */ /* 0x000ee20008000800 */
[----:B------:R-:W-:Y:S02]  /*42d70*/  ISETP.GE.AND P1, PT, R8, UR23, PT ;  /* 0x0000001708007c0c */ /* 0x000fe4000bf26270 */
[----:B--2---:R-:W-:Y:S01]  /*42d80*/  ISETP.LT.AND P4, PT, R29, UR10, !P4 ;  /* 0x0000000a1d007c0c */ /* 0x004fe2000e781270 */
[----:B------:R2:W-:Y:S01]  /*42d90*/  @P5 STG.E.U8 desc[UR8][R4.64], R19 ;  /* 0x0000001304005986 */ /* 0x0005e2000c101108 */
[----:B-1----:R-:W-:Y:S01]  /*42da0*/  SHF.R.S32.HI R13, RZ, 0x1f, R16 ;  /* 0x0000001fff0d7819 */ /* 0x002fe20000011410 */
[----:B------:R-:W1:Y:S01]  /*42db0*/  LDCU UR10, c[0x0][0x398] ;  /* 0x00007300ff0a77ac */ /* 0x000e620008000800 */
[----:B------:R-:W-:-:S02]  /*42dc0*/  IADD3 R8, P6, PT, R16, R2, RZ ;  /* 0x0000000210087210 */ /* 0x000fc40007fde0ff */
[C---:B------:R-:W-:Y:S01]  /*42dd0*/  IADD3 R12, P5, PT, R16.reuse, R3, RZ ;  /* 0x00000003100c7210 */ /* 0x040fe20007fbe0ff */
[----:B0-----:R-:W-:Y:S01]  /*42de0*/  VIADD R6, R16, UR4 ;  /* 0x0000000410067c36 */ /* 0x001fe20008000000 */
[C---:B------:R-:W-:Y:S01]  /*42df0*/  PRMT R15, R10.reuse, 0x7770, RZ ;  /* 0x000077700a0f7816 */ /* 0x040fe200000000ff */
[C---:B------:R-:W-:Y:S01]  /*42e00*/  IMAD.X R9, R13.reuse, 0x1, R0, P6 ;  /* 0x000000010d097824 */ /* 0x040fe200030e0600 */
[----:B------:R-:W-:Y:S01]  /*42e10*/  PRMT R17, R10, 0x7771, RZ ;  /* 0x000077710a117816 */ /* 0x000fe200000000ff */
[----:B------:R-:W-:Y:S01]  /*42e20*/  IMAD.X R13, R13, 0x1, R28, P5 ;  /* 0x000000010d0d7824 */ /* 0x000fe200028e061c */
[----:B------:R-:W0:Y:S01]  /*42e30*/  LDCU UR4, c[0x0][0x398] ;  /* 0x00007300ff0477ac */ /* 0x000e220008000800 */
[----:B------:R-:W-:Y:S01]  /*42e40*/  VIADD R14, R6, UR6 ;  /* 0x00000006060e7c36 */ /* 0x000fe20008000000 */
[----:B------:R4:W-:Y:S01]  /*42e50*/  @P3 STG.E.U8 desc[UR8][R8.64], R15 ;  /* 0x0000000f08003986 */ /* 0x0009e2000c101108 */
[----:B------:R-:W0:Y:S01]  /*42e60*/  LDCU UR6, c[0x0][0x398] ;  /* 0x00007300ff0677ac */ /* 0x000e220008000800 */
[----:B------:R-:W-:-:S02]  /*42e70*/  SHF.R.S32.HI R7, RZ, 0x1f, R6 ;  /* 0x0000001fff077819 */ /* 0x000fc40000011406 */
[----:B------:R0:W-:Y:S01]  /*42e80*/  @P4 STG.E.U8 desc[UR8][R12.64], R17 ;  /* 0x000000110c004986 */ /* 0x0001e2000c101108 */
[CC--:B--2---:R-:W-:Y:S02]  /*42e90*/  IADD3 R4, P3, PT, R6.reuse, R2.reuse, RZ ;  /* 0x0000000206047210 */ /* 0x0c4fe40007f7e0ff */
[----:B------:R-:W-:Y:S01]  /*42ea0*/  IADD3 R6, P4, PT, R6, R3, RZ ;  /* 0x0000000306067210 */ /* 0x000fe20007f9e0ff */
[C---:B----4-:R-:W-:Y:S02]  /*42eb0*/  VIADD R15, R14.reuse, UR5 ;  /* 0x000000050e0f7c36 */ /* 0x050fe40008000000 */
[C---:B------:R-:W-:Y:S01]  /*42ec0*/  IMAD.X R5, R7.reuse, 0x1, R0, P3 ;  /* 0x0000000107057824 */ /* 0x040fe200018e0600 */
[-C--:B------:R-:W-:Y:S01]  /*42ed0*/  IADD3 R8, P3, PT, R14, R2.reuse, RZ ;  /* 0x000000020e087210 */ /* 0x080fe20007f7e0ff */
[----:B------:R-:W-:Y:S01]  /*42ee0*/  IMAD.X R7, R7, 0x1, R28, P4 ;  /* 0x0000000107077824 */ /* 0x000fe200020e061c */
[----:B------:R-:W-:Y:S02]  /*42ef0*/  IADD3 R2, P5, PT, R15, R2, RZ ;  /* 0x000000020f027210 */ /* 0x000fe40007fbe0ff */
[----:B0-----:R-:W-:-:S02]  /*42f00*/  SHF.R.S32.HI R13, RZ, 0x1f, R15 ;  /* 0x0000001fff0d7819 */ /* 0x001fc4000001140f */
[----:B------:R-:W-:Y:S02]  /*42f10*/  SHF.R.S32.HI R19, RZ, 0x1f, R14 ;  /* 0x0000001fff137819 */ /* 0x000fe4000001140e */
[-C--:B------:R-:W-:Y:S02]  /*42f20*/  IADD3 R12, P4, PT, R14, R3.reuse, RZ ;  /* 0x000000030e0c7210 */ /* 0x080fe40007f9e0ff */
[----:B------:R-:W-:Y:S01]  /*42f30*/  IADD3 R14, P6, PT, R15, R3, RZ ;  /* 0x000000030f0e7210 */ /* 0x000fe20007fde0ff */
[----:B------:R-:W-:Y:S01]  /*42f40*/  IMAD.X R3, R13, 0x1, R0, P5 ;  /* 0x000000010d037824 */ /* 0x000fe200028e0600 */
[C---:B---3--:R-:W-:Y:S02]  /*42f50*/  ISETP.LT.AND P5, PT, R20.reuse, UR7, !P1 ;  /* 0x0000000714007c0c */ /* 0x048fe4000cfa1270 */
[----:B-1----:R-:W-:Y:S01]  /*42f60*/  ISETP.LT.AND P1, PT, R29, UR10, !P1 ;  /* 0x0000000a1d007c0c */ /* 0x002fe2000cf21270 */
[----:B------:R-:W-:Y:S01]  /*42f70*/  IMAD.X R15, R13, 0x1, R28, P6 ;  /* 0x000000010d0f7824 */ /* 0x000fe200030e061c */
[----:B------:R-:W-:Y:S01]  /*42f80*/  ISETP.LT.AND P6, PT, R20, UR4, !P2 ;  /* 0x0000000414007c0c */ /* 0x000fe2000d7c1270 */
[----:B------:R-:W-:Y:S01]  /*42f90*/  IMAD.X R9, R19, 0x1, R0, P3 ;  /* 0x0000000113097824 */ /* 0x000fe200018e0600 */
[----:B------:R-:W-:-:S02]  /*42fa0*/  ISETP.LT.AND P2, PT, R29, UR6, !P2 ;  /* 0x000000061d007c0c */ /* 0x000fc4000d741270 */
[----:B------:R-:W-:Y:S02]  /*42fb0*/  ISETP.LT.AND P3, PT, R20, UR11, !P0 ;  /* 0x0000000b14007c0c */ /* 0x000fe4000c761270 */
[----:B------:R-:W-:Y:S01]  /*42fc0*/  ISETP.LT.AND P0, PT, R29, UR12, !P0 ;  /* 0x0000000c1d007c0c */ /* 0x000fe2000c701270 */
[----:B------:R-:W-:Y:S01]  /*42fd0*/  IMAD.X R13, R19, 0x1, R28, P4 ;  /* 0x00000001130d7824 */ /* 0x000fe200020e061c */
[C---:B------:R-:W-:Y:S02]  /*42fe0*/  PRMT R25, R10.reuse, 0x7772, RZ ;  /* 0x000077720a197816 */ /* 0x040fe400000000ff */
[----:B------:R-:W-:Y:S02]  /*42ff0*/  PRMT R23, R10, 0x7773, RZ ;  /* 0x000077730a177816 */ /* 0x000fe400000000ff */
[C---:B------:R-:W-:Y:S02]  /*43000*/  PRMT R17, R11.reuse, 0x7773, RZ ;  /* 0x000077730b117816 */ /* 0x040fe400000000ff */
[----:B------:R-:W-:-:S02]  /*43010*/  PRMT R19, R11, 0x7772, RZ ;  /* 0x000077720b137816 */ /* 0x000fc400000000ff */
[C---:B------:R-:W-:Y:S02]  /*43020*/  PRMT R21, R11.reuse, 0x7771, RZ ;  /* 0x000077710b157816 */ /* 0x040fe400000000ff */
[----:B------:R-:W-:Y:S01]  /*43030*/  PRMT R11, R11, 0x7770, RZ ;  /* 0x000077700b0b7816 */ /* 0x000fe200000000ff */
[----:B------:R0:W-:Y:S04]  /*43040*/  @P5 STG.E.U8 desc[UR8][R4.64], R25 ;  /* 0x0000001904005986 */ /* 0x0001e8000c101108 */
[----:B------:R0:W-:Y:S04]  /*43050*/  @P1 STG.E.U8 desc[UR8][R6.64], R23 ;  /* 0x0000001706001986 */ /* 0x0001e8000c101108 */
[----:B------:R0:W-:Y:S04]  /*43060*/  @P6 STG.E.U8 desc[UR8][R8.64], R11 ;  /* 0x0000000b08006986 */ /* 0x0001e8000c101108 */
[----:B------:R0:W-:Y:S04]  /*43070*/  @P2 STG.E.U8 desc[UR8][R12.64], R21 ;  /* 0x000000150c002986 */ /* 0x0001e8000c101108 */
[----:B------:R0:W-:Y:S01]  /*43080*/  @P3 STG.E.U8 desc[UR8][R2.64], R19 ;  /* 0x0000001302003986 */ /* 0x0001e2000c101108 */
[----:B------:R-:W-:Y:S05]  /*43090*/  @!P0 EXIT ;  /* 0x000000000000894d */ /* 0x000fea0003800000 */
[----:B------:R-:W-:Y:S01]  /*430a0*/  STG.E.U8 desc[UR8][R14.64], R17 ;  /* 0x000000110e007986 */ /* 0x000fe2000c101108 */
[----:B------:R-:W-:Y:S05]  /*430b0*/  EXIT ;  /* 0x000000000000794d */ /* 0x000fea0003800000 */
.L_x_3:
[----:B------:R-:W-:-:S00]  /*430c0*/  BRA `(.L_x_3) ;  /* 0xfffffffc00fc7947 */ /* 0x000fc0000383ffff */
[----:B------:R-:W-:-:S00]  /*430d0*/  NOP ;  /* 0x0000000000007918 */ /* 0x000fc00000000000 */
        /* <DEDUP_REMOVED lines=10> */
.L_x_4:


//--------------------- .nv.shared.matmul_kernel  --------------------------
	.section	.nv.shared.matmul_kernel,"aw",@nobits
	.sectionflags	@""
	.align	16
	.zero		1024


//--------------------- .nv.shared.reserved.0     --------------------------
	.section	.nv.shared.reserved.0,"aw",@nobits
	.weak		__nv_reservedSMEM_offset_0_alias
	.size		__nv_reservedSMEM_offset_0_alias, 0, 64
	.other		__nv_reservedSMEM_offset_0_alias,@"STO_CUDA_RESERVED_SHARED STV_DEFAULT"
__nv_reservedSMEM_offset_0_alias:
	.zero		0
	.zero		64


//--------------------- .nv.constant0.matmul_kernel --------------------------
	.section	.nv.constant0.matmul_kernel,"a",@progbits
	.sectionflags	@""
	.align	4
.nv.constant0.matmul_kernel:
	.zero		976


//--------------------- SYMBOLS --------------------------

	.type		.nv.reservedSmem.offset0,@object
	.size		.nv.reservedSmem.offset0,0x4
	.type		.nv.reservedSmem.cap,@object
	.size		.nv.reservedSmem.cap,0x4
